	.target	sm_80

	.elftype	@"ET_EXEC"


//--------------------- .note.nv.tkinfo           --------------------------
	.section	.note.nv.tkinfo,"",@"SHT_NOTE"
	.sectionflags	@"SHF_NOTE_NV_TKINFO"
	.tkinfo
        /*0018*/ 	.word	0x00000002
        /*0030*/ 	.string	""
        /*0030*/ 	.string	"ptxas"
        /*0030*/ 	.string	"Cuda compilation tools, release 13.0, V13.0.88"
        /*0030*/ 	.string	"Build cuda_13.0.r13.0/compiler.36424714_0"
        /*0030*/ 	.string	"-v  -suppress-debug-info  -lineinfo  -arch sm_80 "



//--------------------- .note.nv.cuinfo           --------------------------
	.section	.note.nv.cuinfo,"",@"SHT_NOTE"
	.sectionflags	@"SHF_NOTE_NV_CUINFO"
        /*0018*/ 	.short	0x0002
        /*001a*/ 	.short	0x0050
        /*001c*/ 	.short	0x0082
	.zero		2


//--------------------- .nv.info                  --------------------------
	.section	.nv.info,"",@"SHT_CUDA_INFO"
	.align	4


	//----- nvinfo : EIATTR_REGCOUNT
	.align		4
        /*0000*/ 	.byte	0x04, 0x2f
        /*0002*/ 	.short	(.L_2 - .L_1)
	.align		4
.L_1:
        /*0004*/ 	.word	index@(attn_fwd)
        /*0008*/ 	.word	0x00000020


	//----- nvinfo : EIATTR_FRAME_SIZE
	.align		4
.L_2:
        /*000c*/ 	.byte	0x04, 0x11
        /*000e*/ 	.short	(.L_4 - .L_3)
	.align		4
.L_3:
        /*0010*/ 	.word	index@(attn_fwd)
        /*0014*/ 	.word	0x000031c8


	//----- nvinfo : EIATTR_MIN_STACK_SIZE
	.align		4
.L_4:
        /*0018*/ 	.byte	0x04, 0x12
        /*001a*/ 	.short	(.L_6 - .L_5)
	.align		4
.L_5:
        /*001c*/ 	.word	index@(attn_fwd)
        /*0020*/ 	.word	0x000031c8
.L_6:


//--------------------- .nv.info.attn_fwd         --------------------------
	.section	.nv.info.attn_fwd,"",@"SHT_CUDA_INFO"
	.sectionflags	@""
	.align	4


	//----- nvinfo : EIATTR_CUDA_API_VERSION
	.align		4
        /*0000*/ 	.byte	0x04, 0x37
        /*0002*/ 	.short	(.L_8 - .L_7)
.L_7:
        /*0004*/ 	.word	0x00000082


	//----- nvinfo : EIATTR_SW2861232_WAR
	.align		4
.L_8:
        /*0008*/ 	.byte	0x01, 0x35
	.zero		2


	//----- nvinfo : EIATTR_PARAM_CBANK
	.align		4
        /*000c*/ 	.byte	0x04, 0x0a
        /*000e*/ 	.short	(.L_10 - .L_9)
	.align		4
.L_9:
        /*0010*/ 	.word	index@(.nv.constant0.attn_fwd)
        /*0014*/ 	.short	0x0160
        /*0016*/ 	.short	0x0088


	//----- nvinfo : EIATTR_CBANK_PARAM_SIZE
	.align		4
.L_10:
        /*0018*/ 	.byte	0x03, 0x19
        /*001a*/ 	.short	0x0088


	//----- nvinfo : EIATTR_KPARAM_INFO
	.align		4
        /*001c*/ 	.byte	0x04, 0x17
        /*001e*/ 	.short	(.L_12 - .L_11)
.L_11:
        /*0020*/ 	.word	0x00000000
        /*0024*/ 	.short	0x0019
        /*0026*/ 	.short	0x0080
        /*0028*/ 	.byte	0x00, 0xf4, 0x21, 0x00


	//----- nvinfo : EIATTR_KPARAM_INFO
	.align		4
.L_12:
        /*002c*/ 	.byte	0x04, 0x17
        /*002e*/ 	.short	(.L_14 - .L_13)
.L_13:
        /*0030*/ 	.word	0x00000000
        /*0034*/ 	.short	0x0018
        /*0036*/ 	.short	0x0078
        /*0038*/ 	.byte	0x00, 0xf4, 0x21, 0x00


	//----- nvinfo : EIATTR_KPARAM_INFO
	.align		4
.L_14:
        /*003c*/ 	.byte	0x04, 0x17
        /*003e*/ 	.short	(.L_16 - .L_15)
.L_15:
        /*0040*/ 	.word	0x00000000
        /*0044*/ 	.short	0x0017
        /*0046*/ 	.short	0x0070
        /*0048*/ 	.byte	0x00, 0xf0, 0x11, 0x00


	//----- nvinfo : EIATTR_KPARAM_INFO
	.align		4
.L_16:
        /*004c*/ 	.byte	0x04, 0x17
        /*004e*/ 	.short	(.L_18 - .L_17)
.L_17:
        /*0050*/ 	.word	0x00000000
        /*0054*/ 	.short	0x0016
        /*0056*/ 	.short	0x006c
        /*0058*/ 	.byte	0x00, 0xf0, 0x11, 0x00


	//----- nvinfo : EIATTR_KPARAM_INFO
	.align		4
.L_18:
        /*005c*/ 	.byte	0x04, 0x17
        /*005e*/ 	.short	(.L_20 - .L_19)
.L_19:
        /*0060*/ 	.word	0x00000000
        /*0064*/ 	.short	0x0015
        /*0066*/ 	.short	0x0068
        /*0068*/ 	.byte	0x00, 0xf0, 0x11, 0x00


	//----- nvinfo : EIATTR_KPARAM_INFO
	.align		4
.L_20:
        /*006c*/ 	.byte	0x04, 0x17
        /*006e*/ 	.short	(.L_22 - .L_21)
.L_21:
        /*0070*/ 	.word	0x00000000
        /*0074*/ 	.short	0x0014
        /*0076*/ 	.short	0x0064
        /*0078*/ 	.byte	0x00, 0xf0, 0x11, 0x00


	//----- nvinfo : EIATTR_KPARAM_INFO
	.align		4
.L_22:
        /*007c*/ 	.byte	0x04, 0x17
        /*007e*/ 	.short	(.L_24 - .L_23)
.L_23:
        /*0080*/ 	.word	0x00000000
        /*0084*/ 	.short	0x0013
        /*0086*/ 	.short	0x0060
        /*0088*/ 	.byte	0x00, 0xf0, 0x11, 0x00


	//----- nvinfo : EIATTR_KPARAM_INFO
	.align		4
.L_24:
        /*008c*/ 	.byte	0x04, 0x17
        /*008e*/ 	.short	(.L_26 - .L_25)
.L_25:
        /*0090*/ 	.word	0x00000000
        /*0094*/ 	.short	0x0012
        /*0096*/ 	.short	0x005c
        /*0098*/ 	.byte	0x00, 0xf0, 0x11, 0x00


	//----- nvinfo : EIATTR_KPARAM_INFO
	.align		4
.L_26:
        /*009c*/ 	.byte	0x04, 0x17
        /*009e*/ 	.short	(.L_28 - .L_27)
.L_27:
        /*00a0*/ 	.word	0x00000000
        /*00a4*/ 	.short	0x0011
        /*00a6*/ 	.short	0x0058
        /*00a8*/ 	.byte	0x00, 0xf0, 0x11, 0x00


	//----- nvinfo : EIATTR_KPARAM_INFO
	.align		4
.L_28:
        /*00ac*/ 	.byte	0x04, 0x17
        /*00ae*/ 	.short	(.L_30 - .L_29)
.L_29:
        /*00b0*/ 	.word	0x00000000
        /*00b4*/ 	.short	0x0010
        /*00b6*/ 	.short	0x0054
        /*00b8*/ 	.byte	0x00, 0xf0, 0x11, 0x00


	//----- nvinfo : EIATTR_KPARAM_INFO
	.align		4
.L_30:
        /*00bc*/ 	.byte	0x04, 0x17
        /*00be*/ 	.short	(.L_32 - .L_31)
.L_31:
        /*00c0*/ 	.word	0x00000000
        /*00c4*/ 	.short	0x000f
        /*00c6*/ 	.short	0x0050
        /*00c8*/ 	.byte	0x00, 0xf0, 0x11, 0x00


	//----- nvinfo : EIATTR_KPARAM_INFO
	.align		4
.L_32:
        /*00cc*/ 	.byte	0x04, 0x17
        /*00ce*/ 	.short	(.L_34 - .L_33)
.L_33:
        /*00d0*/ 	.word	0x00000000
        /*00d4*/ 	.short	0x000e
        /*00d6*/ 	.short	0x004c
        /*00d8*/ 	.byte	0x00, 0xf0, 0x11, 0x00


	//----- nvinfo : EIATTR_KPARAM_INFO
	.align		4
.L_34:
        /*00dc*/ 	.byte	0x04, 0x17
        /*00de*/ 	.short	(.L_36 - .L_35)
.L_35:
        /*00e0*/ 	.word	0x00000000
        /*00e4*/ 	.short	0x000d
        /*00e6*/ 	.short	0x0048
        /*00e8*/ 	.byte	0x00, 0xf0, 0x11, 0x00


	//----- nvinfo : EIATTR_KPARAM_INFO
	.align		4
.L_36:
        /*00ec*/ 	.byte	0x04, 0x17
        /*00ee*/ 	.short	(.L_38 - .L_37)
.L_37:
        /*00f0*/ 	.word	0x00000000
        /*00f4*/ 	.short	0x000c
        /*00f6*/ 	.short	0x0044
        /*00f8*/ 	.byte	0x00, 0xf0, 0x11, 0x00


	//----- nvinfo : EIATTR_KPARAM_INFO
	.align		4
.L_38:
        /*00fc*/ 	.byte	0x04, 0x17
        /*00fe*/ 	.short	(.L_40 - .L_39)
.L_39:
        /*0100*/ 	.word	0x00000000
        /*0104*/ 	.short	0x000b
        /*0106*/ 	.short	0x0040
        /*0108*/ 	.byte	0x00, 0xf0, 0x11, 0x00


	//----- nvinfo : EIATTR_KPARAM_INFO
	.align		4
.L_40:
        /*010c*/ 	.byte	0x04, 0x17
        /*010e*/ 	.short	(.L_42 - .L_41)
.L_41:
        /*0110*/ 	.word	0x00000000
        /*0114*/ 	.short	0x000a
        /*0116*/ 	.short	0x003c
        /*0118*/ 	.byte	0x00, 0xf0, 0x11, 0x00


	//----- nvinfo : EIATTR_KPARAM_INFO
	.align		4
.L_42:
        /*011c*/ 	.byte	0x04, 0x17
        /*011e*/ 	.short	(.L_44 - .L_43)
.L_43:
        /*0120*/ 	.word	0x00000000
        /*0124*/ 	.short	0x0009
        /*0126*/ 	.short	0x0038
        /*0128*/ 	.byte	0x00, 0xf0, 0x11, 0x00


	//----- nvinfo : EIATTR_KPARAM_INFO
	.align		4
.L_44:
        /*012c*/ 	.byte	0x04, 0x17
        /*012e*/ 	.short	(.L_46 - .L_45)
.L_45:
        /*0130*/ 	.word	0x00000000
        /*0134*/ 	.short	0x0008
        /*0136*/ 	.short	0x0034
        /*0138*/ 	.byte	0x00, 0xf0, 0x11, 0x00


	//----- nvinfo : EIATTR_KPARAM_INFO
	.align		4
.L_46:
        /*013c*/ 	.byte	0x04, 0x17
        /*013e*/ 	.short	(.L_48 - .L_47)
.L_47:
        /*0140*/ 	.word	0x00000000
        /*0144*/ 	.short	0x0007
        /*0146*/ 	.short	0x0030
        /*0148*/ 	.byte	0x00, 0xf0, 0x11, 0x00


	//----- nvinfo : EIATTR_KPARAM_INFO
	.align		4
.L_48:
        /*014c*/ 	.byte	0x04, 0x17
        /*014e*/ 	.short	(.L_50 - .L_49)
.L_49:
        /*0150*/ 	.word	0x00000000
        /*0154*/ 	.short	0x0006
        /*0156*/ 	.short	0x002c
        /*0158*/ 	.byte	0x00, 0xf0, 0x11, 0x00


	//----- nvinfo : EIATTR_KPARAM_INFO
	.align		4
.L_50:
        /*015c*/ 	.byte	0x04, 0x17
        /*015e*/ 	.short	(.L_52 - .L_51)
.L_51:
        /*0160*/ 	.word	0x00000000
        /*0164*/ 	.short	0x0005
        /*0166*/ 	.short	0x0028
        /*0168*/ 	.byte	0x00, 0xf0, 0x11, 0x00


	//----- nvinfo : EIATTR_KPARAM_INFO
	.align		4
.L_52:
        /*016c*/ 	.byte	0x04, 0x17
        /*016e*/ 	.short	(.L_54 - .L_53)
.L_53:
        /*0170*/ 	.word	0x00000000
        /*0174*/ 	.short	0x0004
        /*0176*/ 	.short	0x0020
        /*0178*/ 	.byte	0x00, 0xf4, 0x21, 0x00


	//----- nvinfo : EIATTR_KPARAM_INFO
	.align		4
.L_54:
        /*017c*/ 	.byte	0x04, 0x17
        /*017e*/ 	.short	(.L_56 - .L_55)
.L_55:
        /*0180*/ 	.word	0x00000000
        /*0184*/ 	.short	0x0003
        /*0186*/ 	.short	0x0018
        /*0188*/ 	.byte	0x00, 0xf4, 0x21, 0x00


	//----- nvinfo : EIATTR_KPARAM_INFO
	.align		4
.L_56:
        /*018c*/ 	.byte	0x04, 0x17
        /*018e*/ 	.short	(.L_58 - .L_57)
.L_57:
        /*0190*/ 	.word	0x00000000
        /*0194*/ 	.short	0x0002
        /*0196*/ 	.short	0x0010
        /*0198*/ 	.byte	0x00, 0xf4, 0x21, 0x00


	//----- nvinfo : EIATTR_KPARAM_INFO
	.align		4
.L_58:
        /*019c*/ 	.byte	0x04, 0x17
        /*019e*/ 	.short	(.L_60 - .L_59)
.L_59:
        /*01a0*/ 	.word	0x00000000
        /*01a4*/ 	.short	0x0001
        /*01a6*/ 	.short	0x0008
        /*01a8*/ 	.byte	0x00, 0xf4, 0x21, 0x00


	//----- nvinfo : EIATTR_KPARAM_INFO
	.align		4
.L_60:
        /*01ac*/ 	.byte	0x04, 0x17
        /*01ae*/ 	.short	(.L_62 - .L_61)
.L_61:
        /*01b0*/ 	.word	0x00000000
        /*01b4*/ 	.short	0x0000
        /*01b6*/ 	.short	0x0000
        /*01b8*/ 	.byte	0x00, 0xf4, 0x21, 0x00


	//----- nvinfo : EIATTR_MAXREG_COUNT
	.align		4
.L_62:
        /*01bc*/ 	.byte	0x03, 0x1b
        /*01be*/ 	.short	0x00ff


	//----- nvinfo : EIATTR_NUM_BARRIERS
	.align		4
        /*01c0*/ 	.byte	0x02, 0x4c
        /*01c2*/ 	.byte	0x01
	.zero		1


	//----- nvinfo : EIATTR_ANNOTATIONS
	.align		4
        /*01c4*/ 	.byte	0x04, 0x55
        /*01c6*/ 	.short	(.L_64 - .L_63)


	//   ....[0]....
.L_63:
        /*01c8*/ 	.word	0x00000001
        /*01cc*/ 	.byte	0x30, 0x04, 0x00, 0x00, 0x01, 0x00, 0x00, 0x00, 0x40, 0x04, 0x00, 0x00, 0x01, 0x00, 0x00, 0x00
        /* <DEDUP_REMOVED lines=935> */
        /*3c4c*/ 	.byte	0xa0, 0x12, 0x01, 0x00


	//----- nvinfo : EIATTR_MERCURY_ISA_VERSION
	.align		4
.L_64:
        /*3c50*/ 	.byte	0x03, 0x5f
        /*3c52*/ 	.short	0x0000


	//----- nvinfo : EIATTR_COOP_GROUP_MASK_REGIDS
	.align		4
        /*3c54*/ 	.byte	0x04, 0x29
        /*3c56*/ 	.short	(.L_66 - .L_65)


	//   ....[0]....
.L_65:
        /*3c58*/ 	.word	0xffffffff


	//   ....[1]....
        /*3c5c*/ 	.word	0xffffffff


	//   ....[2]....
        /*3c60*/ 	.word	0xffffffff


	//   ....[3]....
        /*3c64*/ 	.word	0xffffffff


	//   ....[4]....
        /*3c68*/ 	.word	0xffffffff


	//   ....[5]....
        /*3c6c*/ 	.word	0xffffffff


	//   ....[6]....
        /*3c70*/ 	.word	0xffffffff


	//   ....[7]....
        /*3c74*/ 	.word	0xffffffff


	//   ....[8]....
        /*3c78*/ 	.word	0xffffffff


	//   ....[9]....
        /*3c7c*/ 	.word	0xffffffff


	//   ....[10]....
        /*3c80*/ 	.word	0xffffffff


	//   ....[11]....
        /*3c84*/ 	.word	0xffffffff


	//   ....[12]....
        /*3c88*/ 	.word	0xffffffff


	//   ....[13]....
        /*3c8c*/ 	.word	0xffffffff


	//   ....[14]....
        /*3c90*/ 	.word	0xffffffff


	//   ....[15]....
        /*3c94*/ 	.word	0xffffffff


	//----- nvinfo : EIATTR_COOP_GROUP_INSTR_OFFSETS
	.align		4
.L_66:
        /*3c98*/ 	.byte	0x04, 0x28
        /*3c9a*/ 	.short	(.L_68 - .L_67)


	//   ....[0]....
.L_67:
        /*3c9c*/ 	.word	0x00020440


	//   ....[1]....
        /*3ca0*/ 	.word	0x00020600


	//   ....[2]....
        /*3ca4*/ 	.word	0x00020680


	//   ....[3]....
        /*3ca8*/ 	.word	0x000208d0


	//   ....[4]....
        /*3cac*/ 	.word	0x000208e0


	//   ....[5]....
        /*3cb0*/ 	.word	0x000208f0


	//   ....[6]....
        /*3cb4*/ 	.word	0x00020b10


	//   ....[7]....
        /*3cb8*/ 	.word	0x00020b20


	//   ....[8]....
        /*3cbc*/ 	.word	0x00031cb0


	//   ....[9]....
        /*3cc0*/ 	.word	0x00031cc0


	//   ....[10]....
        /*3cc4*/ 	.word	0x00031d00


	//   ....[11]....
        /*3cc8*/ 	.word	0x00031df0


	//   ....[12]....
        /*3ccc*/ 	.word	0x00032f80


	//   ....[13]....
        /*3cd0*/ 	.word	0x00032f90


	//   ....[14]....
        /*3cd4*/ 	.word	0x00032fa0


	//   ....[15]....
        /*3cd8*/ 	.word	0x00032fb0


	//----- nvinfo : EIATTR_EXIT_INSTR_OFFSETS
	.align		4
.L_68:
        /*3cdc*/ 	.byte	0x04, 0x1c
        /*3cde*/ 	.short	(.L_70 - .L_69)


	//   ....[0]....
.L_69:
        /*3ce0*/ 	.word	0x00047510


	//----- nvinfo : EIATTR_REQNTID
	.align		4
.L_70:
        /*3ce4*/ 	.byte	0x04, 0x10
        /*3ce6*/ 	.short	(.L_72 - .L_71)
.L_71:
        /*3ce8*/ 	.word	0x00000100
        /*3cec*/ 	.word	0x00000001
        /*3cf0*/ 	.word	0x00000001
.L_72:


//--------------------- .nv.callgraph             --------------------------
	.section	.nv.callgraph,"",@"SHT_CUDA_CALLGRAPH"
	.align	4
	.sectionentsize	8
	.align		4
        /*0000*/ 	.word	0x00000000
	.align		4
        /*0004*/ 	.word	0xffffffff
	.align		4
        /*0008*/ 	.word	0x00000000
	.align		4
        /*000c*/ 	.word	0xfffffffe
	.align		4
        /*0010*/ 	.word	0x00000000
	.align		4
        /*0014*/ 	.word	0xfffffffd
	.align		4
        /*0018*/ 	.word	0x00000000
	.align		4
        /*001c*/ 	.word	0xfffffffc


//--------------------- .nv.rel.action            --------------------------
	.section	.nv.rel.action,"",@"SHT_CUDA_RELOCINFO"
	.align	8
	.sectionentsize	8
        /*0000*/ 	.byte	0x73, 0x00, 0x00, 0x00, 0x00, 0x00, 0x00, 0x00, 0x00, 0x00, 0x00, 0x11, 0x25, 0x00, 0x05, 0x36


//--------------------- .nv.constant4             --------------------------
	.section	.nv.constant4,"a",@progbits
	.align	8
	.align		8
.nv.constant4:
        /*0000*/ 	.dword	_$_str


//--------------------- .nv.constant0.attn_fwd    --------------------------
	.section	.nv.constant0.attn_fwd,"a",@progbits
	.sectionflags	@""
	.align	4
.nv.constant0.attn_fwd:
	.zero		488


//--------------------- .text.attn_fwd            --------------------------
	.section	.text.attn_fwd,"ax",@progbits
	.sectioninfo	@"SHI_REGISTERS=32"
	.align	128
        .global         attn_fwd
        .type           attn_fwd,@function
        .size           attn_fwd,(.L_x_4 - attn_fwd)
        .other          attn_fwd,@"STO_CUDA_ENTRY STV_DEFAULT"
attn_fwd:
.text.attn_fwd:
[----:B------:R-:W-:Y:S02]  /*0000*/  MOV R1, c[0x0][0x28] ;  /* 0x00000a0000017a02 */ /* 0x000fe40000000f00 */
[----:B------:R-:W0:Y:S01]  /*0010*/  S2R R3, SR_TID.X ;  /* 0x0000000000037919 */ /* 0x000e220000002100 */
[----:B------:R-:W-:Y:S01]  /*0020*/  ULDC.64 UR4, c[0x0][0x118] ;  /* 0x0000460000047ab9 */ /* 0x000fe20000000a00 */
[----:B------:R-:W-:Y:S02]  /*0030*/  IADD3 R1, R1, -0x31c8, RZ ;  /* 0xffffce3801017810 */ /* 0x000fe40007ffe0ff */
[----:B------:R-:W1:Y:S04]  /*0040*/  S2R R0, SR_CTAID.X ;  /* 0x0000000000007919 */ /* 0x000e680000002500 */
[----:B------:R-:W2:Y:S01]  /*0050*/  S2R R2, SR_CTAID.Y ;  /* 0x0000000000027919 */ /* 0x000ea20000002600 */
[----:B0-----:R-:W-:-:S04]  /*0060*/  LOP3.LUT R3, R3, 0xff, RZ, 0xc0, !PT ;  /* 0x000000ff03037812 */ /* 0x001fc800078ec0ff */
[----:B-1----:R-:W-:Y:S01]  /*0070*/  LEA R0, R0, R3, 0x8 ;  /* 0x0000000300007211 */ /* 0x002fe200078e40ff */
[----:B--2---:R-:W-:-:S04]  /*0080*/  IMAD R2, R2, c[0x0][0x190], RZ ;  /* 0x0000640002027a24 */ /* 0x004fc800078e02ff */
[----:B------:R-:W-:Y:S01]  /*0090*/  IMAD R3, R0, c[0x0][0x194], RZ ;  /* 0x0000650000037a24 */ /* 0x000fe200078e02ff */
[----:B------:R-:W-:Y:S01]  /*00a0*/  MOV R0, c[0x0][0x198] ;  /* 0x0000660000007a02 */ /* 0x000fe20000000f00 */
[C---:B------:R-:W-:Y:S02]  /*00b0*/  IMAD.SHL.U32 R26, R2.reuse, 0x2, RZ ;  /* 0x00000002021a7824 */ /* 0x040fe400078e00ff */
[----:B------:R-:W-:Y:S01]  /*00c0*/  IMAD.HI R2, R2, 0x2, RZ ;  /* 0x0000000202027827 */ /* 0x000fe200078e02ff */
[C---:B------:R-:W-:Y:S02]  /*00d0*/  SHF.L.U32 R27, R3.reuse, 0x1, RZ ;  /* 0x00000001031b7819 */ /* 0x040fe400000006ff */
[----:B------:R-:W-:Y:S01]  /*00e0*/  SHF.L.U32 R7, R0, 0x4, RZ ;  /* 0x0000000400077819 */ /* 0x000fe200000006ff */
[----:B------:R-:W-:Y:S01]  /*00f0*/  IMAD.HI R3, R3, 0x2, RZ ;  /* 0x0000000203037827 */ /* 0x000fe200078e02ff */
[----:B------:R-:W-:-:S03]  /*0100*/  IADD3 R26, P0, P1, R27, c[0x0][0x160], R26 ;  /* 0x000058001b1a7a10 */ /* 0x000fc6000791e01a */
[C---:B------:R-:W-:Y:S01]  /*0110*/  IMAD.SHL.U32 R5, R0.reuse, 0x8, RZ ;  /* 0x0000000800057824 */ /* 0x040fe200078e00ff */
[----:B------:R-:W-:Y:S02]  /*0120*/  IADD3.X R27, R3, c[0x0][0x164], R2, P0, P1 ;  /* 0x00005900031b7a10 */ /* 0x000fe400007e2402 */
[CC--:B------:R-:W-:Y:S02]  /*0130*/  LEA R2, P0, R0.reuse, R26.reuse, 0x4 ;  /* 0x0000001a00027211 */ /* 0x0c0fe400078020ff */
[C---:B------:R-:W-:Y:S01]  /*0140*/  LEA R4, P1, R0.reuse, R26, 0x5 ;  /* 0x0000001a00047211 */ /* 0x040fe200078228ff */
[C---:B------:R-:W-:Y:S01]  /*0150*/  IMAD R25, R0.reuse, 0x110, RZ ;  /* 0x0000011000197824 */ /* 0x040fe200078e02ff */
[-C--:B------:R-:W-:Y:S02]  /*0160*/  LEA.HI.X.SX32 R3, R5, R27.reuse, 0x1, P0 ;  /* 0x0000001b05037211 */ /* 0x080fe400000f0eff */
[C---:B------:R-:W-:Y:S01]  /*0170*/  SHF.L.U32 R11, R0.reuse, 0x7, RZ ;  /* 0x00000007000b7819 */ /* 0x040fe200000006ff */
[C---:B------:R-:W-:Y:S01]  /*0180*/  IMAD.SHL.U32 R9, R0.reuse, 0x40, RZ ;  /* 0x0000004000097824 */ /* 0x040fe200078e00ff */
[----:B------:R-:W-:Y:S01]  /*0190*/  LEA.HI.X.SX32 R5, R7, R27, 0x1, P1 ;  /* 0x0000001b07057211 */ /* 0x000fe200008f0eff */
[----:B------:R0:W2:Y:S01]  /*01a0*/  LDG.E.U16 R17, [R2.64] ;  /* 0x0000000402117981 */ /* 0x0000a2000c1e1500 */
[----:B------:R-:W-:-:S02]  /*01b0*/  SHF.L.U32 R7, R0, 0x5, RZ ;  /* 0x0000000500077819 */ /* 0x000fc400000006ff */
[CC--:B------:R-:W-:Y:S01]  /*01c0*/  LEA R14, P0, R0.reuse, R26.reuse, 0x6 ;  /* 0x0000001a000e7211 */ /* 0x0c0fe200078030ff */
[----:B------:R-:W3:Y:S01]  /*01d0*/  LDG.E.U16 R18, [R26.64] ;  /* 0x000000041a127981 */ /* 0x000ee2000c1e1500 */
[CC--:B------:R-:W-:Y:S02]  /*01e0*/  LEA R28, P2, R0.reuse, R26.reuse, 0x8 ;  /* 0x0000001a001c7211 */ /* 0x0c0fe400078440ff */
[-C--:B------:R-:W-:Y:S01]  /*01f0*/  LEA.HI.X.SX32 R15, R7, R27.reuse, 0x1, P0 ;  /* 0x0000001b070f7211 */ /* 0x080fe200000f0eff */
[----:B------:R1:W4:Y:S01]  /*0200*/  LDG.E.U16 R12, [R4.64] ;  /* 0x00000004040c7981 */ /* 0x000322000c1e1500 */
[-C--:B------:R-:W-:Y:S01]  /*0210*/  IADD3 R24, P0, R25, R26.reuse, RZ ;  /* 0x0000001a19187210 */ /* 0x080fe20007f1e0ff */
[C---:B0-----:R-:W-:Y:S01]  /*0220*/  IMAD R2, R0.reuse, 0x88, RZ ;  /* 0x0000008800027824 */ /* 0x041fe200078e02ff */
[-C--:B------:R-:W-:Y:S02]  /*0230*/  LEA.HI.X.SX32 R29, R11, R27.reuse, 0x1, P2 ;  /* 0x0000001b0b1d7211 */ /* 0x080fe400010f0eff */
[C---:B------:R-:W-:Y:S01]  /*0240*/  LEA R6, P1, R0.reuse, R26, 0x7 ;  /* 0x0000001a00067211 */ /* 0x040fe200078238ff */
[----:B------:R-:W-:Y:S01]  /*0250*/  IMAD R3, R0, 0x9, RZ ;  /* 0x0000000900037824 */ /* 0x000fe200078e02ff */
[-C--:B------:R-:W-:Y:S01]  /*0260*/  LEA.HI.X.SX32 R25, R2, R27.reuse, 0x1, P0 ;  /* 0x0000001b02197211 */ /* 0x080fe200000f0eff */
[----:B------:R-:W5:Y:S01]  /*0270*/  LDG.E.U16 R28, [R28.64] ;  /* 0x000000041c1c7981 */ /* 0x000f62000c1e1500 */
[----:B------:R-:W-:Y:S01]  /*0280*/  LEA.HI.X.SX32 R7, R9, R27, 0x1, P1 ;  /* 0x0000001b09077211 */ /* 0x000fe200008f0eff */
[----:B------:R-:W-:-:S02]  /*0290*/  IMAD R9, R0, 0x12, RZ ;  /* 0x0000001200097824 */ /* 0x000fc400078e02ff */
[----:B------:R-:W2:Y:S01]  /*02a0*/  LDG.E.U16 R24, [R24.64] ;  /* 0x0000000418187981 */ /* 0x000ea2000c1e1500 */
[C---:B-1----:R-:W-:Y:S02]  /*02b0*/  IMAD R5, R0.reuse, 0x24, RZ ;  /* 0x0000002400057824 */ /* 0x042fe400078e02ff */
[-C--:B------:R-:W-:Y:S01]  /*02c0*/  IADD3 R2, P0, R9, R26.reuse, RZ ;  /* 0x0000001a09027210 */ /* 0x080fe20007f1e0ff */
[----:B------:R0:W3:Y:S02]  /*02d0*/  LDG.E.U16 R10, [R6.64] ;  /* 0x00000004060a7981 */ /* 0x0000e4000c1e1500 */
[----:B------:R-:W-:Y:S02]  /*02e0*/  IADD3 R8, P1, R5, R26, RZ ;  /* 0x0000001a05087210 */ /* 0x000fe40007f3e0ff */
[----:B------:R-:W-:Y:S01]  /*02f0*/  LEA.HI.X.SX32 R3, R3, R27, 0x1, P0 ;  /* 0x0000001b03037211 */ /* 0x000fe200000f0eff */
[----:B------:R1:W4:Y:S01]  /*0300*/  LDG.E.U16 R16, [R14.64] ;  /* 0x000000040e107981 */ /* 0x000322000c1e1500 */
[----:B------:R-:W-:-:S02]  /*0310*/  IMAD R11, R0, 0x90, RZ ;  /* 0x00000090000b7824 */ /* 0x000fc400078e02ff */
[----:B0-----:R-:W-:Y:S01]  /*0320*/  IMAD R7, R0, 0x120, RZ ;  /* 0x0000012000077824 */ /* 0x001fe200078e02ff */
[----:B------:R-:W-:Y:S01]  /*0330*/  LEA.HI.X.SX32 R9, R9, R27, 0x1, P1 ;  /* 0x0000001b09097211 */ /* 0x000fe200008f0eff */
[----:B-1----:R0:W4:Y:S03]  /*0340*/  LDG.E.U16 R15, [R2.64] ;  /* 0x00000004020f7981 */ /* 0x002126000c1e1500 */
[----:B0-----:R-:W-:-:S04]  /*0350*/  IADD3 R2, P1, R7, R26, RZ ;  /* 0x0000001a07027210 */ /* 0x001fc80007f3e0ff */
[----:B------:R-:W-:-:S05]  /*0360*/  LEA.HI.X.SX32 R3, R11, R27, 0x1, P1 ;  /* 0x0000001b0b037211 */ /* 0x000fca00008f0eff */
[----:B------:R0:W4:Y:S01]  /*0370*/  LDG.E.U16 R23, [R2.64] ;  /* 0x0000000402177981 */ /* 0x000122000c1e1500 */
[----:B------:R-:W-:-:S05]  /*0380*/  IMAD R13, R0, 0x48, RZ ;  /* 0x00000048000d7824 */ /* 0x000fca00078e02ff */
[----:B------:R-:W-:-:S04]  /*0390*/  IADD3 R6, P0, R13, R26, RZ ;  /* 0x0000001a0d067210 */ /* 0x000fc80007f1e0ff */
[----:B------:R-:W-:Y:S02]  /*03a0*/  LEA.HI.X.SX32 R7, R5, R27, 0x1, P0 ;  /* 0x0000001b05077211 */ /* 0x000fe400000f0eff */
[----:B------:R-:W-:Y:S01]  /*03b0*/  IADD3 R4, P2, R11, R26, RZ ;  /* 0x0000001a0b047210 */ /* 0x000fe20007f5e0ff */
[----:B------:R-:W-:-:S03]  /*03c0*/  IMAD R11, R0, 0x130, RZ ;  /* 0x00000130000b7824 */ /* 0x000fc600078e02ff */
[----:B------:R-:W-:-:S05]  /*03d0*/  LEA.HI.X.SX32 R5, R13, R27, 0x1, P2 ;  /* 0x0000001b0d057211 */ /* 0x000fca00010f0eff */
[----:B------:R1:W4:Y:S01]  /*03e0*/  LDG.E.U16 R14, [R4.64] ;  /* 0x00000004040e7981 */ /* 0x000322000c1e1500 */
[C---:B0-----:R-:W-:Y:S02]  /*03f0*/  IMAD R3, R0.reuse, 0x5, RZ ;  /* 0x0000000500037824 */ /* 0x041fe400078e02ff */
[----:B-1----:R-:W-:-:S05]  /*0400*/  IMAD R5, R0, 0xa, RZ ;  /* 0x0000000a00057824 */ /* 0x002fca00078e02ff */
[----:B------:R-:W-:-:S04]  /*0410*/  IADD3 R2, P0, R5, R26, RZ ;  /* 0x0000001a05027210 */ /* 0x000fc80007f1e0ff */
[----:B------:R-:W-:Y:S01]  /*0420*/  LEA.HI.X.SX32 R3, R3, R27, 0x1, P0 ;  /* 0x0000001b03037211 */ /* 0x000fe200000f0eff */
[----:B-----5:R-:W-:Y:S04]  /*0430*/  STL [R1+0xef8], R28 ;  /* 0x000ef81c01007387 */ /* 0x020fe80000100800 */
[----:B--2---:R-:W-:Y:S04]  /*0440*/  STL [R1+0xefc], R24 ;  /* 0x000efc1801007387 */ /* 0x004fe80000100800 */
[----:B---3--:R-:W-:Y:S04]  /*0450*/  STL [R1+0x28], R18 ;  /* 0x0000281201007387 */ /* 0x008fe80000100800 */
[----:B------:R0:W-:Y:S04]  /*0460*/  STL [R1+0x24], R17 ;  /* 0x0000241101007387 */ /* 0x0001e80000100800 */
[----:B----4-:R1:W-:Y:S04]  /*0470*/  STL [R1+0x20], R12 ;  /* 0x0000200c01007387 */ /* 0x0103e80000100800 */
[----:B0-----:R0:W2:Y:S04]  /*0480*/  LDG.E.U16 R17, [R8.64] ;  /* 0x0000000408117981 */ /* 0x0010a8000c1e1500 */
[----:B-1----:R1:W3:Y:S01]  /*0490*/  LDG.E.U16 R12, [R6.64] ;  /* 0x00000004060c7981 */ /* 0x0022e2000c1e1500 */
[----:B0-----:R-:W-:Y:S01]  /*04a0*/  IADD3 R8, P1, R11, R26, RZ ;  /* 0x0000001a0b087210 */ /* 0x001fe20007f3e0ff */
[----:B------:R-:W-:-:S02]  /*04b0*/  IMAD R11, R0, 0x28, RZ ;  /* 0x00000028000b7824 */ /* 0x000fc400078e02ff */
[C---:B-1----:R-:W-:Y:S02]  /*04c0*/  IMAD R6, R0.reuse, 0x98, RZ ;  /* 0x0000009800067824 */ /* 0x042fe400078e02ff */
[----:B------:R-:W-:-:S03]  /*04d0*/  IMAD R7, R0, 0x14, RZ ;  /* 0x0000001400077824 */ /* 0x000fc600078e02ff */
[-C--:B------:R-:W-:Y:S02]  /*04e0*/  LEA.HI.X.SX32 R9, R6, R27.reuse, 0x1, P1 ;  /* 0x0000001b06097211 */ /* 0x080fe400008f0eff */
[-C--:B------:R-:W-:Y:S02]  /*04f0*/  IADD3 R4, P1, R7, R26.reuse, RZ ;  /* 0x0000001a07047210 */ /* 0x080fe40007f3e0ff */
[----:B------:R-:W-:Y:S01]  /*0500*/  IADD3 R6, P2, R11, R26, RZ ;  /* 0x0000001a0b067210 */ /* 0x000fe20007f5e0ff */
[----:B------:R0:W-:Y:S01]  /*0510*/  STL [R1+0xf00], R23 ;  /* 0x000f001701007387 */ /* 0x0001e20000100800 */
[-C--:B------:R-:W-:Y:S02]  /*0520*/  LEA.HI.X.SX32 R5, R5, R27.reuse, 0x1, P1 ;  /* 0x0000001b05057211 */ /* 0x080fe400008f0eff */
[----:B------:R-:W-:Y:S01]  /*0530*/  LEA.HI.X.SX32 R7, R7, R27, 0x1, P2 ;  /* 0x0000001b07077211 */ /* 0x000fe200010f0eff */
[----:B------:R1:W-:Y:S04]  /*0540*/  STL [R1+0x1c], R16 ;  /* 0x00001c1001007387 */ /* 0x0003e80000100800 */
[----:B------:R4:W5:Y:S04]  /*0550*/  LDG.E.U16 R20, [R4.64] ;  /* 0x0000000404147981 */ /* 0x000968000c1e1500 */
[----:B0-----:R0:W5:Y:S04]  /*0560*/  LDG.E.U16 R23, [R2.64] ;  /* 0x0000000402177981 */ /* 0x001168000c1e1500 */
[----:B-1----:R1:W5:Y:S04]  /*0570*/  LDG.E.U16 R16, [R6.64] ;  /* 0x0000000406107981 */ /* 0x002368000c1e1500 */
[----:B------:R0:W-:Y:S04]  /*0580*/  STL [R1+0x14], R10 ;  /* 0x0000140a01007387 */ /* 0x0001e80000100800 */
[----:B------:R1:W5:Y:S01]  /*0590*/  LDG.E.U16 R22, [R8.64] ;  /* 0x0000000408167981 */ /* 0x000362000c1e1500 */
[----:B0-----:R-:W-:-:S05]  /*05a0*/  IMAD R10, R0, 0x50, RZ ;  /* 0x00000050000a7824 */ /* 0x001fca00078e02ff */
[----:B-1----:R-:W-:Y:S01]  /*05b0*/  IADD3 R8, P0, R10, R26, RZ ;  /* 0x0000001a0a087210 */ /* 0x002fe20007f1e0ff */
[----:B----4-:R-:W-:-:S03]  /*05c0*/  IMAD R5, R0, 0xa0, RZ ;  /* 0x000000a000057824 */ /* 0x010fc600078e02ff */
[-C--:B------:R-:W-:Y:S01]  /*05d0*/  LEA.HI.X.SX32 R9, R11, R27.reuse, 0x1, P0 ;  /* 0x0000001b0b097211 */ /* 0x080fe200000f0eff */
[----:B------:R0:W-:Y:S01]  /*05e0*/  STL [R1+0x3b8], R15 ;  /* 0x0003b80f01007387 */ /* 0x0001e20000100800 */
[-C--:B------:R-:W-:Y:S01]  /*05f0*/  IADD3 R2, P0, R5, R26.reuse, RZ ;  /* 0x0000001a05027210 */ /* 0x080fe20007f1e0ff */
[C---:B------:R-:W-:Y:S02]  /*0600*/  IMAD R11, R0.reuse, 0xb0, RZ ;  /* 0x000000b0000b7824 */ /* 0x040fe400078e02ff */
[----:B------:R-:W-:Y:S01]  /*0610*/  IMAD R6, R0, 0x150, RZ ;  /* 0x0000015000067824 */ /* 0x000fe200078e02ff */
[----:B0-----:R0:W4:Y:S01]  /*0620*/  LDG.E.U16 R15, [R8.64] ;  /* 0x00000004080f7981 */ /* 0x001122000c1e1500 */
[----:B------:R-:W-:Y:S01]  /*0630*/  LEA.HI.X.SX32 R3, R10, R27, 0x1, P0 ;  /* 0x0000001b0a037211 */ /* 0x000fe200000f0eff */
[C---:B------:R-:W-:Y:S01]  /*0640*/  IMAD R7, R0.reuse, 0x160, RZ ;  /* 0x0000016000077824 */ /* 0x040fe200078e02ff */
[-C--:B------:R-:W-:Y:S01]  /*0650*/  IADD3 R4, P0, R11, R26.reuse, RZ ;  /* 0x0000001a0b047210 */ /* 0x080fe20007f1e0ff */
[----:B------:R-:W-:Y:S01]  /*0660*/  IMAD R13, R0, 0xa8, RZ ;  /* 0x000000a8000d7824 */ /* 0x000fe200078e02ff */
[----:B------:R-:W-:Y:S01]  /*0670*/  IADD3 R6, P2, R6, R26, RZ ;  /* 0x0000001a06067210 */ /* 0x000fe20007f5e0ff */
[----:B------:R1:W4:Y:S01]  /*0680*/  LDG.E.U16 R21, [R2.64] ;  /* 0x0000000402157981 */ /* 0x000322000c1e1500 */
[----:B0-----:R-:W-:-:S05]  /*0690*/  IMAD R8, R0, 0x140, RZ ;  /* 0x0000014000087824 */ /* 0x001fca00078e02ff */
[----:B------:R-:W-:-:S04]  /*06a0*/  IADD3 R8, P1, R8, R26, RZ ;  /* 0x0000001a08087210 */ /* 0x000fc80007f3e0ff */
[-C--:B------:R-:W-:Y:S02]  /*06b0*/  LEA.HI.X.SX32 R9, R5, R27.reuse, 0x1, P1 ;  /* 0x0000001b05097211 */ /* 0x080fe400008f0eff */
[----:B-1----:R-:W-:Y:S02]  /*06c0*/  IADD3 R2, P1, R7, R26, RZ ;  /* 0x0000001a07027210 */ /* 0x002fe40007f3e0ff */
[-C--:B------:R-:W-:Y:S01]  /*06d0*/  LEA.HI.X.SX32 R7, R13, R27.reuse, 0x1, P2 ;  /* 0x0000001b0d077211 */ /* 0x080fe200010f0eff */
[----:B------:R0:W4:Y:S01]  /*06e0*/  LDG.E.U16 R19, [R8.64] ;  /* 0x0000000408137981 */ /* 0x000122000c1e1500 */
[----:B------:R-:W-:-:S03]  /*06f0*/  LEA.HI.X.SX32 R3, R11, R27, 0x1, P1 ;  /* 0x0000001b0b037211 */ /* 0x000fc600008f0eff */
[----:B------:R1:W4:Y:S01]  /*0700*/  LDG.E.U16 R18, [R6.64] ;  /* 0x0000000406127981 */ /* 0x000322000c1e1500 */
[C---:B------:R-:W-:Y:S02]  /*0710*/  IMAD R11, R0.reuse, 0x60, RZ ;  /* 0x00000060000b7824 */ /* 0x040fe400078e02ff */
[C---:B-1----:R-:W-:Y:S02]  /*0720*/  IMAD R6, R0.reuse, 0xb8, RZ ;  /* 0x000000b800067824 */ /* 0x042fe400078e02ff */
[C---:B------:R-:W-:Y:S01]  /*0730*/  IMAD R7, R0.reuse, 0x180, RZ ;  /* 0x0000018000077824 */ /* 0x040fe200078e02ff */
[----:B--2---:R1:W-:Y:S04]  /*0740*/  STL [R1+0x3b4], R17 ;  /* 0x0003b41101007387 */ /* 0x0043e80000100800 */
[----:B---3--:R2:W-:Y:S04]  /*0750*/  STL [R1+0x3b0], R12 ;  /* 0x0003b00c01007387 */ /* 0x0085e80000100800 */
[----:B-1----:R1:W3:Y:S01]  /*0760*/  LDG.E.U16 R17, [R2.64] ;  /* 0x0000000402117981 */ /* 0x0022e2000c1e1500 */
[----:B--2---:R-:W-:-:S03]  /*0770*/  IMAD R12, R0, 0x58, RZ ;  /* 0x00000058000c7824 */ /* 0x004fc600078e02ff */
[----:B------:R2:W-:Y:S02]  /*0780*/  STL [R1+0x10], R14 ;  /* 0x0000100e01007387 */ /* 0x0005e40000100800 */
[----:B------:R-:W-:-:S05]  /*0790*/  LEA.HI.X.SX32 R5, R12, R27, 0x1, P0 ;  /* 0x0000001b0c057211 */ /* 0x000fca00000f0eff */
[----:B--2---:R2:W3:Y:S01]  /*07a0*/  LDG.E.U16 R14, [R4.64] ;  /* 0x00000004040e7981 */ /* 0x0044e2000c1e1500 */
[C---:B------:R-:W-:Y:S02]  /*07b0*/  IMAD R12, R0.reuse, 0x18, RZ ;  /* 0x00000018000c7824 */ /* 0x040fe400078e02ff */
[C---:B--2---:R-:W-:Y:S02]  /*07c0*/  IMAD R4, R0.reuse, 0x170, RZ ;  /* 0x0000017000047824 */ /* 0x044fe400078e02ff */
[----:B------:R-:W-:-:S03]  /*07d0*/  IMAD R5, R0, 0x30, RZ ;  /* 0x0000003000057824 */ /* 0x000fc600078e02ff */
[-C--:B-1----:R-:W-:Y:S02]  /*07e0*/  IADD3 R2, P1, R4, R26.reuse, RZ ;  /* 0x0000001a04027210 */ /* 0x082fe40007f3e0ff */
[-C--:B0-----:R-:W-:Y:S02]  /*07f0*/  IADD3 R8, P0, R5, R26.reuse, RZ ;  /* 0x0000001a05087210 */ /* 0x081fe40007f1e0ff */
[-C--:B------:R-:W-:Y:S01]  /*0800*/  LEA.HI.X.SX32 R3, R6, R27.reuse, 0x1, P1 ;  /* 0x0000001b06037211 */ /* 0x080fe200008f0eff */
[----:B-----5:R-:W-:Y:S01]  /*0810*/  STL [R1+0x3ac], R23 ;  /* 0x0003ac1701007387 */ /* 0x020fe20000100800 */
[----:B------:R-:W-:Y:S02]  /*0820*/  LEA.HI.X.SX32 R9, R12, R27, 0x1, P0 ;  /* 0x0000001b0c097211 */ /* 0x000fe400000f0eff */
[-C--:B------:R-:W-:Y:S01]  /*0830*/  IADD3 R6, P1, R11, R26.reuse, RZ ;  /* 0x0000001a0b067210 */ /* 0x080fe20007f3e0ff */
[----:B------:R0:W-:Y:S04]  /*0840*/  STL [R1+0x3a8], R20 ;  /* 0x0003a81401007387 */ /* 0x0001e80000100800 */
[----:B------:R1:W-:Y:S04]  /*0850*/  STL [R1+0x3a4], R16 ;  /* 0x0003a41001007387 */ /* 0x0003e80000100800 */
[----:B0-----:R0:W2:Y:S04]  /*0860*/  LDG.E.U16 R20, [R8.64] ;  /* 0x0000000408147981 */ /* 0x0010a8000c1e1500 */
[----:B-1----:R1:W5:Y:S02]  /*0870*/  LDG.E.U16 R16, [R2.64] ;  /* 0x0000000402107981 */ /* 0x002364000c1e1500 */
[----:B-1----:R-:W-:-:S02]  /*0880*/  IADD3 R2, P0, R7, R26, RZ ;  /* 0x0000001a07027210 */ /* 0x002fc40007f1e0ff */
[----:B------:R-:W-:-:S05]  /*0890*/  LEA.HI.X.SX32 R7, R5, R27, 0x1, P1 ;  /* 0x0000001b05077211 */ /* 0x000fca00008f0eff */
[----:B------:R1:W5:Y:S01]  /*08a0*/  LDG.E.U16 R13, [R6.64] ;  /* 0x00000004060d7981 */ /* 0x000362000c1e1500 */
[----:B------:R-:W-:-:S05]  /*08b0*/  IMAD R10, R0, 0xc0, RZ ;  /* 0x000000c0000a7824 */ /* 0x000fca00078e02ff */
[-C--:B------:R-:W-:Y:S01]  /*08c0*/  IADD3 R4, P2, R10, R26.reuse, RZ ;  /* 0x0000001a0a047210 */ /* 0x080fe20007f5e0ff */
[----:B0-----:R-:W-:Y:S01]  /*08d0*/  IMAD R8, R0, 0x190, RZ ;  /* 0x0000019000087824 */ /* 0x001fe200078e02ff */
[-C--:B------:R-:W-:Y:S02]  /*08e0*/  LEA.HI.X.SX32 R3, R10, R27.reuse, 0x1, P0 ;  /* 0x0000001b0a037211 */ /* 0x080fe400000f0eff */
[----:B------:R-:W-:Y:S01]  /*08f0*/  LEA.HI.X.SX32 R5, R11, R27, 0x1, P2 ;  /* 0x0000001b0b057211 */ /* 0x000fe200010f0eff */
[----:B----4-:R0:W-:Y:S01]  /*0900*/  STL [R1+0x18], R15 ;  /* 0x0000180f01007387 */ /* 0x0101e20000100800 */
[----:B------:R-:W-:Y:S01]  /*0910*/  IMAD R10, R0, 0xc8, RZ ;  /* 0x000000c8000a7824 */ /* 0x000fe200078e02ff */
[----:B------:R-:W-:Y:S02]  /*0920*/  IADD3 R8, P1, R8, R26, RZ ;  /* 0x0000001a08087210 */ /* 0x000fe40007f3e0ff */
[----:B------:R4:W5:Y:S01]  /*0930*/  LDG.E.U16 R29, [R4.64] ;  /* 0x00000004041d7981 */ /* 0x000962000c1e1500 */
[----:B------:R-:W-:-:S03]  /*0940*/  IMAD R11, R0, 0x68, RZ ;  /* 0x00000068000b7824 */ /* 0x000fc600078e02ff */
[----:B0-----:R0:W5:Y:S01]  /*0950*/  LDG.E.U16 R15, [R2.64] ;  /* 0x00000004020f7981 */ /* 0x001162000c1e1500 */
[----:B----4-:R-:W-:Y:S01]  /*0960*/  IMAD R4, R0, 0x1a0, RZ ;  /* 0x000001a000047824 */ /* 0x010fe200078e02ff */
[----:B------:R-:W-:Y:S01]  /*0970*/  LEA.HI.X.SX32 R9, R10, R27, 0x1, P1 ;  /* 0x0000001b0a097211 */ /* 0x000fe200008f0eff */
[C---:B0-----:R-:W-:Y:S02]  /*0980*/  IMAD R3, R0.reuse, 0xd0, RZ ;  /* 0x000000d000037824 */ /* 0x041fe400078e02ff */
[----:B------:R-:W-:Y:S01]  /*0990*/  IMAD R2, R0, 0x1b0, RZ ;  /* 0x000001b000027824 */ /* 0x000fe200078e02ff */
[-C--:B------:R-:W-:Y:S01]  /*09a0*/  IADD3 R4, P2, R4, R26.reuse, RZ ;  /* 0x0000001a04047210 */ /* 0x080fe20007f5e0ff */
[----:B------:R-:W-:Y:S01]  /*09b0*/  IMAD R10, R0, 0xd8, RZ ;  /* 0x000000d8000a7824 */ /* 0x000fe200078e02ff */
[-C--:B-1----:R-:W-:Y:S02]  /*09c0*/  IADD3 R6, P0, R3, R26.reuse, RZ ;  /* 0x0000001a03067210 */ /* 0x082fe40007f1e0ff */
[----:B------:R-:W-:-:S02]  /*09d0*/  IADD3 R2, P1, R2, R26, RZ ;  /* 0x0000001a02027210 */ /* 0x000fc40007f3e0ff */
[-C--:B------:R-:W-:Y:S02]  /*09e0*/  LEA.HI.X.SX32 R5, R3, R27.reuse, 0x1, P2 ;  /* 0x0000001b03057211 */ /* 0x080fe400010f0eff */
[-C--:B------:R-:W-:Y:S02]  /*09f0*/  LEA.HI.X.SX32 R7, R11, R27.reuse, 0x1, P0 ;  /* 0x0000001b0b077211 */ /* 0x080fe400000f0eff */
[----:B------:R-:W-:Y:S02]  /*0a00*/  LEA.HI.X.SX32 R3, R10, R27, 0x1, P1 ;  /* 0x0000001b0a037211 */ /* 0x000fe400008f0eff */
[----:B------:R0:W4:Y:S04]  /*0a10*/  LDG.E.U16 R5, [R4.64] ;  /* 0x0000000404057981 */ /* 0x000128000c1e1500 */
[----:B------:R1:W4:Y:S01]  /*0a20*/  LDG.E.U16 R25, [R6.64] ;  /* 0x0000000406197981 */ /* 0x000322000c1e1500 */
[----:B------:R-:W-:-:S03]  /*0a30*/  IMAD R12, R0, 0x38, RZ ;  /* 0x00000038000c7824 */ /* 0x000fc600078e02ff */
[----:B0-----:R0:W4:Y:S01]  /*0a40*/  LDG.E.U16 R4, [R2.64] ;  /* 0x0000000402047981 */ /* 0x001122000c1e1500 */
[----:B-1----:R-:W-:-:S03]  /*0a50*/  IMAD R7, R0, 0x70, RZ ;  /* 0x0000007000077824 */ /* 0x002fc600078e02ff */
[----:B------:R1:W-:Y:S01]  /*0a60*/  STL [R1+0xc], R21 ;  /* 0x00000c1501007387 */ /* 0x0003e20000100800 */
[C---:B0-----:R-:W-:Y:S01]  /*0a70*/  IMAD R3, R0.reuse, 0xe0, RZ ;  /* 0x000000e000037824 */ /* 0x041fe200078e02ff */
[-C--:B------:R-:W-:Y:S01]  /*0a80*/  IADD3 R10, P0, R7, R26.reuse, RZ ;  /* 0x0000001a070a7210 */ /* 0x080fe20007f1e0ff */
[C---:B------:R-:W-:Y:S02]  /*0a90*/  IMAD R2, R0.reuse, 0x1c0, RZ ;  /* 0x000001c000027824 */ /* 0x040fe400078e02ff */
[----:B------:R-:W-:Y:S01]  /*0aa0*/  IMAD R6, R0, 0x1d0, RZ ;  /* 0x000001d000067824 */ /* 0x000fe200078e02ff */
[----:B------:R-:W-:Y:S01]  /*0ab0*/  LEA.HI.X.SX32 R11, R12, R27, 0x1, P0 ;  /* 0x0000001b0c0b7211 */ /* 0x000fe200000f0eff */
[----:B------:R-:W-:Y:S01]  /*0ac0*/  IMAD R12, R0, 0xe8, RZ ;  /* 0x000000e8000c7824 */ /* 0x000fe200078e02ff */
[-C--:B------:R-:W-:Y:S02]  /*0ad0*/  IADD3 R2, P2, R2, R26.reuse, RZ ;  /* 0x0000001a02027210 */ /* 0x080fe40007f5e0ff */
[----:B------:R-:W-:Y:S01]  /*0ae0*/  IADD3 R6, P0, R6, R26, RZ ;  /* 0x0000001a06067210 */ /* 0x000fe20007f1e0ff */
[----:B-1----:R0:W4:Y:S01]  /*0af0*/  LDG.E.U16 R21, [R10.64] ;  /* 0x000000040a157981 */ /* 0x002122000c1e1500 */
[----:B------:R-:W-:-:S02]  /*0b00*/  IMAD R23, R0, 0xf8, RZ ;  /* 0x000000f800177824 */ /* 0x000fc400078e02ff */
[----:B0-----:R-:W-:Y:S01]  /*0b10*/  IMAD R10, R0, 0x1f0, RZ ;  /* 0x000001f0000a7824 */ /* 0x001fe200078e02ff */
[----:B---3--:R0:W-:Y:S04]  /*0b20*/  STL [R1+0x8], R14 ;  /* 0x0000080e01007387 */ /* 0x0081e80000100800 */
[----:B0-----:R0:W3:Y:S02]  /*0b30*/  LDG.E.U16 R14, [R8.64] ;  /* 0x00000004080e7981 */ /* 0x0010e4000c1e1500 */
[----:B0-----:R-:W-:-:S04]  /*0b40*/  IADD3 R8, P1, R3, R26, RZ ;  /* 0x0000001a03087210 */ /* 0x001fc80007f3e0ff */
[-C--:B------:R-:W-:Y:S02]  /*0b50*/  LEA.HI.X.SX32 R9, R7, R27.reuse, 0x1, P1 ;  /* 0x0000001b07097211 */ /* 0x080fe400008f0eff */
[-C--:B------:R-:W-:Y:S02]  /*0b60*/  LEA.HI.X.SX32 R3, R3, R27.reuse, 0x1, P2 ;  /* 0x0000001b03037211 */ /* 0x080fe400010f0eff */
[----:B------:R-:W-:-:S04]  /*0b70*/  LEA.HI.X.SX32 R7, R12, R27, 0x1, P0 ;  /* 0x0000001b0c077211 */ /* 0x000fc800000f0eff */
[----:B------:R0:W3:Y:S04]  /*0b80*/  LDG.E.U16 R3, [R2.64] ;  /* 0x0000000402037981 */ /* 0x0000e8000c1e1500 */
[----:B--2---:R1:W-:Y:S04]  /*0b90*/  STL [R1+0x4], R20 ;  /* 0x0000041401007387 */ /* 0x0043e80000100800 */
[----:B0-----:R0:W2:Y:S04]  /*0ba0*/  LDG.E.U16 R2, [R6.64] ;  /* 0x0000000406027981 */ /* 0x0010a8000c1e1500 */
[----:B-1----:R1:W2:Y:S02]  /*0bb0*/  LDG.E.U16 R20, [R8.64] ;  /* 0x0000000408147981 */ /* 0x0022a4000c1e1500 */
[----:B-1----:R-:W-:-:S02]  /*0bc0*/  IMAD R9, R0, 0xf0, RZ ;  /* 0x000000f000097824 */ /* 0x002fc400078e02ff */
[----:B-----5:R1:W-:Y:S03]  /*0bd0*/  STL [R1], R13 ;  /* 0x0000000d01007387 */ /* 0x0203e60000100800 */
[----:B0-----:R-:W-:Y:S01]  /*0be0*/  IADD3 R6, P0, R9, R26, RZ ;  /* 0x0000001a09067210 */ /* 0x001fe20007f1e0ff */
[----:B-1----:R-:W-:-:S05]  /*0bf0*/  IMAD R13, R0, 0x78, RZ ;  /* 0x00000078000d7824 */ /* 0x002fca00078e02ff */
[----:B------:R-:W-:-:S05]  /*0c00*/  LEA.HI.X.SX32 R7, R13, R27, 0x1, P0 ;  /* 0x0000001b0d077211 */ /* 0x000fca00000f0eff */
[----:B------:R0:W5:Y:S01]  /*0c10*/  LDG.E.U16 R6, [R6.64] ;  /* 0x0000000406067981 */ /* 0x000162000c1e1500 */
[----:B------:R-:W-:Y:S01]  /*0c20*/  IMAD R8, R0, 0x1e0, RZ ;  /* 0x000001e000087824 */ /* 0x000fe200078e02ff */
[----:B------:R-:W-:Y:S01]  /*0c30*/  IADD3 R10, P2, R10, R26, RZ ;  /* 0x0000001a0a0a7210 */ /* 0x000fe20007f5e0ff */
[----:B------:R-:W-:-:S03]  /*0c40*/  IMAD R12, R0, 0x102, RZ ;  /* 0x00000102000c7824 */ /* 0x000fc600078e02ff */
[----:B------:R-:W-:Y:S01]  /*0c50*/  IADD3 R8, P1, R8, R26, RZ ;  /* 0x0000001a08087210 */ /* 0x000fe20007f3e0ff */
[----:B------:R-:W-:-:S03]  /*0c60*/  IMAD R13, R0, 0x81, RZ ;  /* 0x00000081000d7824 */ /* 0x000fc600078e02ff */
[-C--:B------:R-:W-:Y:S02]  /*0c70*/  LEA.HI.X.SX32 R9, R9, R27.reuse, 0x1, P1 ;  /* 0x0000001b09097211 */ /* 0x080fe400008f0eff */
[----:B------:R-:W-:Y:S02]  /*0c80*/  IADD3 R12, P0, R12, R26, RZ ;  /* 0x0000001a0c0c7210 */ /* 0x000fe40007f1e0ff */
[-C--:B------:R-:W-:Y:S02]  /*0c90*/  LEA.HI.X.SX32 R11, R23, R27.reuse, 0x1, P2 ;  /* 0x0000001b170b7211 */ /* 0x080fe400010f0eff */
[----:B------:R1:W2:Y:S01]  /*0ca0*/  LDG.E.U16 R23, [R8.64] ;  /* 0x0000000408177981 */ /* 0x0002a2000c1e1500 */
[----:B------:R-:W-:-:S03]  /*0cb0*/  LEA.HI.X.SX32 R13, R13, R27, 0x1, P0 ;  /* 0x0000001b0d0d7211 */ /* 0x000fc600000f0eff */
[----:B------:R1:W2:Y:S04]  /*0cc0*/  LDG.E.U16 R24, [R10.64] ;  /* 0x000000040a187981 */ /* 0x0002a8000c1e1500 */
[----:B------:R1:W2:Y:S01]  /*0cd0*/  LDG.E.U16 R28, [R12.64] ;  /* 0x000000040c1c7981 */ /* 0x0002a2000c1e1500 */
[C---:B0-----:R-:W-:Y:S02]  /*0ce0*/  IMAD R7, R0.reuse, 0x89, RZ ;  /* 0x0000008900077824 */ /* 0x041fe400078e02ff */
[C---:B-1----:R-:W-:Y:S02]  /*0cf0*/  IMAD R8, R0.reuse, 0x122, RZ ;  /* 0x0000012200087824 */ /* 0x042fe400078e02ff */
[C---:B------:R-:W-:Y:S02]  /*0d00*/  IMAD R9, R0.reuse, 0x91, RZ ;  /* 0x0000009100097824 */ /* 0x040fe400078e02ff */
[----:B------:R-:W-:Y:S01]  /*0d10*/  IMAD R10, R0, 0x132, RZ ;  /* 0x00000132000a7824 */ /* 0x000fe200078e02ff */
[----:B------:R-:W-:Y:S01]  /*0d20*/  IADD3 R8, P1, R8, R26, RZ ;  /* 0x0000001a08087210 */ /* 0x000fe20007f3e0ff */
[----:B------:R-:W-:-:S02]  /*0d30*/  IMAD R11, R0, 0x99, RZ ;  /* 0x00000099000b7824 */ /* 0x000fc400078e02ff */
[----:B------:R-:W-:Y:S01]  /*0d40*/  IMAD R12, R0, 0x142, RZ ;  /* 0x00000142000c7824 */ /* 0x000fe200078e02ff */
[----:B------:R-:W-:Y:S02]  /*0d50*/  IADD3 R10, P2, R10, R26, RZ ;  /* 0x0000001a0a0a7210 */ /* 0x000fe40007f5e0ff */
[-C--:B------:R-:W-:Y:S01]  /*0d60*/  LEA.HI.X.SX32 R9, R9, R27.reuse, 0x1, P1 ;  /* 0x0000001b09097211 */ /* 0x080fe200008f0eff */
[C---:B------:R-:W-:Y:S01]  /*0d70*/  IMAD R13, R0.reuse, 0xa1, RZ ;  /* 0x000000a1000d7824 */ /* 0x040fe200078e02ff */
[----:B------:R-:W-:Y:S01]  /*0d80*/  LEA.HI.X.SX32 R11, R11, R27, 0x1, P2 ;  /* 0x0000001b0b0b7211 */ /* 0x000fe200010f0eff */
[----:B-----5:R0:W-:Y:S02]  /*0d90*/  STL [R1+0x3a0], R6 ;  /* 0x0003a00601007387 */ /* 0x0201e40000100800 */
[----:B0-----:R-:W-:-:S05]  /*0da0*/  IMAD R6, R0, 0x112, RZ ;  /* 0x0000011200067824 */ /* 0x001fca00078e02ff */
[----:B------:R-:W-:-:S04]  /*0db0*/  IADD3 R6, P0, R6, R26, RZ ;  /* 0x0000001a06067210 */ /* 0x000fc80007f1e0ff */
[----:B------:R-:W-:-:S05]  /*0dc0*/  LEA.HI.X.SX32 R7, R7, R27, 0x1, P0 ;  /* 0x0000001b07077211 */ /* 0x000fca00000f0eff */
[----:B------:R0:W5:Y:S01]  /*0dd0*/  LDG.E.U16 R6, [R6.64] ;  /* 0x0000000406067981 */ /* 0x000162000c1e1500 */
[----:B------:R-:W-:-:S03]  /*0de0*/  IADD3 R12, P0, R12, R26, RZ ;  /* 0x0000001a0c0c7210 */ /* 0x000fc60007f1e0ff */
[----:B--2---:R1:W-:Y:S01]  /*0df0*/  STL [R1+0x39c], R23 ;  /* 0x00039c1701007387 */ /* 0x0043e20000100800 */
[----:B------:R-:W-:-:S03]  /*0e00*/  LEA.HI.X.SX32 R13, R13, R27, 0x1, P0 ;  /* 0x0000001b0d0d7211 */ /* 0x000fc600000f0eff */
[----:B------:R2:W-:Y:S04]  /*0e10*/  STL [R1+0x398], R24 ;  /* 0x0003981801007387 */ /* 0x0005e80000100800 */
[----:B-1----:R1:W3:Y:S04]  /*0e20*/  LDG.E.U16 R23, [R8.64] ;  /* 0x0000000408177981 */ /* 0x0022e8000c1e1500 */
[----:B--2---:R2:W3:Y:S04]  /*0e30*/  LDG.E.U16 R24, [R10.64] ;  /* 0x000000040a187981 */ /* 0x0044e8000c1e1500 */
[----:B------:R0:W-:Y:S04]  /*0e40*/  STL [R1+0x394], R28 ;  /* 0x0003941c01007387 */ /* 0x0001e80000100800 */
[----:B0-----:R0:W4:Y:S01]  /*0e50*/  LDG.E.U16 R28, [R12.64] ;  /* 0x000000040c1c7981 */ /* 0x001122000c1e1500 */
[----:B------:R-:W-:-:S02]  /*0e60*/  IMAD R7, R0, 0xa9, RZ ;  /* 0x000000a900077824 */ /* 0x000fc400078e02ff */
[C---:B-1----:R-:W-:Y:S02]  /*0e70*/  IMAD R8, R0.reuse, 0x162, RZ ;  /* 0x0000016200087824 */ /* 0x042fe400078e02ff */
[C---:B------:R-:W-:Y:S02]  /*0e80*/  IMAD R9, R0.reuse, 0xb1, RZ ;  /* 0x000000b100097824 */ /* 0x040fe400078e02ff */
[----:B--2---:R-:W-:Y:S01]  /*0e90*/  IMAD R10, R0, 0x172, RZ ;  /* 0x00000172000a7824 */ /* 0x004fe200078e02ff */
[-C--:B------:R-:W-:Y:S01]  /*0ea0*/  IADD3 R8, P1, R8, R26.reuse, RZ ;  /* 0x0000001a08087210 */ /* 0x080fe20007f3e0ff */
[C---:B------:R-:W-:Y:S02]  /*0eb0*/  IMAD R11, R0.reuse, 0xb9, RZ ;  /* 0x000000b9000b7824 */ /* 0x040fe400078e02ff */
[----:B0-----:R-:W-:Y:S01]  /*0ec0*/  IMAD R12, R0, 0x182, RZ ;  /* 0x00000182000c7824 */ /* 0x001fe200078e02ff */
        /* <DEDUP_REMOVED lines=8> */
[----:B------:R0:W2:Y:S01]  /*0f50*/  LDG.E.U16 R6, [R6.64] ;  /* 0x0000000406067981 */ /* 0x0000a2000c1e1500 */
[----:B------:R-:W-:-:S03]  /*0f60*/  IADD3 R12, P0, R12, R26, RZ ;  /* 0x0000001a0c0c7210 */ /* 0x000fc60007f1e0ff */
[----:B---3--:R1:W-:Y:S01]  /*0f70*/  STL [R1+0x38c], R23 ;  /* 0x00038c1701007387 */ /* 0x0083e20000100800 */
[----:B------:R-:W-:-:S03]  /*0f80*/  LEA.HI.X.SX32 R13, R13, R27, 0x1, P0 ;  /* 0x0000001b0d0d7211 */ /* 0x000fc600000f0eff */
[----:B------:R3:W-:Y:S04]  /*0f90*/  STL [R1+0x388], R24 ;  /* 0x0003881801007387 */ /* 0x0007e80000100800 */
[----:B-1----:R1:W5:Y:S04]  /*0fa0*/  LDG.E.U16 R23, [R8.64] ;  /* 0x0000000408177981 */ /* 0x002368000c1e1500 */
[----:B---3--:R3:W5:Y:S04]  /*0fb0*/  LDG.E.U16 R24, [R10.64] ;  /* 0x000000040a187981 */ /* 0x008768000c1e1500 */
[----:B----4-:R4:W-:Y:S04]  /*0fc0*/  STL [R1+0x384], R28 ;  /* 0x0003841c01007387 */ /* 0x0109e80000100800 */
[----:B----4-:R4:W5:Y:S01]  /*0fd0*/  LDG.E.U16 R28, [R12.64] ;  /* 0x000000040c1c7981 */ /* 0x010962000c1e1500 */
[----:B0-----:R-:W-:-:S02]  /*0fe0*/  IMAD R7, R0, 0xc9, RZ ;  /* 0x000000c900077824 */ /* 0x001fc400078e02ff */
[C---:B-1----:R-:W-:Y:S02]  /*0ff0*/  IMAD R8, R0.reuse, 0x1a2, RZ ;  /* 0x000001a200087824 */ /* 0x042fe400078e02ff */
[C---:B------:R-:W-:Y:S02]  /*1000*/  IMAD R9, R0.reuse, 0xd1, RZ ;  /* 0x000000d100097824 */ /* 0x040fe400078e02ff */
[----:B---3--:R-:W-:Y:S01]  /*1010*/  IMAD R10, R0, 0x1b2, RZ ;  /* 0x000001b2000a7824 */ /* 0x008fe200078e02ff */
[-C--:B------:R-:W-:Y:S01]  /*1020*/  IADD3 R8, P1, R8, R26.reuse, RZ ;  /* 0x0000001a08087210 */ /* 0x080fe20007f3e0ff */
[C---:B------:R-:W-:Y:S02]  /*1030*/  IMAD R11, R0.reuse, 0xd9, RZ ;  /* 0x000000d9000b7824 */ /* 0x040fe400078e02ff */
[----:B----4-:R-:W-:Y:S01]  /*1040*/  IMAD R12, R0, 0x1c2, RZ ;  /* 0x000001c2000c7824 */ /* 0x010fe200078e02ff */
[----:B------:R-:W-:Y:S02]  /*1050*/  IADD3 R10, P2, R10, R26, RZ ;  /* 0x0000001a0a0a7210 */ /* 0x000fe40007f5e0ff */
[-C--:B------:R-:W-:Y:S01]  /*1060*/  LEA.HI.X.SX32 R9, R9, R27.reuse, 0x1, P1 ;  /* 0x0000001b09097211 */ /* 0x080fe200008f0eff */
[C---:B------:R-:W-:Y:S01]  /*1070*/  IMAD R13, R0.reuse, 0xe1, RZ ;  /* 0x000000e1000d7824 */ /* 0x040fe200078e02ff */
[----:B------:R-:W-:Y:S01]  /*1080*/  LEA.HI.X.SX32 R11, R11, R27, 0x1, P2 ;  /* 0x0000001b0b0b7211 */ /* 0x000fe200010f0eff */
[----:B--2---:R0:W-:Y:S02]  /*1090*/  STL [R1+0x380], R6 ;  /* 0x0003800601007387 */ /* 0x0041e40000100800 */
[----:B0-----:R-:W-:-:S05]  /*10a0*/  IMAD R6, R0, 0x192, RZ ;  /* 0x0000019200067824 */ /* 0x001fca00078e02ff */
[----:B------:R-:W-:-:S04]  /*10b0*/  IADD3 R6, P0, R6, R26, RZ ;  /* 0x0000001a06067210 */ /* 0x000fc80007f1e0ff */
[----:B------:R-:W-:-:S05]  /*10c0*/  LEA.HI.X.SX32 R7, R7, R27, 0x1, P0 ;  /* 0x0000001b07077211 */ /* 0x000fca00000f0eff */
[----:B------:R0:W2:Y:S01]  /*10d0*/  LDG.E.U16 R6, [R6.64] ;  /* 0x0000000406067981 */ /* 0x0000a2000c1e1500 */
[----:B------:R-:W-:-:S03]  /*10e0*/  IADD3 R12, P0, R12, R26, RZ ;  /* 0x0000001a0c0c7210 */ /* 0x000fc60007f1e0ff */
[----:B-----5:R1:W-:Y:S01]  /*10f0*/  STL [R1+0x37c], R23 ;  /* 0x00037c1701007387 */ /* 0x0203e20000100800 */
[----:B------:R-:W-:-:S03]  /*1100*/  LEA.HI.X.SX32 R13, R13, R27, 0x1, P0 ;  /* 0x0000001b0d0d7211 */ /* 0x000fc600000f0eff */
[----:B------:R3:W-:Y:S04]  /*1110*/  STL [R1+0x378], R24 ;  /* 0x0003781801007387 */ /* 0x0007e80000100800 */
[----:B-1----:R1:W4:Y:S04]  /*1120*/  LDG.E.U16 R23, [R8.64] ;  /* 0x0000000408177981 */ /* 0x002328000c1e1500 */
[----:B---3--:R3:W5:Y:S04]  /*1130*/  LDG.E.U16 R24, [R10.64] ;  /* 0x000000040a187981 */ /* 0x008768000c1e1500 */
[----:B------:R0:W-:Y:S04]  /*1140*/  STL [R1+0x374], R28 ;  /* 0x0003741c01007387 */ /* 0x0001e80000100800 */
[----:B0-----:R0:W5:Y:S01]  /*1150*/  LDG.E.U16 R28, [R12.64] ;  /* 0x000000040c1c7981 */ /* 0x001162000c1e1500 */
[----:B------:R-:W-:-:S02]  /*1160*/  IMAD R7, R0, 0xe9, RZ ;  /* 0x000000e900077824 */ /* 0x000fc400078e02ff */
[C---:B-1----:R-:W-:Y:S02]  /*1170*/  IMAD R8, R0.reuse, 0x1e2, RZ ;  /* 0x000001e200087824 */ /* 0x042fe400078e02ff */
[C---:B---3--:R-:W-:Y:S02]  /*1180*/  IMAD R10, R0.reuse, 0x1f2, RZ ;  /* 0x000001f2000a7824 */ /* 0x048fe400078e02ff */
[----:B------:R-:W-:Y:S01]  /*1190*/  IMAD R9, R0, 0xf1, RZ ;  /* 0x000000f100097824 */ /* 0x000fe200078e02ff */
[-C--:B------:R-:W-:Y:S01]  /*11a0*/  IADD3 R8, P1, R8, R26.reuse, RZ ;  /* 0x0000001a08087210 */ /* 0x080fe20007f3e0ff */
[----:B------:R-:W-:Y:S01]  /*11b0*/  IMAD R11, R0, 0xf9, RZ ;  /* 0x000000f9000b7824 */ /* 0x000fe200078e02ff */
[----:B------:R-:W-:Y:S01]  /*11c0*/  IADD3 R10, P2, R10, R26, RZ ;  /* 0x0000001a0a0a7210 */ /* 0x000fe20007f5e0ff */
[C---:B0-----:R-:W-:Y:S01]  /*11d0*/  IMAD R13, R0.reuse, 0x11, RZ ;  /* 0x00000011000d7824 */ /* 0x041fe200078e02ff */
[-C--:B------:R-:W-:Y:S02]  /*11e0*/  LEA.HI.X.SX32 R9, R9, R27.reuse, 0x1, P1 ;  /* 0x0000001b09097211 */ /* 0x080fe400008f0eff */
[----:B------:R-:W-:Y:S01]  /*11f0*/  LEA.HI.X.SX32 R11, R11, R27, 0x1, P2 ;  /* 0x0000001b0b0b7211 */ /* 0x000fe200010f0eff */
[----:B--2---:R0:W-:Y:S02]  /*1200*/  STL [R1+0x370], R6 ;  /* 0x0003700601007387 */ /* 0x0041e40000100800 */
[----:B0-----:R-:W-:-:S05]  /*1210*/  IMAD R6, R0, 0x1d2, RZ ;  /* 0x000001d200067824 */ /* 0x001fca00078e02ff */
[----:B------:R-:W-:Y:S01]  /*1220*/  IADD3 R6, P0, R6, R26, RZ ;  /* 0x0000001a06067210 */ /* 0x000fe20007f1e0ff */
[----:B----4-:R0:W-:Y:S03]  /*1230*/  STL [R1+0x36c], R23 ;  /* 0x00036c1701007387 */ /* 0x0101e60000100800 */
[----:B------:R-:W-:Y:S01]  /*1240*/  LEA.HI.X.SX32 R7, R7, R27, 0x1, P0 ;  /* 0x0000001b07077211 */ /* 0x000fe200000f0eff */
[----:B-----5:R1:W-:Y:S01]  /*1250*/  STL [R1+0x368], R24 ;  /* 0x0003681801007387 */ /* 0x0203e20000100800 */
[----:B0-----:R-:W-:-:S03]  /*1260*/  IMAD R23, R0, 0x22, RZ ;  /* 0x0000002200177824 */ /* 0x001fc600078e02ff */
[----:B-1----:R0:W2:Y:S02]  /*1270*/  LDG.E.U16 R24, [R6.64] ;  /* 0x0000000406187981 */ /* 0x0020a4000c1e1500 */
[----:B------:R-:W-:Y:S02]  /*1280*/  IADD3 R12, P0, R23, R26, RZ ;  /* 0x0000001a170c7210 */ /* 0x000fe40007f1e0ff */
[----:B------:R1:W-:Y:S02]  /*1290*/  STL [R1+0x364], R28 ;  /* 0x0003641c01007387 */ /* 0x0003e40000100800 */
[----:B------:R-:W-:-:S05]  /*12a0*/  LEA.HI.X.SX32 R13, R13, R27, 0x1, P0 ;  /* 0x0000001b0d0d7211 */ /* 0x000fca00000f0eff */
[----:B------:R-:W3:Y:S04]  /*12b0*/  LDG.E.U16 R23, [R12.64] ;  /* 0x000000040c177981 */ /* 0x000ee8000c1e1500 */
[----:B-1----:R1:W4:Y:S04]  /*12c0*/  LDG.E.U16 R28, [R8.64] ;  /* 0x00000004081c7981 */ /* 0x002328000c1e1500 */
[----:B-1----:R1:W5:Y:S01]  /*12d0*/  LDG.E.U16 R8, [R10.64] ;  /* 0x000000040a087981 */ /* 0x002362000c1e1500 */
[C---:B0-----:R-:W-:Y:S02]  /*12e0*/  IMAD R6, R0.reuse, 0x32, RZ ;  /* 0x0000003200067824 */ /* 0x041fe400078e02ff */
[----:B------:R-:W-:-:S03]  /*12f0*/  IMAD R7, R0, 0x19, RZ ;  /* 0x0000001900077824 */ /* 0x000fc600078e02ff */
[----:B------:R-:W-:Y:S01]  /*1300*/  IADD3 R6, P0, R6, R26, RZ ;  /* 0x0000001a06067210 */ /* 0x000fe20007f1e0ff */
[C---:B------:R-:W-:Y:S02]  /*1310*/  IMAD R9, R0.reuse, 0x21, RZ ;  /* 0x0000002100097824 */ /* 0x040fe400078e02ff */
[C---:B-1----:R-:W-:Y:S01]  /*1320*/  IMAD R10, R0.reuse, 0x52, RZ ;  /* 0x00000052000a7824 */ /* 0x042fe200078e02ff */
[----:B------:R-:W-:Y:S01]  /*1330*/  LEA.HI.X.SX32 R7, R7, R27, 0x1, P0 ;  /* 0x0000001b07077211 */ /* 0x000fe200000f0eff */
[----:B------:R-:W-:-:S03]  /*1340*/  IMAD R11, R0, 0x29, RZ ;  /* 0x00000029000b7824 */ /* 0x000fc600078e02ff */
[----:B------:R-:W-:-:S04]  /*1350*/  IADD3 R10, P2, R10, R26, RZ ;  /* 0x0000001a0a0a7210 */ /* 0x000fc80007f5e0ff */
[----:B------:R-:W-:Y:S01]  /*1360*/  LEA.HI.X.SX32 R11, R11, R27, 0x1, P2 ;  /* 0x0000001b0b0b7211 */ /* 0x000fe200010f0eff */
[----:B--2---:R0:W-:Y:S02]  /*1370*/  STL [R1+0x360], R24 ;  /* 0x0003601801007387 */ /* 0x0041e40000100800 */
[----:B0-----:R-:W-:Y:S02]  /*1380*/  IMAD R24, R0, 0x42, RZ ;  /* 0x0000004200187824 */ /* 0x001fe400078e02ff */
[----:B----4-:R-:W-:Y:S04]  /*1390*/  STL [R1+0x35c], R28 ;  /* 0x00035c1c01007387 */ /* 0x010fe80000100800 */
[----:B-----5:R0:W-:Y:S04]  /*13a0*/  STL [R1+0x358], R8 ;  /* 0x0003580801007387 */ /* 0x0201e80000100800 */
[----:B---3--:R1:W-:Y:S01]  /*13b0*/  STL [R1+0x354], R23 ;  /* 0x0003541701007387 */ /* 0x0083e20000100800 */
[----:B0-----:R-:W-:-:S04]  /*13c0*/  IADD3 R8, P1, R24, R26, RZ ;  /* 0x0000001a18087210 */ /* 0x001fc80007f3e0ff */
[----:B------:R-:W-:Y:S01]  /*13d0*/  LEA.HI.X.SX32 R9, R9, R27, 0x1, P1 ;  /* 0x0000001b09097211 */ /* 0x000fe200008f0eff */
[----:B-1----:R0:W2:Y:S04]  /*13e0*/  LDG.E.U16 R23, [R6.64] ;  /* 0x0000000406177981 */ /* 0x0020a8000c1e1500 */
[----:B------:R1:W3:Y:S04]  /*13f0*/  LDG.E.U16 R8, [R8.64] ;  /* 0x0000000408087981 */ /* 0x0002e8000c1e1500 */
[----:B0-----:R-:W4:Y:S01]  /*1400*/  LDG.E.U16 R6, [R10.64] ;  /* 0x000000040a067981 */ /* 0x001f22000c1e1500 */
[----:B------:R-:W-:-:S02]  /*1410*/  IMAD R28, R0, 0x62, RZ ;  /* 0x00000062001c7824 */ /* 0x000fc400078e02ff */
[----:B------:R-:W-:-:S03]  /*1420*/  IMAD R13, R0, 0x31, RZ ;  /* 0x00000031000d7824 */ /* 0x000fc600078e02ff */
[----:B------:R-:W-:-:S04]  /*1430*/  IADD3 R12, P0, R28, R26, RZ ;  /* 0x0000001a1c0c7210 */ /* 0x000fc80007f1e0ff */
[----:B------:R-:W-:Y:S01]  /*1440*/  LEA.HI.X.SX32 R13, R13, R27, 0x1, P0 ;  /* 0x0000001b0d0d7211 */ /* 0x000fe200000f0eff */
[----:B------:R-:W-:-:S05]  /*1450*/  IMAD R7, R0, 0x39, RZ ;  /* 0x0000003900077824 */ /* 0x000fca00078e02ff */
[----:B------:R0:W5:Y:S01]  /*1460*/  LDG.E.U16 R13, [R12.64] ;  /* 0x000000040c0d7981 */ /* 0x000162000c1e1500 */
[----:B-1----:R-:W-:-:S03]  /*1470*/  IMAD R9, R0, 0x41, RZ ;  /* 0x0000004100097824 */ /* 0x002fc600078e02ff */
[----:B--2---:R1:W-:Y:S04]  /*1480*/  STL [R1+0x350], R23 ;  /* 0x0003501701007387 */ /* 0x0043e80000100800 */
[----:B---3--:R2:W-:Y:S01]  /*1490*/  STL [R1+0x34c], R8 ;  /* 0x00034c0801007387 */ /* 0x0085e20000100800 */
[----:B-1----:R-:W-:-:S03]  /*14a0*/  IMAD R23, R0, 0x72, RZ ;  /* 0x0000007200177824 */ /* 0x002fc600078e02ff */
[----:B----4-:R1:W-:Y:S01]  /*14b0*/  STL [R1+0x348], R6 ;  /* 0x0003480601007387 */ /* 0x0103e20000100800 */
[----:B--2---:R-:W-:Y:S01]  /*14c0*/  IMAD R8, R0, 0x82, RZ ;  /* 0x0000008200087824 */ /* 0x004fe200078e02ff */
[----:B-1----:R-:W-:-:S04]  /*14d0*/  IADD3 R6, P0, R23, R26, RZ ;  /* 0x0000001a17067210 */ /* 0x002fc80007f1e0ff */
[----:B------:R-:W-:Y:S02]  /*14e0*/  IADD3 R8, P1, R8, R26, RZ ;  /* 0x0000001a08087210 */ /* 0x000fe40007f3e0ff */
[-C--:B------:R-:W-:Y:S02]  /*14f0*/  LEA.HI.X.SX32 R7, R7, R27.reuse, 0x1, P0 ;  /* 0x0000001b07077211 */ /* 0x080fe400000f0eff */
[----:B------:R-:W-:-:S04]  /*1500*/  LEA.HI.X.SX32 R9, R9, R27, 0x1, P1 ;  /* 0x0000001b09097211 */ /* 0x000fc800008f0eff */
[----:B------:R1:W2:Y:S04]  /*1510*/  LDG.E.U16 R7, [R6.64] ;  /* 0x0000000406077981 */ /* 0x0002a8000c1e1500 */
[----:B------:R3:W4:Y:S01]  /*1520*/  LDG.E.U16 R9, [R8.64] ;  /* 0x0000000408097981 */ /* 0x000722000c1e1500 */
[C---:B------:R-:W-:Y:S02]  /*1530*/  IMAD R10, R0.reuse, 0x92, RZ ;  /* 0x00000092000a7824 */ /* 0x040fe400078e02ff */
[C---:B0-----:R-:W-:Y:S01]  /*1540*/  IMAD R12, R0.reuse, 0xa2, RZ ;  /* 0x000000a2000c7824 */ /* 0x041fe200078e02ff */
[----:B-----5:R0:W-:Y:S01]  /*1550*/  STL [R1+0x344], R13 ;  /* 0x0003440d01007387 */ /* 0x0201e20000100800 */
[----:B------:R-:W-:Y:S01]  /*1560*/  IMAD R11, R0, 0x49, RZ ;  /* 0x00000049000b7824 */ /* 0x000fe200078e02ff */
[----:B------:R-:W-:-:S02]  /*1570*/  IADD3 R10, P2, R10, R26, RZ ;  /* 0x0000001a0a0a7210 */ /* 0x000fc40007f5e0ff */
[----:B------:R-:W-:Y:S01]  /*1580*/  IADD3 R12, P0, R12, R26, RZ ;  /* 0x0000001a0c0c7210 */ /* 0x000fe20007f1e0ff */
[C---:B0-----:R-:W-:Y:S01]  /*1590*/  IMAD R13, R0.reuse, 0x51, RZ ;  /* 0x00000051000d7824 */ /* 0x041fe200078e02ff */
[----:B------:R-:W-:Y:S01]  /*15a0*/  LEA.HI.X.SX32 R11, R11, R27, 0x1, P2 ;  /* 0x0000001b0b0b7211 */ /* 0x000fe200010f0eff */
[----:B---3--:R-:W-:-:S03]  /*15b0*/  IMAD R8, R0, 0xb2, RZ ;  /* 0x000000b200087824 */ /* 0x008fc600078e02ff */
[----:B------:R-:W-:Y:S01]  /*15c0*/  LEA.HI.X.SX32 R13, R13, R27, 0x1, P0 ;  /* 0x0000001b0d0d7211 */ /* 0x000fe200000f0eff */
[----:B-1----:R-:W-:Y:S01]  /*15d0*/  IMAD R6, R0, 0xc2, RZ ;  /* 0x000000c200067824 */ /* 0x002fe200078e02ff */
[----:B------:R0:W3:Y:S01]  /*15e0*/  LDG.E.U16 R10, [R10.64] ;  /* 0x000000040a0a7981 */ /* 0x0000e2000c1e1500 */
[----:B------:R-:W-:-:S03]  /*15f0*/  IADD3 R8, P0, R8, R26, RZ ;  /* 0x0000001a08087210 */ /* 0x000fc60007f1e0ff */
[----:B------:R-:W5:Y:S01]  /*1600*/  LDG.E.U16 R13, [R12.64] ;  /* 0x000000040c0d7981 */ /* 0x000f62000c1e1500 */
[----:B------:R-:W-:Y:S01]  /*1610*/  IADD3 R6, P1, R6, R26, RZ ;  /* 0x0000001a06067210 */ /* 0x000fe20007f3e0ff */
[C---:B0-----:R-:W-:Y:S02]  /*1620*/  IMAD R11, R0.reuse, 0x61, RZ ;  /* 0x00000061000b7824 */ /* 0x041fe400078e02ff */
[----:B--2---:R0:W-:Y:S04]  /*1630*/  STL [R1+0x340], R7 ;  /* 0x0003400701007387 */ /* 0x0041e80000100800 */
[----:B----4-:R1:W-:Y:S01]  /*1640*/  STL [R1+0x33c], R9 ;  /* 0x00033c0901007387 */ /* 0x0103e20000100800 */
[----:B0-----:R-:W-:-:S05]  /*1650*/  IMAD R7, R0, 0x59, RZ ;  /* 0x0000005900077824 */ /* 0x001fca00078e02ff */
[-C--:B-1----:R-:W-:Y:S02]  /*1660*/  LEA.HI.X.SX32 R9, R7, R27.reuse, 0x1, P0 ;  /* 0x0000001b07097211 */ /* 0x082fe400000f0eff */
[----:B------:R-:W-:-:S03]  /*1670*/  LEA.HI.X.SX32 R7, R11, R27, 0x1, P1 ;  /* 0x0000001b0b077211 */ /* 0x000fc600008f0eff */
[----:B------:R0:W2:Y:S04]  /*1680*/  LDG.E.U16 R11, [R8.64] ;  /* 0x00000004080b7981 */ /* 0x0000a8000c1e1500 */
[----:B------:R1:W4:Y:S04]  /*1690*/  LDG.E.U16 R6, [R6.64] ;  /* 0x0000000406067981 */ /* 0x000328000c1e1500 */
[----:B---3--:R3:W-:Y:S04]  /*16a0*/  STL [R1+0x338], R10 ;  /* 0x0003380a01007387 */ /* 0x0087e80000100800 */
[----:B-----5:R5:W-:Y:S01]  /*16b0*/  STL [R1+0x334], R13 ;  /* 0x0003340d01007387 */ /* 0x020be20000100800 */
[----:B0-----:R-:W-:-:S02]  /*16c0*/  IMAD R9, R0, 0x71, RZ ;  /* 0x0000007100097824 */ /* 0x001fc400078e02ff */
[C---:B---3--:R-:W-:Y:S02]  /*16d0*/  IMAD R10, R0.reuse, 0xd2, RZ ;  /* 0x000000d2000a7824 */ /* 0x048fe400078e02ff */
[----:B-----5:R-:W-:-:S03]  /*16e0*/  IMAD R13, R0, 0xe2, RZ ;  /* 0x000000e2000d7824 */ /* 0x020fc600078e02ff */
[-C--:B------:R-:W-:Y:S01]  /*16f0*/  IADD3 R10, P0, R10, R26.reuse, RZ ;  /* 0x0000001a0a0a7210 */ /* 0x080fe20007f1e0ff */
[C---:B------:R-:W-:Y:S01]  /*1700*/  IMAD R12, R0.reuse, 0x69, RZ ;  /* 0x00000069000c7824 */ /* 0x040fe200078e02ff */
[----:B------:R-:W-:Y:S01]  /*1710*/  IADD3 R8, P1, R13, R26, RZ ;  /* 0x0000001a0d087210 */ /* 0x000fe20007f3e0ff */
[C---:B------:R-:W-:Y:S02]  /*1720*/  IMAD R13, R0.reuse, 0xf2, RZ ;  /* 0x000000f2000d7824 */ /* 0x040fe400078e02ff */
[----:B-1----:R-:W-:Y:S01]  /*1730*/  IMAD R7, R0, 0x79, RZ ;  /* 0x0000007900077824 */ /* 0x002fe200078e02ff */
[-C--:B------:R-:W-:Y:S01]  /*1740*/  LEA.HI.X.SX32 R9, R9, R27.reuse, 0x1, P1 ;  /* 0x0000001b09097211 */ /* 0x080fe200008f0eff */
[----:B--2---:R0:W-:Y:S04]  /*1750*/  STL [R1+0x330], R11 ;  /* 0x0003300b01007387 */ /* 0x0041e80000100800 */
[----:B----4-:R1:W-:Y:S01]  /*1760*/  STL [R1+0x32c], R6 ;  /* 0x00032c0601007387 */ /* 0x0103e20000100800 */
[----:B0-----:R-:W-:-:S02]  /*1770*/  LEA.HI.X.SX32 R11, R12, R27, 0x1, P0 ;  /* 0x0000001b0c0b7211 */ /* 0x001fc400000f0eff */
[----:B-1----:R-:W-:-:S04]  /*1780*/  IADD3 R6, P1, R13, R26, RZ ;  /* 0x0000001a0d067210 */ /* 0x002fc80007f3e0ff */
[----:B------:R0:W2:Y:S01]  /*1790*/  LDG.E.U16 R11, [R10.64] ;  /* 0x000000040a0b7981 */ /* 0x0000a2000c1e1500 */
[----:B------:R-:W-:-:S06]  /*17a0*/  LEA.HI.X.SX32 R7, R7, R27, 0x1, P1 ;  /* 0x0000001b07077211 */ /* 0x000fcc00008f0eff */
[----:B------:R1:W3:Y:S04]  /*17b0*/  LDG.E.U16 R7, [R6.64] ;  /* 0x0000000406077981 */ /* 0x0002e8000c1e1500 */
[----:B0-----:R0:W4:Y:S01]  /*17c0*/  LDG.E.U16 R10, [R8.64] ;  /* 0x00000004080a7981 */ /* 0x001122000c1e1500 */
[C---:B------:R-:W-:Y:S01]  /*17d0*/  SHF.L.U32 R12, R0.reuse, 0x1, RZ ;  /* 0x00000001000c7819 */ /* 0x040fe200000006ff */
[----:B------:R-:W-:-:S03]  /*17e0*/  IMAD R13, R0, 0x1a, RZ ;  /* 0x0000001a000d7824 */ /* 0x000fc600078e02ff */
[----:B0-----:R-:W-:Y:S01]  /*17f0*/  IADD3 R8, P0, R12, R26, RZ ;  /* 0x0000001a0c087210 */ /* 0x001fe20007f1e0ff */
[----:B------:R-:W-:-:S03]  /*1800*/  IMAD R12, R0, 0x68, RZ ;  /* 0x00000068000c7824 */ /* 0x000fc600078e02ff */
[----:B------:R-:W-:Y:S02]  /*1810*/  LEA.HI.X.SX32 R9, R0, R27, 0x1, P0 ;  /* 0x0000001b00097211 */ /* 0x000fe400000f0eff */
[----:B-1----:R-:W-:-:S03]  /*1820*/  IADD3 R6, P2, R12, R26, RZ ;  /* 0x0000001a0c067210 */ /* 0x002fc60007f5e0ff */
[----:B------:R0:W5:Y:S04]  /*1830*/  LDG.E.U16 R8, [R8.64] ;  /* 0x0000000408087981 */ /* 0x000168000c1e1500 */
[----:B--2---:R1:W-:Y:S02]  /*1840*/  STL [R1+0x324], R11 ;  /* 0x0003240b01007387 */ /* 0x0043e40000100800 */
[C---:B-1----:R-:W-:Y:S02]  /*1850*/  IMAD R11, R0.reuse, 0xd, RZ ;  /* 0x0000000d000b7824 */ /* 0x042fe400078e02ff */
[----:B----4-:R1:W-:Y:S04]  /*1860*/  STL [R1+0x320], R10 ;  /* 0x0003200a01007387 */ /* 0x0103e80000100800 */
[----:B---3--:R2:W-:Y:S01]  /*1870*/  STL [R1+0x31c], R7 ;  /* 0x00031c0701007387 */ /* 0x0085e20000100800 */
[----:B-1----:R-:W-:Y:S01]  /*1880*/  IADD3 R10, P1, R13, R26, RZ ;  /* 0x0000001a0d0a7210 */ /* 0x002fe20007f3e0ff */
[----:B--2---:R-:W-:-:S03]  /*1890*/  IMAD R7, R0, 0x34, RZ ;  /* 0x0000003400077824 */ /* 0x004fc600078e02ff */
[----:B------:R-:W-:Y:S02]  /*18a0*/  LEA.HI.X.SX32 R11, R11, R27, 0x1, P1 ;  /* 0x0000001b0b0b7211 */ /* 0x000fe400008f0eff */
[----:B------:R-:W-:-:S04]  /*18b0*/  IADD3 R12, P0, R7, R26, RZ ;  /* 0x0000001a070c7210 */ /* 0x000fc80007f1e0ff */
[----:B------:R1:W2:Y:S01]  /*18c0*/  LDG.E.U16 R11, [R10.64] ;  /* 0x000000040a0b7981 */ /* 0x0002a2000c1e1500 */
[----:B------:R-:W-:-:S05]  /*18d0*/  LEA.HI.X.SX32 R13, R13, R27, 0x1, P0 ;  /* 0x0000001b0d0d7211 */ /* 0x000fca00000f0eff */
[----:B-1----:R1:W3:Y:S01]  /*18e0*/  LDG.E.U16 R10, [R12.64] ;  /* 0x000000040c0a7981 */ /* 0x0022e2000c1e1500 */
[----:B0-----:R-:W-:-:S03]  /*18f0*/  IMAD R9, R0, 0x44, RZ ;  /* 0x0000004400097824 */ /* 0x001fc600078e02ff */
[----:B-----5:R0:W-:Y:S01]  /*1900*/  STL [R1+0x318], R8 ;  /* 0x0003180801007387 */ /* 0x0201e20000100800 */
[----:B------:R-:W-:Y:S01]  /*1910*/  LEA.HI.X.SX32 R7, R7, R27, 0x1, P2 ;  /* 0x0000001b07077211 */ /* 0x000fe200010f0eff */
[----:B-1----:R-:W-:-:S04]  /*1920*/  IMAD R12, R0, 0x22, RZ ;  /* 0x00000022000c7824 */ /* 0x002fc800078e02ff */
[----:B------:R1:W4:Y:S01]  /*1930*/  LDG.E.U16 R6, [R6.64] ;  /* 0x0000000406067981 */ /* 0x000322000c1e1500 */
[----:B0-----:R-:W-:-:S04]  /*1940*/  IADD3 R8, P0, R9, R26, RZ ;  /* 0x0000001a09087210 */ /* 0x001fc80007f1e0ff */
[----:B------:R-:W-:-:S06]  /*1950*/  LEA.HI.X.SX32 R9, R12, R27, 0x1, P0 ;  /* 0x0000001b0c097211 */ /* 0x000fcc00000f0eff */
[----:B------:R-:W5:Y:S04]  /*1960*/  LDG.E.U16 R9, [R8.64] ;  /* 0x0000000408097981 */ /* 0x000f68000c1e1500 */
[----:B--2---:R0:W-:Y:S02]  /*1970*/  STL [R1+0x314], R11 ;  /* 0x0003140b01007387 */ /* 0x0041e40000100800 */
[C---:B0-----:R-:W-:Y:S02]  /*1980*/  IMAD R11, R0.reuse, 0x88, RZ ;  /* 0x00000088000b7824 */ /* 0x041fe400078e02ff */
[----:B---3--:R0:W-:Y:S03]  /*1990*/  STL [R1+0x310], R10 ;  /* 0x0003100a01007387 */ /* 0x0081e60000100800 */
[----:B0-----:R-:W-:Y:S01]  /*19a0*/  IADD3 R10, P1, R11, R26, RZ ;  /* 0x0000001a0b0a7210 */ /* 0x001fe20007f3e0ff */
[----:B------:R-:W-:-:S05]  /*19b0*/  IMAD R11, R0, 0x44, RZ ;  /* 0x00000044000b7824 */ /* 0x000fca00078e02ff */
[----:B------:R-:W-:-:S05]  /*19c0*/  LEA.HI.X.SX32 R11, R11, R27, 0x1, P1 ;  /* 0x0000001b0b0b7211 */ /* 0x000fca00008f0eff */
[----:B------:R-:W2:Y:S01]  /*19d0*/  LDG.E.U16 R10, [R10.64] ;  /* 0x000000040a0a7981 */ /* 0x000ea2000c1e1500 */
[C---:B------:R-:W-:Y:S02]  /*19e0*/  IMAD R13, R0.reuse, 0x2a, RZ ;  /* 0x0000002a000d7824 */ /* 0x040fe400078e02ff */
[----:B-1----:R-:W-:Y:S01]  /*19f0*/  IMAD R7, R0, 0x15, RZ ;  /* 0x0000001500077824 */ /* 0x002fe200078e02ff */
[----:B----4-:R0:W-:Y:S02]  /*1a00*/  STL [R1+0x308], R6 ;  /* 0x0003080601007387 */ /* 0x0101e40000100800 */
[----:B0-----:R-:W-:Y:S02]  /*1a10*/  IADD3 R6, P0, R13, R26, RZ ;  /* 0x0000001a0d067210 */ /* 0x001fe40007f1e0ff */
[----:B-----5:R-:W-:Y:S02]  /*1a20*/  STL [R1+0x304], R9 ;  /* 0x0003040901007387 */ /* 0x020fe40000100800 */
[----:B------:R-:W-:-:S02]  /*1a30*/  LEA.HI.X.SX32 R7, R7, R27, 0x1, P0 ;  /* 0x0000001b07077211 */ /* 0x000fc400000f0eff */
[----:B--2---:R0:W-:Y:S04]  /*1a40*/  STL [R1+0x300], R10 ;  /* 0x0003000a01007387 */ /* 0x0041e80000100800 */
[----:B0-----:R0:W2:Y:S01]  /*1a50*/  LDG.E.U16 R10, [R6.64] ;  /* 0x00000004060a7981 */ /* 0x0010a2000c1e1500 */
[C---:B------:R-:W-:Y:S02]  /*1a60*/  IMAD R12, R0.reuse, 0xa8, RZ ;  /* 0x000000a8000c7824 */ /* 0x040fe400078e02ff */
[----:B------:R-:W-:-:S03]  /*1a70*/  IMAD R9, R0, 0x54, RZ ;  /* 0x0000005400097824 */ /* 0x000fc600078e02ff */
[-C--:B------:R-:W-:Y:S02]  /*1a80*/  IADD3 R8, P2, R12, R26.reuse, RZ ;  /* 0x0000001a0c087210 */ /* 0x080fe40007f5e0ff */
[----:B------:R-:W-:-:S04]  /*1a90*/  IADD3 R12, P1, R9, R26, RZ ;  /* 0x0000001a090c7210 */ /* 0x000fc80007f3e0ff */
[-C--:B------:R-:W-:Y:S01]  /*1aa0*/  LEA.HI.X.SX32 R13, R13, R27.reuse, 0x1, P1 ;  /* 0x0000001b0d0d7211 */ /* 0x080fe200008f0eff */
[----:B------:R-:W-:Y:S01]  /*1ab0*/  IMAD R11, R0, 0x64, RZ ;  /* 0x00000064000b7824 */ /* 0x000fe200078e02ff */
[----:B------:R-:W-:-:S04]  /*1ac0*/  LEA.HI.X.SX32 R9, R9, R27, 0x1, P2 ;  /* 0x0000001b09097211 */ /* 0x000fc800010f0eff */
[----:B------:R1:W3:Y:S01]  /*1ad0*/  LDG.E.U16 R13, [R12.64] ;  /* 0x000000040c0d7981 */ /* 0x0002e2000c1e1500 */
[----:B0-----:R-:W-:-:S03]  /*1ae0*/  IADD3 R6, P0, R11, R26, RZ ;  /* 0x0000001a0b067210 */ /* 0x001fc60007f1e0ff */
[----:B------:R0:W4:Y:S01]  /*1af0*/  LDG.E.U16 R8, [R8.64] ;  /* 0x0000000408087981 */ /* 0x000122000c1e1500 */
[----:B-1----:R-:W-:-:S05]  /*1b00*/  IMAD R12, R0, 0x32, RZ ;  /* 0x00000032000c7824 */ /* 0x002fca00078e02ff */
[----:B------:R-:W-:-:S05]  /*1b10*/  LEA.HI.X.SX32 R7, R12, R27, 0x1, P0 ;  /* 0x0000001b0c077211 */ /* 0x000fca00000f0eff */
[----:B------:R1:W5:Y:S04]  /*1b20*/  LDG.E.U16 R6, [R6.64] ;  /* 0x0000000406067981 */ /* 0x000368000c1e1500 */
[----:B--2---:R2:W-:Y:S02]  /*1b30*/  STL [R1+0x2fc], R10 ;  /* 0x0002fc0a01007387 */ /* 0x0045e40000100800 */
[----:B--2---:R-:W-:-:S05]  /*1b40*/  IMAD R10, R0, 0xc8, RZ ;  /* 0x000000c8000a7824 */ /* 0x004fca00078e02ff */
[----:B------:R-:W-:-:S04]  /*1b50*/  IADD3 R10, P1, R10, R26, RZ ;  /* 0x0000001a0a0a7210 */ /* 0x000fc80007f3e0ff */
[----:B------:R-:W-:-:S06]  /*1b60*/  LEA.HI.X.SX32 R11, R11, R27, 0x1, P1 ;  /* 0x0000001b0b0b7211 */ /* 0x000fcc00008f0eff */
[----:B------:R5:W2:Y:S04]  /*1b70*/  LDG.E.U16 R11, [R10.64] ;  /* 0x000000040a0b7981 */ /* 0x000aa8000c1e1500 */
[----:B---3--:R3:W-:Y:S01]  /*1b80*/  STL [R1+0x2f8], R13 ;  /* 0x0002f80d01007387 */ /* 0x0087e20000100800 */
[----:B0-----:R-:W-:-:S03]  /*1b90*/  IMAD R9, R0, 0x1d, RZ ;  /* 0x0000001d00097824 */ /* 0x001fc600078e02ff */
[----:B----4-:R0:W-:Y:S01]  /*1ba0*/  STL [R1+0x2f4], R8 ;  /* 0x0002f40801007387 */ /* 0x0101e20000100800 */
[C---:B---3--:R-:W-:Y:S02]  /*1bb0*/  IMAD R13, R0.reuse, 0x3a, RZ ;  /* 0x0000003a000d7824 */ /* 0x048fe400078e02ff */
[----:B------:R-:W-:-:S03]  /*1bc0*/  IMAD R12, R0, 0x74, RZ ;  /* 0x00000074000c7824 */ /* 0x000fc600078e02ff */
[-C--:B0-----:R-:W-:Y:S01]  /*1bd0*/  IADD3 R8, P0, R13, R26.reuse, RZ ;  /* 0x0000001a0d087210 */ /* 0x081fe20007f1e0ff */
[----:B-1----:R-:W-:Y:S01]  /*1be0*/  IMAD R7, R0, 0xe8, RZ ;  /* 0x000000e800077824 */ /* 0x002fe200078e02ff */
[----:B------:R-:W-:Y:S02]  /*1bf0*/  IADD3 R12, P1, R12, R26, RZ ;  /* 0x0000001a0c0c7210 */ /* 0x000fe40007f3e0ff */
[-C--:B------:R-:W-:Y:S01]  /*1c00*/  LEA.HI.X.SX32 R9, R9, R27.reuse, 0x1, P0 ;  /* 0x0000001b09097211 */ /* 0x080fe200000f0eff */
[----:B-----5:R0:W-:Y:S01]  /*1c10*/  STL [R1+0x2ec], R6 ;  /* 0x0002ec0601007387 */ /* 0x0201e20000100800 */
[----:B------:R-:W-:Y:S01]  /*1c20*/  IMAD R10, R0, 0x74, RZ ;  /* 0x00000074000a7824 */ /* 0x000fe200078e02ff */
[----:B------:R-:W-:-:S03]  /*1c30*/  LEA.HI.X.SX32 R13, R13, R27, 0x1, P1 ;  /* 0x0000001b0d0d7211 */ /* 0x000fc600008f0eff */
[----:B------:R1:W3:Y:S01]  /*1c40*/  LDG.E.U16 R9, [R8.64] ;  /* 0x0000000408097981 */ /* 0x0002e2000c1e1500 */
[----:B0-----:R-:W-:-:S04]  /*1c50*/  IADD3 R6, P0, R7, R26, RZ ;  /* 0x0000001a07067210 */ /* 0x001fc80007f1e0ff */
[----:B------:R-:W-:Y:S02]  /*1c60*/  LEA.HI.X.SX32 R7, R10, R27, 0x1, P0 ;  /* 0x0000001b0a077211 */ /* 0x000fe400000f0eff */
[----:B------:R0:W4:Y:S01]  /*1c70*/  LDG.E.U16 R10, [R12.64] ;  /* 0x000000040c0a7981 */ /* 0x000122000c1e1500 */
[----:B-1----:R-:W-:-:S03]  /*1c80*/  IMAD R8, R0, 0x3, RZ ;  /* 0x0000000300087824 */ /* 0x002fc600078e02ff */
[----:B------:R1:W5:Y:S04]  /*1c90*/  LDG.E.U16 R7, [R6.64] ;  /* 0x0000000406077981 */ /* 0x000368000c1e1500 */
[----:B--2---:R2:W-:Y:S02]  /*1ca0*/  STL [R1+0x2e8], R11 ;  /* 0x0002e80b01007387 */ /* 0x0045e40000100800 */
[----:B--2---:R-:W-:-:S05]  /*1cb0*/  IMAD R11, R0, 0x6, RZ ;  /* 0x00000006000b7824 */ /* 0x004fca00078e02ff */
[----:B0-----:R-:W-:-:S04]  /*1cc0*/  IADD3 R12, P0, R11, R26, RZ ;  /* 0x0000001a0b0c7210 */ /* 0x001fc80007f1e0ff */
[----:B------:R-:W-:-:S06]  /*1cd0*/  LEA.HI.X.SX32 R13, R8, R27, 0x1, P0 ;  /* 0x0000001b080d7211 */ /* 0x000fcc00000f0eff */
[----:B------:R-:W2:Y:S04]  /*1ce0*/  LDG.E.U16 R13, [R12.64] ;  /* 0x000000040c0d7981 */ /* 0x000ea8000c1e1500 */
[----:B---3--:R0:W-:Y:S01]  /*1cf0*/  STL [R1+0x2e4], R9 ;  /* 0x0002e40901007387 */ /* 0x0081e20000100800 */
[C---:B------:R-:W-:Y:S02]  /*1d00*/  IMAD R8, R0.reuse, 0x18, RZ ;  /* 0x0000001800087824 */ /* 0x040fe400078e02ff */
[C---:B-1----:R-:W-:Y:S02]  /*1d10*/  IMAD R6, R0.reuse, 0xe, RZ ;  /* 0x0000000e00067824 */ /* 0x042fe400078e02ff */
[----:B0-----:R-:W-:Y:S01]  /*1d20*/  IMAD R9, R0, 0xc, RZ ;  /* 0x0000000c00097824 */ /* 0x001fe200078e02ff */
[----:B----4-:R0:W-:Y:S01]  /*1d30*/  STL [R1+0x2e0], R10 ;  /* 0x0002e00a01007387 */ /* 0x0101e20000100800 */
[----:B------:R-:W-:-:S03]  /*1d40*/  IADD3 R8, P2, R8, R26, RZ ;  /* 0x0000001a08087210 */ /* 0x000fc60007f5e0ff */
[----:B-----5:R1:W-:Y:S01]  /*1d50*/  STL [R1+0x2dc], R7 ;  /* 0x0002dc0701007387 */ /* 0x0203e20000100800 */
[-C--:B0-----:R-:W-:Y:S02]  /*1d60*/  IADD3 R10, P1, R9, R26.reuse, RZ ;  /* 0x0000001a090a7210 */ /* 0x081fe40007f3e0ff */
[----:B------:R-:W-:Y:S02]  /*1d70*/  IADD3 R6, P0, R6, R26, RZ ;  /* 0x0000001a06067210 */ /* 0x000fe40007f1e0ff */
[-C--:B------:R-:W-:Y:S01]  /*1d80*/  LEA.HI.X.SX32 R11, R11, R27.reuse, 0x1, P1 ;  /* 0x0000001b0b0b7211 */ /* 0x080fe200008f0eff */
[----:B-1----:R-:W-:Y:S01]  /*1d90*/  IMAD R7, R0, 0x7, RZ ;  /* 0x0000000700077824 */ /* 0x002fe200078e02ff */
[----:B------:R-:W-:-:S04]  /*1da0*/  LEA.HI.X.SX32 R9, R9, R27, 0x1, P2 ;  /* 0x0000001b09097211 */ /* 0x000fc800010f0eff */
[----:B------:R-:W-:Y:S01]  /*1db0*/  LEA.HI.X.SX32 R7, R7, R27, 0x1, P0 ;  /* 0x0000001b07077211 */ /* 0x000fe200000f0eff */
[----:B------:R0:W3:Y:S04]  /*1dc0*/  LDG.E.U16 R11, [R10.64] ;  /* 0x000000040a0b7981 */ /* 0x0000e8000c1e1500 */
[----:B--2---:R1:W-:Y:S04]  /*1dd0*/  STL [R1+0x2d4], R13 ;  /* 0x0002d40d01007387 */ /* 0x0043e80000100800 */
[----:B-1----:R1:W2:Y:S04]  /*1de0*/  LDG.E.U16 R13, [R8.64] ;  /* 0x00000004080d7981 */ /* 0x0022a8000c1e1500 */
[----:B-1----:R1:W4:Y:S01]  /*1df0*/  LDG.E.U16 R9, [R6.64] ;  /* 0x0000000406097981 */ /* 0x002322000c1e1500 */
[----:B------:R-:W-:-:S05]  /*1e00*/  IMAD R12, R0, 0x1c, RZ ;  /* 0x0000001c000c7824 */ /* 0x000fca00078e02ff */
[-C--:B------:R-:W-:Y:S01]  /*1e10*/  IADD3 R8, P0, R12, R26.reuse, RZ ;  /* 0x0000001a0c087210 */ /* 0x080fe20007f1e0ff */
[C---:B0-----:R-:W-:Y:S01]  /*1e20*/  IMAD R10, R0.reuse, 0x38, RZ ;  /* 0x00000038000a7824 */ /* 0x041fe200078e02ff */
[----:B---3--:R0:W-:Y:S02]  /*1e30*/  STL [R1+0x2d0], R11 ;  /* 0x0002d00b01007387 */ /* 0x0081e40000100800 */
[----:B0-----:R-:W-:Y:S02]  /*1e40*/  IMAD R11, R0, 0xe, RZ ;  /* 0x0000000e000b7824 */ /* 0x001fe400078e02ff */
[----:B-1----:R-:W-:-:S04]  /*1e50*/  IADD3 R6, P1, R10, R26, RZ ;  /* 0x0000001a0a067210 */ /* 0x002fc80007f3e0ff */
[----:B------:R-:W-:-:S06]  /*1e60*/  LEA.HI.X.SX32 R7, R12, R27, 0x1, P1 ;  /* 0x0000001b0c077211 */ /* 0x000fcc00008f0eff */
[----:B------:R-:W3:Y:S04]  /*1e70*/  LDG.E.U16 R7, [R6.64] ;  /* 0x0000000406077981 */ /* 0x000ee8000c1e1500 */
[----:B--2---:R-:W-:Y:S04]  /*1e80*/  STL [R1+0x2cc], R13 ;  /* 0x0002cc0d01007387 */ /* 0x004fe80000100800 */
[----:B----4-:R0:W-:Y:S02]  /*1e90*/  STL [R1+0x328], R9 ;  /* 0x0003280901007387 */ /* 0x0101e40000100800 */
[----:B0-----:R-:W-:Y:S01]  /*1ea0*/  LEA.HI.X.SX32 R9, R11, R27, 0x1, P0 ;  /* 0x0000001b0b097211 */ /* 0x001fe200000f0eff */
[----:B------:R-:W-:-:S05]  /*1eb0*/  IMAD R13, R0, 0x16, RZ ;  /* 0x00000016000d7824 */ /* 0x000fca00078e02ff */
[----:B------:R0:W2:Y:S01]  /*1ec0*/  LDG.E.U16 R9, [R8.64] ;  /* 0x0000000408097981 */ /* 0x0000a2000c1e1500 */
[----:B------:R-:W-:Y:S01]  /*1ed0*/  IMAD R11, R0, 0xb, RZ ;  /* 0x0000000b000b7824 */ /* 0x000fe200078e02ff */
[----:B------:R-:W-:-:S04]  /*1ee0*/  IADD3 R10, P0, R13, R26, RZ ;  /* 0x0000001a0d0a7210 */ /* 0x000fc80007f1e0ff */
[----:B------:R-:W-:-:S06]  /*1ef0*/  LEA.HI.X.SX32 R11, R11, R27, 0x1, P0 ;  /* 0x0000001b0b0b7211 */ /* 0x000fcc00000f0eff */
[----:B------:R1:W4:Y:S01]  /*1f00*/  LDG.E.U16 R11, [R10.64] ;  /* 0x000000040a0b7981 */ /* 0x000322000c1e1500 */
[----:B------:R-:W-:-:S05]  /*1f10*/  IMAD R12, R0, 0x2c, RZ ;  /* 0x0000002c000c7824 */ /* 0x000fca00078e02ff */
[-C--:B0-----:R-:W-:Y:S01]  /*1f20*/  IADD3 R8, P1, R12, R26.reuse, RZ ;  /* 0x0000001a0c087210 */ /* 0x081fe20007f3e0ff */
[----:B--2---:R0:W-:Y:S02]  /*1f30*/  STL [R1+0x2c8], R9 ;  /* 0x0002c80901007387 */ /* 0x0041e40000100800 */
[C---:B0-----:R-:W-:Y:S02]  /*1f40*/  IMAD R9, R0.reuse, 0x58, RZ ;  /* 0x0000005800097824 */ /* 0x041fe400078e02ff */
[----:B---3--:R0:W-:Y:S03]  /*1f50*/  STL [R1+0x2bc], R7 ;  /* 0x0002bc0701007387 */ /* 0x0081e60000100800 */
[----:B------:R-:W-:Y:S02]  /*1f60*/  IADD3 R6, P0, R9, R26, RZ ;  /* 0x0000001a09067210 */ /* 0x000fe40007f1e0ff */
[-C--:B------:R-:W-:Y:S01]  /*1f70*/  LEA.HI.X.SX32 R9, R13, R27.reuse, 0x1, P1 ;  /* 0x0000001b0d097211 */ /* 0x080fe200008f0eff */
[----:B------:R-:W-:Y:S01]  /*1f80*/  IMAD R13, R0, 0x1e, RZ ;  /* 0x0000001e000d7824 */ /* 0x000fe200078e02ff */
[----:B0-----:R-:W-:-:S03]  /*1f90*/  LEA.HI.X.SX32 R7, R12, R27, 0x1, P0 ;  /* 0x0000001b0c077211 */ /* 0x001fc600000f0eff */
[----:B------:R0:W2:Y:S01]  /*1fa0*/  LDG.E.U16 R12, [R8.64] ;  /* 0x00000004080c7981 */ /* 0x0000a2000c1e1500 */
[----:B-1----:R-:W-:-:S03]  /*1fb0*/  IADD3 R10, P0, R13, R26, RZ ;  /* 0x0000001a0d0a7210 */ /* 0x002fc60007f1e0ff */
[----:B------:R1:W3:Y:S01]  /*1fc0*/  LDG.E.U16 R7, [R6.64] ;  /* 0x0000000406077981 */ /* 0x0002e2000c1e1500 */
[----:B0-----:R-:W-:-:S03]  /*1fd0*/  IMAD R8, R0, 0xf, RZ ;  /* 0x0000000f00087824 */ /* 0x001fc600078e02ff */
[----:B----4-:R0:W-:Y:S02]  /*1fe0*/  STL [R1+0x2c4], R11 ;  /* 0x0002c40b01007387 */ /* 0x0101e40000100800 */
[----:B0-----:R-:W-:-:S05]  /*1ff0*/  LEA.HI.X.SX32 R11, R8, R27, 0x1, P0 ;  /* 0x0000001b080b7211 */ /* 0x001fca00000f0eff */
[----:B------:R0:W4:Y:S01]  /*2000*/  LDG.E.U16 R10, [R10.64] ;  /* 0x000000040a0a7981 */ /* 0x000122000c1e1500 */
[C---:B------:R-:W-:Y:S02]  /*2010*/  IMAD R9, R0.reuse, 0x3c, RZ ;  /* 0x0000003c00097824 */ /* 0x040fe400078e02ff */
[C---:B------:R-:W-:Y:S02]  /*2020*/  IMAD R8, R0.reuse, 0x78, RZ ;  /* 0x0000007800087824 */ /* 0x040fe400078e02ff */
[----:B-1----:R-:W-:-:S03]  /*2030*/  IMAD R6, R0, 0x26, RZ ;  /* 0x0000002600067824 */ /* 0x002fc600078e02ff */
[-C--:B------:R-:W-:Y:S02]  /*2040*/  IADD3 R8, P2, R8, R26.reuse, RZ ;  /* 0x0000001a08087210 */ /* 0x080fe40007f5e0ff */
[-C--:B------:R-:W-:Y:S01]  /*2050*/  IADD3 R6, P0, R6, R26.reuse, RZ ;  /* 0x0000001a06067210 */ /* 0x080fe20007f1e0ff */
[----:B--2---:R1:W-:Y:S04]  /*2060*/  STL [R1+0x2c0], R12 ;  /* 0x0002c00c01007387 */ /* 0x0043e80000100800 */
[----:B---3--:R2:W-:Y:S01]  /*2070*/  STL [R1+0x2b8], R7 ;  /* 0x0002b80701007387 */ /* 0x0085e20000100800 */
[----:B-1----:R-:W-:Y:S01]  /*2080*/  IADD3 R12, P1, R9, R26, RZ ;  /* 0x0000001a090c7210 */ /* 0x002fe20007f3e0ff */
[----:B--2---:R-:W-:-:S03]  /*2090*/  IMAD R7, R0, 0x13, RZ ;  /* 0x0000001300077824 */ /* 0x004fc600078e02ff */
[-C--:B------:R-:W-:Y:S02]  /*20a0*/  LEA.HI.X.SX32 R13, R13, R27.reuse, 0x1, P1 ;  /* 0x0000001b0d0d7211 */ /* 0x080fe400008f0eff */
[-C--:B------:R-:W-:Y:S02]  /*20b0*/  LEA.HI.X.SX32 R9, R9, R27.reuse, 0x1, P2 ;  /* 0x0000001b09097211 */ /* 0x080fe400010f0eff */
[----:B------:R-:W-:Y:S01]  /*20c0*/  LEA.HI.X.SX32 R7, R7, R27, 0x1, P0 ;  /* 0x0000001b07077211 */ /* 0x000fe200000f0eff */
[----:B0-----:R0:W2:Y:S04]  /*20d0*/  LDG.E.U16 R11, [R12.64] ;  /* 0x000000040c0b7981 */ /* 0x0010a8000c1e1500 */
[----:B----4-:R1:W-:Y:S01]  /*20e0*/  STL [R1+0x30c], R10 ;  /* 0x00030c0a01007387 */ /* 0x0103e20000100800 */
[----:B0-----:R-:W-:-:S02]  /*20f0*/  IMAD R13, R0, 0x4c, RZ ;  /* 0x0000004c000d7824 */ /* 0x001fc400078e02ff */
[----:B------:R-:W-:Y:S01]  /*2100*/  IMAD R12, R0, 0x98, RZ ;  /* 0x00000098000c7824 */ /* 0x000fe200078e02ff */
[----:B-1----:R0:W3:Y:S04]  /*2110*/  LDG.E.U16 R10, [R8.64] ;  /* 0x00000004080a7981 */ /* 0x0020e8000c1e1500 */
[-C--:B------:R-:W-:Y:S01]  /*2120*/  IADD3 R12, P2, R12, R26.reuse, RZ ;  /* 0x0000001a0c0c7210 */ /* 0x080fe20007f5e0ff */
[----:B0-----:R0:W4:Y:S01]  /*2130*/  LDG.E.U16 R8, [R6.64] ;  /* 0x0000000406087981 */ /* 0x001122000c1e1500 */
[----:B------:R-:W-:Y:S01]  /*2140*/  IMAD R9, R0, 0x26, RZ ;  /* 0x0000002600097824 */ /* 0x000fe200078e02ff */
[----:B0-----:R-:W-:-:S04]  /*2150*/  IADD3 R6, P0, R13, R26, RZ ;  /* 0x0000001a0d067210 */ /* 0x001fc80007f1e0ff */
[-C--:B------:R-:W-:Y:S02]  /*2160*/  LEA.HI.X.SX32 R7, R9, R27.reuse, 0x1, P0 ;  /* 0x0000001b09077211 */ /* 0x080fe400000f0eff */
[----:B------:R-:W-:-:S03]  /*2170*/  LEA.HI.X.SX32 R13, R13, R27, 0x1, P2 ;  /* 0x0000001b0d0d7211 */ /* 0x000fc600010f0eff */
[----:B------:R0:W5:Y:S04]  /*2180*/  LDG.E.U16 R6, [R6.64] ;  /* 0x0000000406067981 */ /* 0x000168000c1e1500 */
[----:B------:R-:W5:Y:S01]  /*2190*/  LDG.E.U16 R13, [R12.64] ;  /* 0x000000040c0d7981 */ /* 0x000f62000c1e1500 */
[C---:B0-----:R-:W-:Y:S02]  /*21a0*/  IMAD R7, R0.reuse, 0xb8, RZ ;  /* 0x000000b800077824 */ /* 0x041fe400078e02ff */
[C---:B------:R-:W-:Y:S01]  /*21b0*/  IMAD R9, R0.reuse, 0x17, RZ ;  /* 0x0000001700097824 */ /* 0x040fe200078e02ff */
[----:B--2---:R0:W-:Y:S02]  /*21c0*/  STL [R1+0x2b0], R11 ;  /* 0x0002b00b01007387 */ /* 0x0041e40000100800 */
[----:B0-----:R-:W-:-:S02]  /*21d0*/  IMAD R11, R0, 0x2e, RZ ;  /* 0x0000002e000b7824 */ /* 0x001fc400078e02ff */
[----:B---3--:R0:W-:Y:S02]  /*21e0*/  STL [R1+0x2ac], R10 ;  /* 0x0002ac0a01007387 */ /* 0x0081e40000100800 */
[----:B0-----:R-:W-:Y:S02]  /*21f0*/  IMAD R10, R0, 0x5c, RZ ;  /* 0x0000005c000a7824 */ /* 0x001fe400078e02ff */
[----:B----4-:R0:W-:Y:S03]  /*2200*/  STL [R1+0x2b4], R8 ;  /* 0x0002b40801007387 */ /* 0x0101e60000100800 */
[-C--:B------:R-:W-:Y:S02]  /*2210*/  IADD3 R10, P1, R10, R26.reuse, RZ ;  /* 0x0000001a0a0a7210 */ /* 0x080fe40007f3e0ff */
[C---:B0-----:R-:W-:Y:S02]  /*2220*/  IADD3 R8, P0, R11.reuse, R26, RZ ;  /* 0x0000001a0b087210 */ /* 0x041fe40007f1e0ff */
[-C--:B------:R-:W-:Y:S01]  /*2230*/  LEA.HI.X.SX32 R11, R11, R27.reuse, 0x1, P1 ;  /* 0x0000001b0b0b7211 */ /* 0x080fe200008f0eff */
[----:B-----5:R0:W-:Y:S01]  /*2240*/  STL [R1+0x2a8], R6 ;  /* 0x0002a80601007387 */ /* 0x0201e20000100800 */
[----:B------:R-:W-:-:S03]  /*2250*/  LEA.HI.X.SX32 R9, R9, R27, 0x1, P0 ;  /* 0x0000001b09097211 */ /* 0x000fc600000f0eff */
[----:B------:R1:W-:Y:S04]  /*2260*/  STL [R1+0x2a0], R13 ;  /* 0x0002a00d01007387 */ /* 0x0003e80000100800 */
[----:B------:R2:W3:Y:S01]  /*2270*/  LDG.E.U16 R12, [R8.64] ;  /* 0x00000004080c7981 */ /* 0x0004e2000c1e1500 */
[----:B0-----:R-:W-:Y:S01]  /*2280*/  IADD3 R6, P2, R7, R26, RZ ;  /* 0x0000001a07067210 */ /* 0x001fe20007f5e0ff */
[C---:B------:R-:W-:Y:S02]  /*2290*/  IMAD R7, R0.reuse, 0x5c, RZ ;  /* 0x0000005c00077824 */ /* 0x040fe400078e02ff */
[----:B-1----:R0:W4:Y:S03]  /*22a0*/  LDG.E.U16 R13, [R10.64] ;  /* 0x000000040a0d7981 */ /* 0x002126000c1e1500 */
[----:B------:R-:W-:Y:S01]  /*22b0*/  LEA.HI.X.SX32 R7, R7, R27, 0x1, P2 ;  /* 0x0000001b07077211 */ /* 0x000fe200010f0eff */
[----:B0-----:R-:W-:-:S04]  /*22c0*/  IMAD R11, R0, 0x36, RZ ;  /* 0x00000036000b7824 */ /* 0x001fc800078e02ff */
[----:B------:R0:W5:Y:S01]  /*22d0*/  LDG.E.U16 R10, [R6.64] ;  /* 0x00000004060a7981 */ /* 0x000162000c1e1500 */
[----:B--2---:R-:W-:Y:S01]  /*22e0*/  IADD3 R8, P0, R11, R26, RZ ;  /* 0x0000001a0b087210 */ /* 0x004fe20007f1e0ff */
[----:B0-----:R-:W-:-:S05]  /*22f0*/  IMAD R6, R0, 0x1b, RZ ;  /* 0x0000001b00067824 */ /* 0x001fca00078e02ff */
[----:B------:R-:W-:-:S06]  /*2300*/  LEA.HI.X.SX32 R9, R6, R27, 0x1, P0 ;  /* 0x0000001b06097211 */ /* 0x000fcc00000f0eff */
[----:B------:R0:W2:Y:S01]  /*2310*/  LDG.E.U16 R9, [R8.64] ;  /* 0x0000000408097981 */ /* 0x0000a2000c1e1500 */
[----:B------:R-:W-:-:S03]  /*2320*/  IMAD R7, R0, 0x6c, RZ ;  /* 0x0000006c00077824 */ /* 0x000fc600078e02ff */
[----:B----4-:R1:W-:Y:S04]  /*2330*/  STL [R1+0x2a4], R13 ;  /* 0x0002a40d01007387 */ /* 0x0103e80000100800 */
[----:B---3--:R3:W-:Y:S01]  /*2340*/  STL [R1+0x2f0], R12 ;  /* 0x0002f00c01007387 */ /* 0x0087e20000100800 */
[----:B-1----:R-:W-:-:S03]  /*2350*/  IMAD R13, R0, 0x3e, RZ ;  /* 0x0000003e000d7824 */ /* 0x002fc600078e02ff */
[----:B-----5:R1:W-:Y:S01]  /*2360*/  STL [R1+0x29c], R10 ;  /* 0x00029c0a01007387 */ /* 0x0203e20000100800 */
[-C--:B---3--:R-:W-:Y:S02]  /*2370*/  IADD3 R12, P1, R7, R26.reuse, RZ ;  /* 0x0000001a070c7210 */ /* 0x088fe40007f3e0ff */
[----:B------:R-:W-:Y:S02]  /*2380*/  IADD3 R6, P0, R13, R26, RZ ;  /* 0x0000001a0d067210 */ /* 0x000fe40007f1e0ff */
[----:B------:R-:W-:Y:S01]  /*2390*/  LEA.HI.X.SX32 R13, R11, R27, 0x1, P1 ;  /* 0x0000001b0b0d7211 */ /* 0x000fe200008f0eff */
[C---:B-1----:R-:W-:Y:S02]  /*23a0*/  IMAD R10, R0.reuse, 0xd8, RZ ;  /* 0x000000d8000a7824 */ /* 0x042fe400078e02ff */
[----:B------:R-:W-:-:S03]  /*23b0*/  IMAD R11, R0, 0x7c, RZ ;  /* 0x0000007c000b7824 */ /* 0x000fc600078e02ff */
[----:B------:R1:W3:Y:S01]  /*23c0*/  LDG.E.U16 R13, [R12.64] ;  /* 0x000000040c0d7981 */ /* 0x0002e2000c1e1500 */
[-C--:B------:R-:W-:Y:S02]  /*23d0*/  IADD3 R10, P2, R10, R26.reuse, RZ ;  /* 0x0000001a0a0a7210 */ /* 0x080fe40007f5e0ff */
[----:B0-----:R-:W-:Y:S02]  /*23e0*/  IADD3 R8, P1, R11, R26, RZ ;  /* 0x0000001a0b087210 */ /* 0x001fe40007f3e0ff */
[----:B------:R-:W-:Y:S01]  /*23f0*/  LEA.HI.X.SX32 R11, R7, R27, 0x1, P2 ;  /* 0x0000001b070b7211 */ /* 0x000fe200010f0eff */
[----:B--2---:R0:W-:Y:S01]  /*2400*/  STL [R1+0x298], R9 ;  /* 0x0002980901007387 */ /* 0x0041e20000100800 */
[----:B------:R-:W-:-:S03]  /*2410*/  IMAD R7, R0, 0x1f, RZ ;  /* 0x0000001f00077824 */ /* 0x000fc600078e02ff */
[----:B-1----:R1:W2:Y:S01]  /*2420*/  LDG.E.U16 R12, [R10.64] ;  /* 0x000000040a0c7981 */ /* 0x0022a2000c1e1500 */
[----:B0-----:R-:W-:Y:S01]  /*2430*/  IMAD R9, R0, 0x3e, RZ ;  /* 0x0000003e00097824 */ /* 0x001fe200078e02ff */
[----:B------:R-:W-:-:S04]  /*2440*/  LEA.HI.X.SX32 R7, R7, R27, 0x1, P0 ;  /* 0x0000001b07077211 */ /* 0x000fc800000f0eff */
[----:B------:R-:W-:Y:S01]  /*2450*/  LEA.HI.X.SX32 R9, R9, R27, 0x1, P1 ;  /* 0x0000001b09097211 */ /* 0x000fe200008f0eff */
[----:B-1----:R0:W4:Y:S04]  /*2460*/  LDG.E.U16 R10, [R6.64] ;  /* 0x00000004060a7981 */ /* 0x002128000c1e1500 */
[----:B------:R1:W5:Y:S01]  /*2470*/  LDG.E.U16 R11, [R8.64] ;  /* 0x00000004080b7981 */ /* 0x000362000c1e1500 */
[C---:B0-----:R-:W-:Y:S02]  /*2480*/  IMAD R6, R0.reuse, 0x104, RZ ;  /* 0x0000010400067824 */ /* 0x041fe400078e02ff */
[C---:B------:R-:W-:Y:S02]  /*2490*/  IMAD R7, R0.reuse, 0x114, RZ ;  /* 0x0000011400077824 */ /* 0x040fe400078e02ff */
[----:B-1----:R-:W-:Y:S01]  /*24a0*/  IMAD R9, R0, 0x82, RZ ;  /* 0x0000008200097824 */ /* 0x002fe200078e02ff */
[----:B------:R-:W-:-:S04]  /*24b0*/  IADD3 R8, P2, R6, R26, RZ ;  /* 0x0000001a06087210 */ /* 0x000fc80007f5e0ff */
[-C--:B------:R-:W-:Y:S01]  /*24c0*/  LEA.HI.X.SX32 R9, R9, R27.reuse, 0x1, P2 ;  /* 0x0000001b09097211 */ /* 0x080fe200010f0eff */
[----:B---3--:R0:W-:Y:S02]  /*24d0*/  STL [R1+0x294], R13 ;  /* 0x0002940d01007387 */ /* 0x0081e40000100800 */
[C---:B0-----:R-:W-:Y:S02]  /*24e0*/  IMAD R13, R0.reuse, 0xf8, RZ ;  /* 0x000000f8000d7824 */ /* 0x041fe400078e02ff */
[----:B--2---:R0:W-:Y:S03]  /*24f0*/  STL [R1+0x28c], R12 ;  /* 0x00028c0c01007387 */ /* 0x0041e60000100800 */
[----:B0-----:R-:W-:Y:S01]  /*2500*/  IADD3 R12, P1, R13, R26, RZ ;  /* 0x0000001a0d0c7210 */ /* 0x001fe20007f3e0ff */
[C---:B------:R-:W-:Y:S01]  /*2510*/  IMAD R13, R0.reuse, 0x7c, RZ ;  /* 0x0000007c000d7824 */ /* 0x040fe200078e02ff */
[----:B-----5:R0:W-:Y:S04]  /*2520*/  STL [R1+0x290], R11 ;  /* 0x0002900b01007387 */ /* 0x0201e80000100800 */
[----:B----4-:R1:W-:Y:S01]  /*2530*/  STL [R1+0x2d8], R10 ;  /* 0x0002d80a01007387 */ /* 0x0103e20000100800 */
[----:B------:R-:W-:Y:S01]  /*2540*/  LEA.HI.X.SX32 R13, R13, R27, 0x1, P1 ;  /* 0x0000001b0d0d7211 */ /* 0x000fe200008f0eff */
[----:B0-----:R-:W-:-:S04]  /*2550*/  IMAD.SHL.U32 R11, R0, 0x2, RZ ;  /* 0x00000002000b7824 */ /* 0x001fc800078e00ff */
[----:B------:R0:W2:Y:S01]  /*2560*/  LDG.E.U16 R12, [R12.64] ;  /* 0x000000040c0c7981 */ /* 0x0000a2000c1e1500 */
[----:B-1----:R-:W-:-:S04]  /*2570*/  LEA R10, P0, R0, R26, 0x2 ;  /* 0x0000001a000a7211 */ /* 0x002fc800078010ff */
[----:B------:R-:W-:Y:S02]  /*2580*/  LEA.HI.X.SX32 R11, R11, R27, 0x1, P0 ;  /* 0x0000001b0b0b7211 */ /* 0x000fe400000f0eff */
[----:B------:R-:W-:Y:S01]  /*2590*/  IADD3 R6, P1, R7, R26, RZ ;  /* 0x0000001a07067210 */ /* 0x000fe20007f3e0ff */
[----:B------:R-:W-:-:S03]  /*25a0*/  IMAD R7, R0, 0x8a, RZ ;  /* 0x0000008a00077824 */ /* 0x000fc600078e02ff */
[----:B------:R1:W3:Y:S02]  /*25b0*/  LDG.E.U16 R11, [R10.64] ;  /* 0x000000040a0b7981 */ /* 0x0002e4000c1e1500 */
[----:B------:R-:W-:-:S05]  /*25c0*/  LEA.HI.X.SX32 R7, R7, R27, 0x1, P1 ;  /* 0x0000001b07077211 */ /* 0x000fca00008f0eff */
[----:B0-----:R0:W4:Y:S04]  /*25d0*/  LDG.E.U16 R13, [R6.64] ;  /* 0x00000004060d7981 */ /* 0x001128000c1e1500 */
[----:B-1----:R1:W5:Y:S02]  /*25e0*/  LDG.E.U16 R10, [R8.64] ;  /* 0x00000004080a7981 */ /* 0x002364000c1e1500 */
[----:B-1----:R-:W-:-:S05]  /*25f0*/  IMAD R8, R0, 0x124, RZ ;  /* 0x0000012400087824 */ /* 0x002fca00078e02ff */
[----:B0-----:R-:W-:Y:S01]  /*2600*/  IADD3 R6, P0, R8, R26, RZ ;  /* 0x0000001a08067210 */ /* 0x001fe20007f1e0ff */
[----:B------:R-:W-:-:S05]  /*2610*/  IMAD R9, R0, 0x9a, RZ ;  /* 0x0000009a00097824 */ /* 0x000fca00078e02ff */
[----:B------:R-:W-:Y:S01]  /*2620*/  IADD3 R8, P1, R9, R26, RZ ;  /* 0x0000001a09087210 */ /* 0x000fe20007f3e0ff */
[----:B--2---:R0:W-:Y:S04]  /*2630*/  STL [R1+0x284], R12 ;  /* 0x0002840c01007387 */ /* 0x0041e80000100800 */
[----:B---3--:R1:W-:Y:S01]  /*2640*/  STL [R1+0x288], R11 ;  /* 0x0002880b01007387 */ /* 0x0083e20000100800 */
[C---:B0-----:R-:W-:Y:S02]  /*2650*/  IMAD R12, R0.reuse, 0x134, RZ ;  /* 0x00000134000c7824 */ /* 0x041fe400078e02ff */
[----:B-1----:R-:W-:-:S03]  /*2660*/  IMAD R11, R0, 0x92, RZ ;  /* 0x00000092000b7824 */ /* 0x002fc600078e02ff */
[----:B------:R-:W-:Y:S02]  /*2670*/  IADD3 R12, P2, R12, R26, RZ ;  /* 0x0000001a0c0c7210 */ /* 0x000fe40007f5e0ff */
[----:B------:R-:W-:Y:S01]  /*2680*/  LEA.HI.X.SX32 R7, R11, R27, 0x1, P0 ;  /* 0x0000001b0b077211 */ /* 0x000fe200000f0eff */
[C---:B------:R-:W-:Y:S01]  /*2690*/  IMAD R11, R0.reuse, 0x144, RZ ;  /* 0x00000144000b7824 */ /* 0x040fe200078e02ff */
[----:B-----5:R0:W-:Y:S04]  /*26a0*/  STL [R1+0x280], R10 ;  /* 0x0002800a01007387 */ /* 0x0201e80000100800 */
[----:B------:R1:W2:Y:S04]  /*26b0*/  LDG.E.U16 R7, [R6.64] ;  /* 0x0000000406077981 */ /* 0x0002a8000c1e1500 */
[----:B----4-:R3:W-:Y:S01]  /*26c0*/  STL [R1+0x27c], R13 ;  /* 0x00027c0d01007387 */ /* 0x0107e20000100800 */
[----:B0-----:R-:W-:-:S05]  /*26d0*/  IMAD R10, R0, 0x8a, RZ ;  /* 0x0000008a000a7824 */ /* 0x001fca00078e02ff */
[-C--:B------:R-:W-:Y:S02]  /*26e0*/  IADD3 R10, P0, R10, R26.reuse, RZ ;  /* 0x0000001a0a0a7210 */ /* 0x080fe40007f1e0ff */
[-C--:B---3--:R-:W-:Y:S02]  /*26f0*/  LEA.HI.X.SX32 R13, R9, R27.reuse, 0x1, P2 ;  /* 0x0000001b090d7211 */ /* 0x088fe400010f0eff */
[----:B-1----:R-:W-:Y:S01]  /*2700*/  IADD3 R6, P2, R11, R26, RZ ;  /* 0x0000001a0b067210 */ /* 0x002fe20007f5e0ff */
[C---:B------:R-:W-:Y:S02]  /*2710*/  IMAD R11, R0.reuse, 0x45, RZ ;  /* 0x00000045000b7824 */ /* 0x040fe400078e02ff */
[----:B------:R-:W-:Y:S01]  /*2720*/  IMAD R9, R0, 0x4d, RZ ;  /* 0x0000004d00097824 */ /* 0x000fe200078e02ff */
[----:B------:R0:W3:Y:S02]  /*2730*/  LDG.E.U16 R12, [R12.64] ;  /* 0x000000040c0c7981 */ /* 0x0000e4000c1e1500 */
[----:B------:R-:W-:-:S02]  /*2740*/  LEA.HI.X.SX32 R11, R11, R27, 0x1, P0 ;  /* 0x0000001b0b0b7211 */ /* 0x000fc400000f0eff */
[----:B------:R-:W-:-:S03]  /*2750*/  LEA.HI.X.SX32 R9, R9, R27, 0x1, P1 ;  /* 0x0000001b09097211 */ /* 0x000fc600008f0eff */
[----:B0-----:R0:W4:Y:S04]  /*2760*/  LDG.E.U16 R13, [R10.64] ;  /* 0x000000040a0d7981 */ /* 0x001128000c1e1500 */
[----:B0-----:R0:W5:Y:S01]  /*2770*/  LDG.E.U16 R11, [R8.64] ;  /* 0x00000004080b7981 */ /* 0x001162000c1e1500 */
[C---:B------:R-:W-:Y:S02]  /*2780*/  IMAD R10, R0.reuse, 0x154, RZ ;  /* 0x00000154000a7824 */ /* 0x040fe400078e02ff */
[----:B0-----:R-:W-:-:S03]  /*2790*/  IMAD R9, R0, 0xaa, RZ ;  /* 0x000000aa00097824 */ /* 0x001fc600078e02ff */
[----:B------:R-:W-:Y:S01]  /*27a0*/  IADD3 R10, P1, R10, R26, RZ ;  /* 0x0000001a0a0a7210 */ /* 0x000fe20007f3e0ff */
[----:B--2---:R0:W-:Y:S02]  /*27b0*/  STL [R1+0x278], R7 ;  /* 0x0002780701007387 */ /* 0x0041e40000100800 */
[----:B0-----:R-:W-:-:S05]  /*27c0*/  IMAD R7, R0, 0xa2, RZ ;  /* 0x000000a200077824 */ /* 0x001fca00078e02ff */
[----:B------:R-:W-:-:S06]  /*27d0*/  LEA.HI.X.SX32 R7, R7, R27, 0x1, P2 ;  /* 0x0000001b07077211 */ /* 0x000fcc00010f0eff */
[----:B------:R0:W2:Y:S04]  /*27e0*/  LDG.E.U16 R7, [R6.64] ;  /* 0x0000000406077981 */ /* 0x0000a8000c1e1500 */
[----:B----4-:R-:W-:Y:S01]  /*27f0*/  STL [R1+0x274], R13 ;  /* 0x0002740d01007387 */ /* 0x010fe20000100800 */
[----:B0-----:R-:W-:-:S03]  /*2800*/  IMAD R6, R0, 0x55, RZ ;  /* 0x0000005500067824 */ /* 0x001fc600078e02ff */
[----:B---3--:R0:W-:Y:S04]  /*2810*/  STL [R1+0x26c], R12 ;  /* 0x00026c0c01007387 */ /* 0x0081e80000100800 */
[----:B-----5:R1:W-:Y:S01]  /*2820*/  STL [R1+0x270], R11 ;  /* 0x0002700b01007387 */ /* 0x0203e20000100800 */
[----:B0-----:R-:W-:Y:S01]  /*2830*/  IADD3 R12, P0, R9, R26, RZ ;  /* 0x0000001a090c7210 */ /* 0x001fe20007f1e0ff */
[----:B-1----:R-:W-:-:S03]  /*2840*/  IMAD R11, R0, 0xba, RZ ;  /* 0x000000ba000b7824 */ /* 0x002fc600078e02ff */
[----:B------:R-:W-:Y:S02]  /*2850*/  LEA.HI.X.SX32 R13, R6, R27, 0x1, P0 ;  /* 0x0000001b060d7211 */ /* 0x000fe400000f0eff */
[----:B------:R-:W-:-:S03]  /*2860*/  IADD3 R6, P0, R11, R26, RZ ;  /* 0x0000001a0b067210 */ /* 0x000fc60007f1e0ff */
[----:B------:R0:W3:Y:S01]  /*2870*/  LDG.E.U16 R12, [R12.64] ;  /* 0x000000040c0c7981 */ /* 0x0000e2000c1e1500 */
[----:B------:R-:W-:-:S06]  /*2880*/  LEA.HI.X.SX32 R11, R9, R27, 0x1, P1 ;  /* 0x0000001b090b7211 */ /* 0x000fcc00008f0eff */
[----:B------:R1:W4:Y:S01]  /*2890*/  LDG.E.U16 R11, [R10.64] ;  /* 0x000000040a0b7981 */ /* 0x000322000c1e1500 */
[C---:B------:R-:W-:Y:S02]  /*28a0*/  IMAD R8, R0.reuse, 0x164, RZ ;  /* 0x0000016400087824 */ /* 0x040fe400078e02ff */
[----:B------:R-:W-:-:S03]  /*28b0*/  IMAD R9, R0, 0xb2, RZ ;  /* 0x000000b200097824 */ /* 0x000fc600078e02ff */
[----:B------:R-:W-:-:S04]  /*28c0*/  IADD3 R8, P2, R8, R26, RZ ;  /* 0x0000001a08087210 */ /* 0x000fc80007f5e0ff */
[----:B------:R-:W-:-:S05]  /*28d0*/  LEA.HI.X.SX32 R9, R9, R27, 0x1, P2 ;  /* 0x0000001b09097211 */ /* 0x000fca00010f0eff */
[----:B0-----:R0:W5:Y:S02]  /*28e0*/  LDG.E.U16 R13, [R8.64] ;  /* 0x00000004080d7981 */ /* 0x001164000c1e1500 */
[C---:B0-----:R-:W-:Y:S02]  /*28f0*/  IMAD R8, R0.reuse, 0x174, RZ ;  /* 0x0000017400087824 */ /* 0x041fe400078e02ff */
[----:B--2---:R0:W-:Y:S02]  /*2900*/  STL [R1+0x268], R7 ;  /* 0x0002680701007387 */ /* 0x0041e40000100800 */
[----:B0-----:R-:W-:-:S05]  /*2910*/  IMAD R7, R0, 0x5d, RZ ;  /* 0x0000005d00077824 */ /* 0x001fca00078e02ff */
[----:B------:R-:W-:-:S05]  /*2920*/  LEA.HI.X.SX32 R7, R7, R27, 0x1, P0 ;  /* 0x0000001b07077211 */ /* 0x000fca00000f0eff */
[----:B-1----:R0:W2:Y:S02]  /*2930*/  LDG.E.U16 R10, [R6.64] ;  /* 0x00000004060a7981 */ /* 0x0020a4000c1e1500 */
[----:B0-----:R-:W-:Y:S02]  /*2940*/  IADD3 R6, P0, R8, R26, RZ ;  /* 0x0000001a08067210 */ /* 0x001fe40007f1e0ff */
[----:B---3--:R-:W-:Y:S04]  /*2950*/  STL [R1+0x264], R12 ;  /* 0x0002640c01007387 */ /* 0x008fe80000100800 */
[----:B----4-:R0:W-:Y:S02]  /*2960*/  STL [R1+0x25c], R11 ;  /* 0x00025c0b01007387 */ /* 0x0101e40000100800 */
[----:B0-----:R-:W-:-:S05]  /*2970*/  IMAD R11, R0, 0xba, RZ ;  /* 0x000000ba000b7824 */ /* 0x001fca00078e02ff */
[----:B------:R-:W-:-:S06]  /*2980*/  LEA.HI.X.SX32 R7, R11, R27, 0x1, P0 ;  /* 0x0000001b0b077211 */ /* 0x000fcc00000f0eff */
[----:B------:R0:W3:Y:S01]  /*2990*/  LDG.E.U16 R7, [R6.64] ;  /* 0x0000000406077981 */ /* 0x0000e2000c1e1500 */
[----:B------:R-:W-:-:S03]  /*29a0*/  IMAD R12, R0, 0x184, RZ ;  /* 0x00000184000c7824 */ /* 0x000fc600078e02ff */
[----:B-----5:R1:W-:Y:S01]  /*29b0*/  STL [R1+0x258], R13 ;  /* 0x0002580d01007387 */ /* 0x0203e20000100800 */
[----:B------:R-:W-:Y:S01]  /*29c0*/  IMAD R11, R0, 0x1a4, RZ ;  /* 0x000001a4000b7824 */ /* 0x000fe200078e02ff */
[----:B------:R-:W-:Y:S01]  /*29d0*/  IADD3 R12, P1, R12, R26, RZ ;  /* 0x0000001a0c0c7210 */ /* 0x000fe20007f3e0ff */
[C---:B------:R-:W-:Y:S02]  /*29e0*/  IMAD R9, R0.reuse, 0xca, RZ ;  /* 0x000000ca00097824 */ /* 0x040fe400078e02ff */
[C---:B------:R-:W-:Y:S02]  /*29f0*/  IMAD R8, R0.reuse, 0x194, RZ ;  /* 0x0000019400087824 */ /* 0x040fe400078e02ff */
[----:B-1----:R-:W-:-:S05]  /*2a00*/  IMAD R13, R0, 0xc2, RZ ;  /* 0x000000c2000d7824 */ /* 0x002fca00078e02ff */
[----:B------:R-:W-:Y:S02]  /*2a10*/  LEA.HI.X.SX32 R13, R13, R27, 0x1, P1 ;  /* 0x0000001b0d0d7211 */ /* 0x000fe400008f0eff */
[-C--:B0-----:R-:W-:Y:S01]  /*2a20*/  IADD3 R6, P1, R11, R26.reuse, RZ ;  /* 0x0000001a0b067210 */ /* 0x081fe20007f3e0ff */
[----:B------:R-:W-:Y:S01]  /*2a30*/  IMAD R11, R0, 0x65, RZ ;  /* 0x00000065000b7824 */ /* 0x000fe200078e02ff */
[-C--:B------:R-:W-:Y:S01]  /*2a40*/  IADD3 R8, P2, R8, R26.reuse, RZ ;  /* 0x0000001a08087210 */ /* 0x080fe20007f5e0ff */
[----:B------:R0:W4:Y:S04]  /*2a50*/  LDG.E.U16 R12, [R12.64] ;  /* 0x000000040c0c7981 */ /* 0x000128000c1e1500 */
[----:B--2---:R1:W-:Y:S02]  /*2a60*/  STL [R1+0x260], R10 ;  /* 0x0002600a01007387 */ /* 0x0043e40000100800 */
[----:B-1----:R-:W-:-:S02]  /*2a70*/  IADD3 R10, P0, R9, R26, RZ ;  /* 0x0000001a090a7210 */ /* 0x002fc40007f1e0ff */
[-C--:B------:R-:W-:Y:S02]  /*2a80*/  LEA.HI.X.SX32 R9, R9, R27.reuse, 0x1, P2 ;  /* 0x0000001b09097211 */ /* 0x080fe400010f0eff */
[----:B------:R-:W-:-:S05]  /*2a90*/  LEA.HI.X.SX32 R11, R11, R27, 0x1, P0 ;  /* 0x0000001b0b0b7211 */ /* 0x000fca00000f0eff */
[----:B0-----:R0:W2:Y:S04]  /*2aa0*/  LDG.E.U16 R13, [R10.64] ;  /* 0x000000040a0d7981 */ /* 0x0010a8000c1e1500 */
[----:B0-----:R0:W5:Y:S04]  /*2ab0*/  LDG.E.U16 R11, [R8.64] ;  /* 0x00000004080b7981 */ /* 0x001168000c1e1500 */
[----:B---3--:R1:W-:Y:S02]  /*2ac0*/  STL [R1+0x254], R7 ;  /* 0x0002540701007387 */ /* 0x0083e40000100800 */
[----:B-1----:R-:W-:-:S05]  /*2ad0*/  IMAD R7, R0, 0xd2, RZ ;  /* 0x000000d200077824 */ /* 0x002fca00078e02ff */
[----:B------:R-:W-:-:S06]  /*2ae0*/  LEA.HI.X.SX32 R7, R7, R27, 0x1, P1 ;  /* 0x0000001b07077211 */ /* 0x000fcc00008f0eff */
[----:B------:R1:W3:Y:S01]  /*2af0*/  LDG.E.U16 R7, [R6.64] ;  /* 0x0000000406077981 */ /* 0x0002e2000c1e1500 */
[C---:B0-----:R-:W-:Y:S02]  /*2b00*/  IMAD R9, R0.reuse, 0xda, RZ ;  /* 0x000000da00097824 */ /* 0x041fe400078e02ff */
[C---:B------:R-:W-:Y:S02]  /*2b10*/  IMAD R10, R0.reuse, 0x1b4, RZ ;  /* 0x000001b4000a7824 */ /* 0x040fe400078e02ff */
[----:B-1----:R-:W-:-:S03]  /*2b20*/  IMAD R6, R0, 0x6d, RZ ;  /* 0x0000006d00067824 */ /* 0x002fc600078e02ff */
[----:B------:R-:W-:Y:S01]  /*2b30*/  IADD3 R10, P1, R10, R26, RZ ;  /* 0x0000001a0a0a7210 */ /* 0x000fe20007f3e0ff */
[----:B------:R-:W-:-:S05]  /*2b40*/  IMAD R8, R0, 0x1c4, RZ ;  /* 0x000001c400087824 */ /* 0x000fca00078e02ff */
[-C--:B------:R-:W-:Y:S01]  /*2b50*/  IADD3 R8, P2, R8, R26.reuse, RZ ;  /* 0x0000001a08087210 */ /* 0x080fe20007f5e0ff */
[----:B--2---:R-:W-:Y:S04]  /*2b60*/  STL [R1+0x250], R13 ;  /* 0x0002500d01007387 */ /* 0x004fe80000100800 */
[----:B----4-:R0:W-:Y:S04]  /*2b70*/  STL [R1+0x24c], R12 ;  /* 0x00024c0c01007387 */ /* 0x0101e80000100800 */
[----:B-----5:R1:W-:Y:S01]  /*2b80*/  STL [R1+0x248], R11 ;  /* 0x0002480b01007387 */ /* 0x0203e20000100800 */
[----:B0-----:R-:W-:Y:S01]  /*2b90*/  IADD3 R12, P0, R9, R26, RZ ;  /* 0x0000001a090c7210 */ /* 0x001fe20007f1e0ff */
[----:B-1----:R-:W-:-:S03]  /*2ba0*/  IMAD R11, R0, 0xea, RZ ;  /* 0x000000ea000b7824 */ /* 0x002fc600078e02ff */
[----:B------:R-:W-:Y:S02]  /*2bb0*/  LEA.HI.X.SX32 R13, R6, R27, 0x1, P0 ;  /* 0x0000001b060d7211 */ /* 0x000fe400000f0eff */
[----:B------:R-:W-:-:S03]  /*2bc0*/  IADD3 R6, P0, R11, R26, RZ ;  /* 0x0000001a0b067210 */ /* 0x000fc60007f1e0ff */
[----:B------:R0:W2:Y:S01]  /*2bd0*/  LDG.E.U16 R12, [R12.64] ;  /* 0x000000040c0c7981 */ /* 0x0000a2000c1e1500 */
[----:B------:R-:W-:-:S05]  /*2be0*/  LEA.HI.X.SX32 R11, R9, R27, 0x1, P1 ;  /* 0x0000001b090b7211 */ /* 0x000fca00008f0eff */
[----:B------:R-:W4:Y:S01]  /*2bf0*/  LDG.E.U16 R10, [R10.64] ;  /* 0x000000040a0a7981 */ /* 0x000f22000c1e1500 */
[----:B------:R-:W-:-:S05]  /*2c00*/  IMAD R9, R0, 0xe2, RZ ;  /* 0x000000e200097824 */ /* 0x000fca00078e02ff */
[----:B------:R-:W-:-:S06]  /*2c10*/  LEA.HI.X.SX32 R9, R9, R27, 0x1, P2 ;  /* 0x0000001b09097211 */ /* 0x000fcc00010f0eff */
[----:B------:R1:W5:Y:S04]  /*2c20*/  LDG.E.U16 R9, [R8.64] ;  /* 0x0000000408097981 */ /* 0x000368000c1e1500 */
[----:B---3--:R3:W-:Y:S02]  /*2c30*/  STL [R1+0x244], R7 ;  /* 0x0002440701007387 */ /* 0x0087e40000100800 */
[----:B---3--:R-:W-:-:S05]  /*2c40*/  IMAD R7, R0, 0x75, RZ ;  /* 0x0000007500077824 */ /* 0x008fca00078e02ff */
[----:B------:R-:W-:-:S05]  /*2c50*/  LEA.HI.X.SX32 R7, R7, R27, 0x1, P0 ;  /* 0x0000001b07077211 */ /* 0x000fca00000f0eff */
[----:B0-----:R0:W3:Y:S01]  /*2c60*/  LDG.E.U16 R13, [R6.64] ;  /* 0x00000004060d7981 */ /* 0x0010e2000c1e1500 */
[----:B-1----:R-:W-:-:S05]  /*2c70*/  IMAD R8, R0, 0x1d4, RZ ;  /* 0x000001d400087824 */ /* 0x002fca00078e02ff */
[----:B0-----:R-:W-:Y:S01]  /*2c80*/  IADD3 R6, P0, R8, R26, RZ ;  /* 0x0000001a08067210 */ /* 0x001fe20007f1e0ff */
[----:B--2---:R-:W-:Y:S04]  /*2c90*/  STL [R1+0x240], R12 ;  /* 0x0002400c01007387 */ /* 0x004fe80000100800 */
[----:B----4-:R0:W-:Y:S02]  /*2ca0*/  STL [R1+0x238], R10 ;  /* 0x0002380a01007387 */ /* 0x0101e40000100800 */
[----:B0-----:R-:W-:-:S05]  /*2cb0*/  IMAD R10, R0, 0xea, RZ ;  /* 0x000000ea000a7824 */ /* 0x001fca00078e02ff */
[----:B------:R-:W-:Y:S01]  /*2cc0*/  LEA.HI.X.SX32 R7, R10, R27, 0x1, P0 ;  /* 0x0000001b0a077211 */ /* 0x000fe200000f0eff */
[----:B------:R-:W-:-:S04]  /*2cd0*/  IMAD R12, R0, 0x1e4, RZ ;  /* 0x000001e4000c7824 */ /* 0x000fc800078e02ff */
[----:B------:R0:W2:Y:S01]  /*2ce0*/  LDG.E.U16 R6, [R6.64] ;  /* 0x0000000406067981 */ /* 0x0000a2000c1e1500 */
[----:B------:R-:W-:-:S03]  /*2cf0*/  IADD3 R12, P2, R12, R26, RZ ;  /* 0x0000001a0c0c7210 */ /* 0x000fc60007f5e0ff */
[----:B-----5:R-:W-:Y:S04]  /*2d00*/  STL [R1+0x234], R9 ;  /* 0x0002340901007387 */ /* 0x020fe80000100800 */
[----:B---3--:R1:W-:Y:S02]  /*2d10*/  STL [R1+0x23c], R13 ;  /* 0x00023c0d01007387 */ /* 0x0083e40000100800 */
[----:B-1----:R-:W-:-:S05]  /*2d20*/  IMAD R13, R0, 0xf2, RZ ;  /* 0x000000f2000d7824 */ /* 0x002fca00078e02ff */
[----:B------:R-:W-:-:S06]  /*2d30*/  LEA.HI.X.SX32 R13, R13, R27, 0x1, P2 ;  /* 0x0000001b0d0d7211 */ /* 0x000fcc00010f0eff */
[----:B------:R-:W3:Y:S01]  /*2d40*/  LDG.E.U16 R13, [R12.64] ;  /* 0x000000040c0d7981 */ /* 0x000ee2000c1e1500 */
[C---:B------:R-:W-:Y:S02]  /*2d50*/  IMAD R9, R0.reuse, 0xfa, RZ ;  /* 0x000000fa00097824 */ /* 0x040fe400078e02ff */
[C---:B------:R-:W-:Y:S02]  /*2d60*/  IMAD R8, R0.reuse, 0x1f4, RZ ;  /* 0x000001f400087824 */ /* 0x040fe400078e02ff */
[C---:B------:R-:W-:Y:S01]  /*2d70*/  IMAD R11, R0.reuse, 0x7d, RZ ;  /* 0x0000007d000b7824 */ /* 0x040fe200078e02ff */
[-C--:B------:R-:W-:Y:S01]  /*2d80*/  IADD3 R10, P1, R9, R26.reuse, RZ ;  /* 0x0000001a090a7210 */ /* 0x080fe20007f3e0ff */
[----:B0-----:R-:W-:Y:S01]  /*2d90*/  IMAD R7, R0, 0x84, RZ ;  /* 0x0000008400077824 */ /* 0x001fe200078e02ff */
[----:B------:R-:W-:Y:S02]  /*2da0*/  IADD3 R8, P3, R8, R26, RZ ;  /* 0x0000001a08087210 */ /* 0x000fe40007f7e0ff */
[----:B------:R-:W-:-:S02]  /*2db0*/  LEA.HI.X.SX32 R11, R11, R27, 0x1, P1 ;  /* 0x0000001b0b0b7211 */ /* 0x000fc400008f0eff */
[----:B------:R-:W-:Y:S01]  /*2dc0*/  LEA.HI.X.SX32 R9, R9, R27, 0x1, P3 ;  /* 0x0000001b09097211 */ /* 0x000fe200018f0eff */
[----:B--2---:R0:W-:Y:S02]  /*2dd0*/  STL [R1+0x230], R6 ;  /* 0x0002300601007387 */ /* 0x0041e40000100800 */
[----:B0-----:R-:W-:-:S04]  /*2de0*/  IADD3 R6, P0, R7, R26, RZ ;  /* 0x0000001a07067210 */ /* 0x001fc80007f1e0ff */
[----:B------:R-:W-:Y:S02]  /*2df0*/  LEA.HI.X.SX32 R7, R24, R27, 0x1, P0 ;  /* 0x0000001b18077211 */ /* 0x000fe400000f0eff */
[----:B------:R0:W2:Y:S04]  /*2e00*/  LDG.E.U16 R24, [R10.64] ;  /* 0x000000040a187981 */ /* 0x0000a8000c1e1500 */
[----:B------:R1:W4:Y:S04]  /*2e10*/  LDG.E.U16 R7, [R6.64] ;  /* 0x0000000406077981 */ /* 0x000328000c1e1500 */
[----:B0-----:R0:W5:Y:S01]  /*2e20*/  LDG.E.U16 R11, [R8.64] ;  /* 0x00000004080b7981 */ /* 0x001162000c1e1500 */
[----:B-1----:R-:W-:-:S02]  /*2e30*/  IMAD R6, R0, 0x25, RZ ;  /* 0x0000002500067824 */ /* 0x002fc400078e02ff */
[----:B0-----:R-:W-:Y:S01]  /*2e40*/  IMAD R9, R0, 0x4a, RZ ;  /* 0x0000004a00097824 */ /* 0x001fe200078e02ff */
[----:B---3--:R0:W-:Y:S04]  /*2e50*/  STL [R1+0x224], R13 ;  /* 0x0002240d01007387 */ /* 0x0081e80000100800 */
[----:B------:R-:W-:-:S04]  /*2e60*/  IADD3 R12, P0, R9, R26, RZ ;  /* 0x0000001a090c7210 */ /* 0x000fc80007f1e0ff */
[----:B0-----:R-:W-:-:S06]  /*2e70*/  LEA.HI.X.SX32 R13, R6, R27, 0x1, P0 ;  /* 0x0000001b060d7211 */ /* 0x001fcc00000f0eff */
[----:B------:R-:W3:Y:S01]  /*2e80*/  LDG.E.U16 R13, [R12.64] ;  /* 0x000000040c0d7981 */ /* 0x000ee2000c1e1500 */
[C---:B------:R-:W-:Y:S02]  /*2e90*/  IMAD R10, R0.reuse, 0x94, RZ ;  /* 0x00000094000a7824 */ /* 0x040fe400078e02ff */
[----:B------:R-:W-:-:S03]  /*2ea0*/  IMAD R8, R0, 0xa4, RZ ;  /* 0x000000a400087824 */ /* 0x000fc600078e02ff */
[-C--:B------:R-:W-:Y:S02]  /*2eb0*/  IADD3 R10, P1, R10, R26.reuse, RZ ;  /* 0x0000001a0a0a7210 */ /* 0x080fe40007f3e0ff */
[-C--:B------:R-:W-:Y:S01]  /*2ec0*/  IADD3 R8, P2, R8, R26.reuse, RZ ;  /* 0x0000001a08087210 */ /* 0x080fe20007f5e0ff */
[----:B--2---:R0:W-:Y:S04]  /*2ed0*/  STL [R1+0x228], R24 ;  /* 0x0002281801007387 */ /* 0x0041e80000100800 */
[----:B-----5:R1:W-:Y:S01]  /*2ee0*/  STL [R1+0x220], R11 ;  /* 0x0002200b01007387 */ /* 0x0203e20000100800 */
[C---:B0-----:R-:W-:Y:S01]  /*2ef0*/  IMAD R24, R0.reuse, 0x5a, RZ ;  /* 0x0000005a00187824 */ /* 0x041fe200078e02ff */
[----:B-1----:R-:W-:Y:S01]  /*2f00*/  LEA.HI.X.SX32 R11, R9, R27, 0x1, P1 ;  /* 0x0000001b090b7211 */ /* 0x002fe200008f0eff */
[----:B------:R-:W-:Y:S01]  /*2f10*/  IMAD R9, R0, 0x52, RZ ;  /* 0x0000005200097824 */ /* 0x000fe200078e02ff */
[----:B----4-:R0:W-:Y:S02]  /*2f20*/  STL [R1+0x22c], R7 ;  /* 0x00022c0701007387 */ /* 0x0101e40000100800 */
[----:B------:R-:W-:-:S02]  /*2f30*/  IADD3 R6, P0, R24, R26, RZ ;  /* 0x0000001a18067210 */ /* 0x000fc40007f1e0ff */
[----:B------:R-:W-:Y:S01]  /*2f40*/  LEA.HI.X.SX32 R9, R9, R27, 0x1, P2 ;  /* 0x0000001b09097211 */ /* 0x000fe200010f0eff */
[----:B------:R1:W2:Y:S04]  /*2f50*/  LDG.E.U16 R11, [R10.64] ;  /* 0x000000040a0b7981 */ /* 0x0002a8000c1e1500 */
[----:B------:R4:W5:Y:S01]  /*2f60*/  LDG.E.U16 R8, [R8.64] ;  /* 0x0000000408087981 */ /* 0x000962000c1e1500 */
[----:B0-----:R-:W-:-:S05]  /*2f70*/  IMAD R7, R0, 0x2d, RZ ;  /* 0x0000002d00077824 */ /* 0x001fca00078e02ff */
[----:B------:R-:W-:Y:S01]  /*2f80*/  LEA.HI.X.SX32 R7, R7, R27, 0x1, P0 ;  /* 0x0000001b07077211 */ /* 0x000fe200000f0eff */
[----:B---3--:R0:W-:Y:S04]  /*2f90*/  STL [R1+0x21c], R13 ;  /* 0x00021c0d01007387 */ /* 0x0081e80000100800 */
[----:B0-----:R0:W3:Y:S01]  /*2fa0*/  LDG.E.U16 R13, [R6.64] ;  /* 0x00000004060d7981 */ /* 0x0010e2000c1e1500 */
[C---:B------:R-:W-:Y:S02]  /*2fb0*/  IMAD R12, R0.reuse, 0xb4, RZ ;  /* 0x000000b4000c7824 */ /* 0x040fe400078e02ff */
[C---:B-1----:R-:W-:Y:S02]  /*2fc0*/  IMAD R10, R0.reuse, 0xc4, RZ ;  /* 0x000000c4000a7824 */ /* 0x042fe400078e02ff */
[----:B----4-:R-:W-:Y:S01]  /*2fd0*/  IMAD R9, R0, 0x6a, RZ ;  /* 0x0000006a00097824 */ /* 0x010fe200078e02ff */
[----:B0-----:R-:W-:-:S02]  /*2fe0*/  IADD3 R6, P0, R12, R26, RZ ;  /* 0x0000001a0c067210 */ /* 0x001fc40007f1e0ff */
[-C--:B------:R-:W-:Y:S02]  /*2ff0*/  IADD3 R12, P1, R10, R26.reuse, RZ ;  /* 0x0000001a0a0c7210 */ /* 0x080fe40007f3e0ff */
[----:B------:R-:W-:Y:S02]  /*3000*/  LEA.HI.X.SX32 R7, R24, R27, 0x1, P0 ;  /* 0x0000001b18077211 */ /* 0x000fe400000f0eff */
[----:B------:R-:W-:Y:S01]  /*3010*/  IADD3 R10, P0, R9, R26, RZ ;  /* 0x0000001a090a7210 */ /* 0x000fe20007f1e0ff */
[C---:B------:R-:W-:Y:S01]  /*3020*/  IMAD R24, R0.reuse, 0xe4, RZ ;  /* 0x000000e400187824 */ /* 0x040fe200078e02ff */
[----:B--2---:R0:W-:Y:S04]  /*3030*/  STL [R1+0x214], R11 ;  /* 0x0002140b01007387 */ /* 0x0041e80000100800 */
[----:B-----5:R1:W-:Y:S01]  /*3040*/  STL [R1+0x210], R8 ;  /* 0x0002100801007387 */ /* 0x0203e20000100800 */
[----:B0-----:R-:W-:-:S02]  /*3050*/  IMAD R11, R0, 0x35, RZ ;  /* 0x00000035000b7824 */ /* 0x001fc400078e02ff */
[----:B-1----:R-:W-:-:S03]  /*3060*/  IMAD R8, R0, 0xd4, RZ ;  /* 0x000000d400087824 */ /* 0x002fc600078e02ff */
[----:B------:R-:W-:Y:S02]  /*3070*/  LEA.HI.X.SX32 R11, R11, R27, 0x1, P0 ;  /* 0x0000001b0b0b7211 */ /* 0x000fe400000f0eff */
[----:B------:R-:W-:-:S03]  /*3080*/  IADD3 R8, P2, R8, R26, RZ ;  /* 0x0000001a08087210 */ /* 0x000fc60007f5e0ff */
[----:B------:R0:W2:Y:S04]  /*3090*/  LDG.E.U16 R10, [R10.64] ;  /* 0x000000040a0a7981 */ /* 0x0000a8000c1e1500 */
[----:B---3--:R1:W-:Y:S01]  /*30a0*/  STL [R1+0x218], R13 ;  /* 0x0002180d01007387 */ /* 0x0083e20000100800 */
[----:B------:R-:W-:-:S05]  /*30b0*/  LEA.HI.X.SX32 R9, R9, R27, 0x1, P2 ;  /* 0x0000001b09097211 */ /* 0x000fca00010f0eff */
[----:B0-----:R0:W3:Y:S01]  /*30c0*/  LDG.E.U16 R11, [R8.64] ;  /* 0x00000004080b7981 */ /* 0x0010e2000c1e1500 */
[----:B-1----:R-:W-:-:S03]  /*30d0*/  LEA.HI.X.SX32 R13, R28, R27, 0x1, P1 ;  /* 0x0000001b1c0d7211 */ /* 0x002fc600008f0eff */
[----:B------:R1:W4:Y:S04]  /*30e0*/  LDG.E.U16 R28, [R6.64] ;  /* 0x00000004061c7981 */ /* 0x000328000c1e1500 */
[----:B------:R5:W2:Y:S01]  /*30f0*/  LDG.E.U16 R13, [R12.64] ;  /* 0x000000040c0d7981 */ /* 0x000aa2000c1e1500 */
[----:B-1----:R-:W-:-:S04]  /*3100*/  IADD3 R6, P1, R24, R26, RZ ;  /* 0x0000001a18067210 */ /* 0x002fc80007f3e0ff */
[----:B------:R-:W-:-:S05]  /*3110*/  LEA.HI.X.SX32 R7, R23, R27, 0x1, P1 ;  /* 0x0000001b17077211 */ /* 0x000fca00008f0eff */
[----:B------:R1:W3:Y:S01]  /*3120*/  LDG.E.U16 R23, [R6.64] ;  /* 0x0000000406177981 */ /* 0x0002e2000c1e1500 */
[C---:B0-----:R-:W-:Y:S02]  /*3130*/  IMAD R9, R0.reuse, 0x3d, RZ ;  /* 0x0000003d00097824 */ /* 0x041fe400078e02ff */
[----:B-1----:R-:W-:-:S05]  /*3140*/  IMAD R7, R0, 0x7a, RZ ;  /* 0x0000007a00077824 */ /* 0x002fca00078e02ff */
[----:B-----5:R-:W-:Y:S01]  /*3150*/  IADD3 R12, P0, R7, R26, RZ ;  /* 0x0000001a070c7210 */ /* 0x020fe20007f1e0ff */
[----:B------:R-:W-:-:S05]  /*3160*/  IMAD R8, R0, 0x106, RZ ;  /* 0x0000010600087824 */ /* 0x000fca00078e02ff */
[----:B------:R-:W-:Y:S01]  /*3170*/  IADD3 R8, P2, R8, R26, RZ ;  /* 0x0000001a08087210 */ /* 0x000fe20007f5e0ff */
[C---:B------:R-:W-:Y:S01]  /*3180*/  IMAD R6, R0.reuse, 0x116, RZ ;  /* 0x0000011600067824 */ /* 0x040fe200078e02ff */
[----:B----4-:R0:W-:Y:S04]  /*3190*/  STL [R1+0x20c], R28 ;  /* 0x00020c1c01007387 */ /* 0x0101e80000100800 */
[----:B--2---:R1:W-:Y:S01]  /*31a0*/  STL [R1+0x204], R13 ;  /* 0x0002040d01007387 */ /* 0x0043e20000100800 */
[----:B0-----:R-:W-:-:S03]  /*31b0*/  IMAD R28, R0, 0xf4, RZ ;  /* 0x000000f4001c7824 */ /* 0x001fc600078e02ff */
[----:B---3--:R-:W-:Y:S04]  /*31c0*/  STL [R1+0x200], R11 ;  /* 0x0002000b01007387 */ /* 0x008fe80000100800 */
[----:B------:R0:W-:Y:S01]  /*31d0*/  STL [R1+0x208], R10 ;  /* 0x0002080a01007387 */ /* 0x0001e20000100800 */
[----:B-1----:R-:W-:Y:S01]  /*31e0*/  LEA.HI.X.SX32 R13, R9, R27, 0x1, P0 ;  /* 0x0000001b090d7211 */ /* 0x002fe200000f0eff */
[----:B------:R-:W-:-:S04]  /*31f0*/  IMAD R9, R0, 0x83, RZ ;  /* 0x0000008300097824 */ /* 0x000fc800078e02ff */
[----:B------:R1:W2:Y:S01]  /*3200*/  LDG.E.U16 R12, [R12.64] ;  /* 0x000000040c0c7981 */ /* 0x0002a2000c1e1500 */
[----:B0-----:R-:W-:-:S04]  /*3210*/  IADD3 R10, P1, R28, R26, RZ ;  /* 0x0000001a1c0a7210 */ /* 0x001fc80007f3e0ff */
[-C--:B------:R-:W-:Y:S02]  /*3220*/  LEA.HI.X.SX32 R11, R7, R27.reuse, 0x1, P1 ;  /* 0x0000001b070b7211 */ /* 0x080fe400008f0eff */
[----:B------:R-:W-:-:S03]  /*3230*/  LEA.HI.X.SX32 R9, R9, R27, 0x1, P2 ;  /* 0x0000001b09097211 */ /* 0x000fc600010f0eff */
[----:B------:R0:W3:Y:S04]  /*3240*/  LDG.E.U16 R10, [R10.64] ;  /* 0x000000040a0a7981 */ /* 0x0000e8000c1e1500 */
[----:B-1----:R1:W4:Y:S01]  /*3250*/  LDG.E.U16 R13, [R8.64] ;  /* 0x00000004080d7981 */ /* 0x002322000c1e1500 */
[----:B------:R-:W-:-:S03]  /*3260*/  IADD3 R6, P0, R6, R26, RZ ;  /* 0x0000001a06067210 */ /* 0x000fc60007f1e0ff */
[----:B------:R5:W-:Y:S02]  /*3270*/  STL [R1+0x1fc], R23 ;  /* 0x0001fc1701007387 */ /* 0x000be40000100800 */
[----:B-----5:R-:W-:-:S05]  /*3280*/  IMAD R23, R0, 0x8b, RZ ;  /* 0x0000008b00177824 */ /* 0x020fca00078e02ff */
[----:B------:R-:W-:-:S05]  /*3290*/  LEA.HI.X.SX32 R7, R23, R27, 0x1, P0 ;  /* 0x0000001b17077211 */ /* 0x000fca00000f0eff */
[----:B------:R5:W4:Y:S01]  /*32a0*/  LDG.E.U16 R23, [R6.64] ;  /* 0x0000000406177981 */ /* 0x000b22000c1e1500 */
[C---:B0-----:R-:W-:Y:S02]  /*32b0*/  IMAD R11, R0.reuse, 0x9b, RZ ;  /* 0x0000009b000b7824 */ /* 0x041fe400078e02ff */
[C---:B-1----:R-:W-:Y:S02]  /*32c0*/  IMAD R8, R0.reuse, 0x146, RZ ;  /* 0x0000014600087824 */ /* 0x042fe400078e02ff */
[----:B-----5:R-:W-:-:S03]  /*32d0*/  IMAD R7, R0, 0x93, RZ ;  /* 0x0000009300077824 */ /* 0x020fc600078e02ff */
[----:B------:R-:W-:Y:S01]  /*32e0*/  IADD3 R8, P2, R8, R26, RZ ;  /* 0x0000001a08087210 */ /* 0x000fe20007f5e0ff */
[----:B------:R-:W-:-:S05]  /*32f0*/  IMAD R9, R0, 0xa3, RZ ;  /* 0x000000a300097824 */ /* 0x000fca00078e02ff */
[----:B------:R-:W-:Y:S01]  /*3300*/  LEA.HI.X.SX32 R9, R9, R27, 0x1, P2 ;  /* 0x0000001b09097211 */ /* 0x000fe200010f0eff */
[C---:B------:R-:W-:Y:S01]  /*3310*/  IMAD R6, R0.reuse, 0x156, RZ ;  /* 0x0000015600067824 */ /* 0x040fe200078e02ff */
[----:B--2---:R0:W-:Y:S02]  /*3320*/  STL [R1+0x1f8], R12 ;  /* 0x0001f80c01007387 */ /* 0x0041e40000100800 */
[----:B0-----:R-:W-:Y:S02]  /*3330*/  IMAD R12, R0, 0x126, RZ ;  /* 0x00000126000c7824 */ /* 0x001fe400078e02ff */
[----:B---3--:R0:W-:Y:S03]  /*3340*/  STL [R1+0x1f4], R10 ;  /* 0x0001f40a01007387 */ /* 0x0081e60000100800 */
[-C--:B------:R-:W-:Y:S01]  /*3350*/  IADD3 R12, P0, R12, R26.reuse, RZ ;  /* 0x0000001a0c0c7210 */ /* 0x080fe20007f1e0ff */
[----:B0-----:R-:W-:Y:S01]  /*3360*/  IMAD R10, R0, 0x136, RZ ;  /* 0x00000136000a7824 */ /* 0x001fe200078e02ff */
[----:B----4-:R0:W-:Y:S04]  /*3370*/  STL [R1+0x1f0], R13 ;  /* 0x0001f00d01007387 */ /* 0x0101e80000100800 */
[----:B------:R-:W-:-:S04]  /*3380*/  IADD3 R10, P1, R10, R26, RZ ;  /* 0x0000001a0a0a7210 */ /* 0x000fc80007f3e0ff */
[-C--:B------:R-:W-:Y:S02]  /*3390*/  LEA.HI.X.SX32 R11, R11, R27.reuse, 0x1, P1 ;  /* 0x0000001b0b0b7211 */ /* 0x080fe400008f0eff */
[----:B0-----:R-:W-:-:S03]  /*33a0*/  LEA.HI.X.SX32 R13, R7, R27, 0x1, P0 ;  /* 0x0000001b070d7211 */ /* 0x001fc600000f0eff */
[----:B------:R0:W2:Y:S04]  /*33b0*/  LDG.E.U16 R10, [R10.64] ;  /* 0x000000040a0a7981 */ /* 0x0000a8000c1e1500 */
[----:B------:R1:W3:Y:S01]  /*33c0*/  LDG.E.U16 R12, [R12.64] ;  /* 0x000000040c0c7981 */ /* 0x0002e2000c1e1500 */
[----:B------:R-:W-:-:S03]  /*33d0*/  IMAD R7, R0, 0xab, RZ ;  /* 0x000000ab00077824 */ /* 0x000fc600078e02ff */
[----:B-1----:R1:W4:Y:S01]  /*33e0*/  LDG.E.U16 R13, [R8.64] ;  /* 0x00000004080d7981 */ /* 0x002322000c1e1500 */
[----:B------:R-:W-:-:S04]  /*33f0*/  IADD3 R6, P0, R6, R26, RZ ;  /* 0x0000001a06067210 */ /* 0x000fc80007f1e0ff */
[----:B------:R-:W-:Y:S01]  /*3400*/  LEA.HI.X.SX32 R7, R7, R27, 0x1, P0 ;  /* 0x0000001b07077211 */ /* 0x000fe200000f0eff */
[----:B------:R5:W-:Y:S04]  /*3410*/  STL [R1+0x1ec], R23 ;  /* 0x0001ec1701007387 */ /* 0x000be80000100800 */
[----:B-----5:R5:W4:Y:S01]  /*3420*/  LDG.E.U16 R23, [R6.64] ;  /* 0x0000000406177981 */ /* 0x020b22000c1e1500 */
[C---:B0-----:R-:W-:Y:S02]  /*3430*/  IMAD R11, R0.reuse, 0xbb, RZ ;  /* 0x000000bb000b7824 */ /* 0x041fe400078e02ff */
[C---:B-1----:R-:W-:Y:S02]  /*3440*/  IMAD R8, R0.reuse, 0x186, RZ ;  /* 0x0000018600087824 */ /* 0x042fe400078e02ff */
[----:B-----5:R-:W-:-:S03]  /*3450*/  IMAD R7, R0, 0xb3, RZ ;  /* 0x000000b300077824 */ /* 0x020fc600078e02ff */
[----:B------:R-:W-:Y:S01]  /*3460*/  IADD3 R8, P2, R8, R26, RZ ;  /* 0x0000001a08087210 */ /* 0x000fe20007f5e0ff */
[C---:B------:R-:W-:Y:S02]  /*3470*/  IMAD R9, R0.reuse, 0xc3, RZ ;  /* 0x000000c300097824 */ /* 0x040fe400078e02ff */
[----:B------:R-:W-:-:S03]  /*3480*/  IMAD R6, R0, 0x196, RZ ;  /* 0x0000019600067824 */ /* 0x000fc600078e02ff */
[----:B------:R-:W-:Y:S01]  /*3490*/  LEA.HI.X.SX32 R9, R9, R27, 0x1, P2 ;  /* 0x0000001b09097211 */ /* 0x000fe200010f0eff */
[----:B---3--:R0:W-:Y:S04]  /*34a0*/  STL [R1+0x1e8], R12 ;  /* 0x0001e80c01007387 */ /* 0x0081e80000100800 */
[----:B--2---:R1:W-:Y:S01]  /*34b0*/  STL [R1+0x1e4], R10 ;  /* 0x0001e40a01007387 */ /* 0x0043e20000100800 */
[C---:B0-----:R-:W-:Y:S02]  /*34c0*/  IMAD R12, R0.reuse, 0x166, RZ ;  /* 0x00000166000c7824 */ /* 0x041fe400078e02ff */
[----:B-1----:R-:W-:-:S03]  /*34d0*/  IMAD R10, R0, 0x176, RZ ;  /* 0x00000176000a7824 */ /* 0x002fc600078e02ff */
[-C--:B------:R-:W-:Y:S01]  /*34e0*/  IADD3 R12, P0, R12, R26.reuse, RZ ;  /* 0x0000001a0c0c7210 */ /* 0x080fe20007f1e0ff */
[----:B----4-:R0:W-:Y:S01]  /*34f0*/  STL [R1+0x1e0], R13 ;  /* 0x0001e00d01007387 */ /* 0x0101e20000100800 */
[----:B------:R-:W-:-:S04]  /*3500*/  IADD3 R10, P1, R10, R26, RZ ;  /* 0x0000001a0a0a7210 */ /* 0x000fc80007f3e0ff */
[-C--:B------:R-:W-:Y:S02]  /*3510*/  LEA.HI.X.SX32 R11, R11, R27.reuse, 0x1, P1 ;  /* 0x0000001b0b0b7211 */ /* 0x080fe400008f0eff */
[----:B0-----:R-:W-:-:S03]  /*3520*/  LEA.HI.X.SX32 R13, R7, R27, 0x1, P0 ;  /* 0x0000001b070d7211 */ /* 0x001fc600000f0eff */
[----:B------:R0:W2:Y:S04]  /*3530*/  LDG.E.U16 R10, [R10.64] ;  /* 0x000000040a0a7981 */ /* 0x0000a8000c1e1500 */
[----:B------:R1:W3:Y:S01]  /*3540*/  LDG.E.U16 R12, [R12.64] ;  /* 0x000000040c0c7981 */ /* 0x0002e2000c1e1500 */
[----:B------:R-:W-:Y:S01]  /*3550*/  IMAD R7, R0, 0xcb, RZ ;  /* 0x000000cb00077824 */ /* 0x000fe200078e02ff */
[----:B------:R-:W-:-:S04]  /*3560*/  IADD3 R6, P0, R6, R26, RZ ;  /* 0x0000001a06067210 */ /* 0x000fc80007f1e0ff */
[----:B------:R-:W-:Y:S01]  /*3570*/  LEA.HI.X.SX32 R7, R7, R27, 0x1, P0 ;  /* 0x0000001b07077211 */ /* 0x000fe200000f0eff */
[----:B-1----:R1:W4:Y:S04]  /*3580*/  LDG.E.U16 R13, [R8.64] ;  /* 0x00000004080d7981 */ /* 0x002328000c1e1500 */
[----:B------:R5:W-:Y:S04]  /*3590*/  STL [R1+0x1dc], R23 ;  /* 0x0001dc1701007387 */ /* 0x000be80000100800 */
[----:B-----5:R5:W4:Y:S01]  /*35a0*/  LDG.E.U16 R23, [R6.64] ;  /* 0x0000000406177981 */ /* 0x020b22000c1e1500 */
[----:B-1----:R-:W-:-:S02]  /*35b0*/  IMAD R8, R0, 0x1c6, RZ ;  /* 0x000001c600087824 */ /* 0x002fc400078e02ff */
[C---:B0-----:R-:W-:Y:S02]  /*35c0*/  IMAD R11, R0.reuse, 0xdb, RZ ;  /* 0x000000db000b7824 */ /* 0x041fe400078e02ff */
[----:B------:R-:W-:Y:S01]  /*35d0*/  IMAD R9, R0, 0xe3, RZ ;  /* 0x000000e300097824 */ /* 0x000fe200078e02ff */
[----:B------:R-:W-:Y:S01]  /*35e0*/  IADD3 R8, P2, R8, R26, RZ ;  /* 0x0000001a08087210 */ /* 0x000fe20007f5e0ff */
[----:B-----5:R-:W-:-:S03]  /*35f0*/  IMAD R7, R0, 0xd3, RZ ;  /* 0x000000d300077824 */ /* 0x020fc600078e02ff */
        /* <DEDUP_REMOVED lines=9> */
[----:B0-----:R-:W-:Y:S01]  /*3690*/  LEA.HI.X.SX32 R13, R7, R27, 0x1, P0 ;  /* 0x0000001b070d7211 */ /* 0x001fe200000f0eff */
[----:B------:R0:W-:Y:S04]  /*36a0*/  STL [R1+0x1cc], R23 ;  /* 0x0001cc1701007387 */ /* 0x0001e80000100800 */
[----:B0-----:R0:W2:Y:S04]  /*36b0*/  LDG.E.U16 R23, [R12.64] ;  /* 0x000000040c177981 */ /* 0x0010a8000c1e1500 */
[----:B0-----:R0:W3:Y:S04]  /*36c0*/  LDG.E.U16 R13, [R10.64] ;  /* 0x000000040a0d7981 */ /* 0x0010e8000c1e1500 */
[----:B0-----:R0:W4:Y:S01]  /*36d0*/  LDG.E.U16 R11, [R8.64] ;  /* 0x00000004080b7981 */ /* 0x001122000c1e1500 */
[----:B------:R-:W-:-:S02]  /*36e0*/  IMAD R6, R0, 0x1d6, RZ ;  /* 0x000001d600067824 */ /* 0x000fc400078e02ff */
[----:B------:R-:W-:-:S03]  /*36f0*/  IMAD R7, R0, 0xeb, RZ ;  /* 0x000000eb00077824 */ /* 0x000fc600078e02ff */
[----:B------:R-:W-:Y:S01]  /*3700*/  IADD3 R6, P0, R6, R26, RZ ;  /* 0x0000001a06067210 */ /* 0x000fe20007f1e0ff */
[----:B------:R-:W-:-:S03]  /*3710*/  IMAD R12, R0, 0x1e6, RZ ;  /* 0x000001e6000c7824 */ /* 0x000fc600078e02ff */
[----:B------:R-:W-:Y:S01]  /*3720*/  LEA.HI.X.SX32 R7, R7, R27, 0x1, P0 ;  /* 0x0000001b07077211 */ /* 0x000fe200000f0eff */
[C---:B------:R-:W-:Y:S02]  /*3730*/  IMAD R10, R0.reuse, 0x1f6, RZ ;  /* 0x000001f6000a7824 */ /* 0x040fe400078e02ff */
[----:B0-----:R-:W-:Y:S01]  /*3740*/  IMAD R8, R0, 0x46, RZ ;  /* 0x0000004600087824 */ /* 0x001fe200078e02ff */
[-C--:B------:R-:W-:Y:S02]  /*3750*/  IADD3 R12, P1, R12, R26.reuse, RZ ;  /* 0x0000001a0c0c7210 */ /* 0x080fe40007f3e0ff */
[----:B------:R0:W5:Y:S01]  /*3760*/  LDG.E.U16 R7, [R6.64] ;  /* 0x0000000406077981 */ /* 0x000162000c1e1500 */
[----:B------:R-:W-:Y:S01]  /*3770*/  IMAD R9, R0, 0xfb, RZ ;  /* 0x000000fb00097824 */ /* 0x000fe200078e02ff */
[-C--:B------:R-:W-:Y:S02]  /*3780*/  IADD3 R10, P2, R10, R26.reuse, RZ ;  /* 0x0000001a0a0a7210 */ /* 0x080fe40007f5e0ff */
[----:B------:R-:W-:Y:S01]  /*3790*/  IADD3 R8, P0, R8, R26, RZ ;  /* 0x0000001a08087210 */ /* 0x000fe20007f1e0ff */
[C---:B0-----:R-:W-:Y:S01]  /*37a0*/  IMAD R6, R0.reuse, 0xf3, RZ ;  /* 0x000000f300067824 */ /* 0x041fe200078e02ff */
[----:B--2---:R0:W-:Y:S04]  /*37b0*/  STL [R1+0x1c0], R23 ;  /* 0x0001c01701007387 */ /* 0x0041e80000100800 */
[----:B---3--:R1:W-:Y:S01]  /*37c0*/  STL [R1+0x1bc], R13 ;  /* 0x0001bc0d01007387 */ /* 0x0083e20000100800 */
[----:B0-----:R-:W-:-:S03]  /*37d0*/  IMAD R23, R0, 0x23, RZ ;  /* 0x0000002300177824 */ /* 0x001fc600078e02ff */
[----:B----4-:R0:W-:Y:S01]  /*37e0*/  STL [R1+0x1b8], R11 ;  /* 0x0001b80b01007387 */ /* 0x0101e20000100800 */
[----:B-1----:R-:W-:Y:S01]  /*37f0*/  LEA.HI.X.SX32 R13, R6, R27, 0x1, P1 ;  /* 0x0000001b060d7211 */ /* 0x002fe200008f0eff */
[----:B0-----:R-:W-:-:S05]  /*3800*/  IMAD R11, R0, 0x56, RZ ;  /* 0x00000056000b7824 */ /* 0x001fca00078e02ff */
[----:B------:R-:W-:Y:S02]  /*3810*/  IADD3 R6, P1, R11, R26, RZ ;  /* 0x0000001a0b067210 */ /* 0x000fe40007f3e0ff */
[-C--:B------:R-:W-:Y:S02]  /*3820*/  LEA.HI.X.SX32 R11, R9, R27.reuse, 0x1, P2 ;  /* 0x0000001b090b7211 */ /* 0x080fe400010f0eff */
[----:B------:R-:W-:Y:S02]  /*3830*/  LEA.HI.X.SX32 R9, R23, R27, 0x1, P0 ;  /* 0x0000001b17097211 */ /* 0x000fe400000f0eff */
[----:B------:R0:W2:Y:S04]  /*3840*/  LDG.E.U16 R23, [R12.64] ;  /* 0x000000040c177981 */ /* 0x0000a8000c1e1500 */
[----:B0-----:R-:W3:Y:S04]  /*3850*/  LDG.E.U16 R13, [R8.64] ;  /* 0x00000004080d7981 */ /* 0x001ee8000c1e1500 */
[----:B------:R0:W4:Y:S04]  /*3860*/  LDG.E.U16 R12, [R10.64] ;  /* 0x000000040a0c7981 */ /* 0x000128000c1e1500 */
[----:B-----5:R1:W-:Y:S02]  /*3870*/  STL [R1+0x1b4], R7 ;  /* 0x0001b40701007387 */ /* 0x0203e40000100800 */
[----:B-1----:R-:W-:-:S02]  /*3880*/  IMAD R7, R0, 0x2b, RZ ;  /* 0x0000002b00077824 */ /* 0x002fc400078e02ff */
[----:B0-----:R-:W-:-:S03]  /*3890*/  IMAD R10, R0, 0x66, RZ ;  /* 0x00000066000a7824 */ /* 0x001fc600078e02ff */
[----:B------:R-:W-:Y:S01]  /*38a0*/  LEA.HI.X.SX32 R7, R7, R27, 0x1, P1 ;  /* 0x0000001b07077211 */ /* 0x000fe200008f0eff */
[----:B------:R-:W-:-:S05]  /*38b0*/  IMAD R11, R0, 0x3b, RZ ;  /* 0x0000003b000b7824 */ /* 0x000fca00078e02ff */
[----:B------:R0:W5:Y:S02]  /*38c0*/  LDG.E.U16 R7, [R6.64] ;  /* 0x0000000406077981 */ /* 0x000164000c1e1500 */
[C---:B0-----:R-:W-:Y:S02]  /*38d0*/  IMAD R6, R0.reuse, 0x33, RZ ;  /* 0x0000003300067824 */ /* 0x041fe400078e02ff */
[----:B--2---:R0:W-:Y:S02]  /*38e0*/  STL [R1+0x1a0], R23 ;  /* 0x0001a01701007387 */ /* 0x0041e40000100800 */
[----:B0-----:R-:W-:Y:S02]  /*38f0*/  IMAD R23, R0, 0x76, RZ ;  /* 0x0000007600177824 */ /* 0x001fe400078e02ff */
[----:B---3--:R-:W-:Y:S04]  /*3900*/  STL [R1+0x1ac], R13 ;  /* 0x0001ac0d01007387 */ /* 0x008fe80000100800 */
[----:B----4-:R0:W-:Y:S02]  /*3910*/  STL [R1+0x19c], R12 ;  /* 0x00019c0c01007387 */ /* 0x0101e40000100800 */
[----:B0-----:R-:W-:-:S02]  /*3920*/  IADD3 R12, P0, R10, R26, RZ ;  /* 0x0000001a0a0c7210 */ /* 0x001fc40007f1e0ff */
[----:B------:R-:W-:Y:S02]  /*3930*/  IADD3 R10, P1, R23, R26, RZ ;  /* 0x0000001a170a7210 */ /* 0x000fe40007f3e0ff */
[-C--:B------:R-:W-:Y:S02]  /*3940*/  LEA.HI.X.SX32 R13, R6, R27.reuse, 0x1, P0 ;  /* 0x0000001b060d7211 */ /* 0x080fe400000f0eff */
[----:B------:R-:W-:-:S04]  /*3950*/  LEA.HI.X.SX32 R11, R11, R27, 0x1, P1 ;  /* 0x0000001b0b0b7211 */ /* 0x000fc800008f0eff */
[----:B------:R0:W2:Y:S04]  /*3960*/  LDG.E.U16 R13, [R12.64] ;  /* 0x000000040c0d7981 */ /* 0x0000a8000c1e1500 */
[----:B------:R1:W3:Y:S01]  /*3970*/  LDG.E.U16 R10, [R10.64] ;  /* 0x000000040a0a7981 */ /* 0x0002e2000c1e1500 */
[C---:B------:R-:W-:Y:S02]  /*3980*/  IMAD R6, R0.reuse, 0x96, RZ ;  /* 0x0000009600067824 */ /* 0x040fe400078e02ff */
[C---:B------:R-:W-:Y:S01]  /*3990*/  IMAD R8, R0.reuse, 0x86, RZ ;  /* 0x0000008600087824 */ /* 0x040fe200078e02ff */
[----:B-----5:R4:W-:Y:S01]  /*39a0*/  STL [R1+0x1a8], R7 ;  /* 0x0001a80701007387 */ /* 0x0209e20000100800 */
[----:B------:R-:W-:Y:S01]  /*39b0*/  IMAD R9, R0, 0x43, RZ ;  /* 0x0000004300097824 */ /* 0x000fe200078e02ff */
[----:B------:R-:W-:-:S02]  /*39c0*/  IADD3 R6, P0, R6, R26, RZ ;  /* 0x0000001a06067210 */ /* 0x000fc40007f1e0ff */
[----:B------:R-:W-:Y:S01]  /*39d0*/  IADD3 R8, P2, R8, R26, RZ ;  /* 0x0000001a08087210 */ /* 0x000fe20007f5e0ff */
[----:B----4-:R-:W-:-:S03]  /*39e0*/  IMAD R7, R0, 0x4b, RZ ;  /* 0x0000004b00077824 */ /* 0x010fc600078e02ff */
[-C--:B------:R-:W-:Y:S01]  /*39f0*/  LEA.HI.X.SX32 R9, R9, R27.reuse, 0x1, P2 ;  /* 0x0000001b09097211 */ /* 0x080fe200010f0eff */
[----:B-1----:R-:W-:Y:S01]  /*3a00*/  IMAD R11, R0, 0xa6, RZ ;  /* 0x000000a6000b7824 */ /* 0x002fe200078e02ff */
[----:B------:R-:W-:-:S03]  /*3a10*/  LEA.HI.X.SX32 R7, R7, R27, 0x1, P0 ;  /* 0x0000001b07077211 */ /* 0x000fc600000f0eff */
[----:B0-----:R0:W4:Y:S02]  /*3a20*/  LDG.E.U16 R12, [R8.64] ;  /* 0x00000004080c7981 */ /* 0x001124000c1e1500 */
[----:B0-----:R-:W-:Y:S01]  /*3a30*/  IADD3 R8, P0, R11, R26, RZ ;  /* 0x0000001a0b087210 */ /* 0x001fe20007f1e0ff */
[C---:B------:R-:W-:Y:S01]  /*3a40*/  IMAD R11, R0.reuse, 0xc6, RZ ;  /* 0x000000c6000b7824 */ /* 0x040fe200078e02ff */
[----:B--2---:R0:W-:Y:S04]  /*3a50*/  STL [R1+0x194], R13 ;  /* 0x0001940d01007387 */ /* 0x0041e80000100800 */
[----:B---3--:R1:W-:Y:S04]  /*3a60*/  STL [R1+0x190], R10 ;  /* 0x0001900a01007387 */ /* 0x0083e80000100800 */
[----:B0-----:R0:W2:Y:S01]  /*3a70*/  LDG.E.U16 R13, [R6.64] ;  /* 0x00000004060d7981 */ /* 0x0010a2000c1e1500 */
[----:B-1----:R-:W-:-:S02]  /*3a80*/  IMAD R10, R0, 0xb6, RZ ;  /* 0x000000b6000a7824 */ /* 0x002fc400078e02ff */
[----:B0-----:R-:W-:-:S03]  /*3a90*/  IMAD R6, R0, 0x53, RZ ;  /* 0x0000005300067824 */ /* 0x001fc600078e02ff */
[-C--:B------:R-:W-:Y:S01]  /*3aa0*/  IADD3 R10, P1, R10, R26.reuse, RZ ;  /* 0x0000001a0a0a7210 */ /* 0x080fe20007f3e0ff */
[----:B------:R-:W-:Y:S01]  /*3ab0*/  IMAD R7, R0, 0x5b, RZ ;  /* 0x0000005b00077824 */ /* 0x000fe200078e02ff */
[-C--:B------:R-:W-:Y:S02]  /*3ac0*/  LEA.HI.X.SX32 R9, R6, R27.reuse, 0x1, P0 ;  /* 0x0000001b06097211 */ /* 0x080fe400000f0eff */
[----:B------:R-:W-:Y:S02]  /*3ad0*/  IADD3 R6, P0, R11, R26, RZ ;  /* 0x0000001a0b067210 */ /* 0x000fe40007f1e0ff */
[----:B------:R-:W-:Y:S02]  /*3ae0*/  LEA.HI.X.SX32 R11, R7, R27, 0x1, P1 ;  /* 0x0000001b070b7211 */ /* 0x000fe400008f0eff */
[----:B------:R0:W3:Y:S04]  /*3af0*/  LDG.E.U16 R7, [R8.64] ;  /* 0x0000000408077981 */ /* 0x0000e8000c1e1500 */
[----:B----4-:R1:W-:Y:S02]  /*3b00*/  STL [R1+0x18c], R12 ;  /* 0x00018c0c01007387 */ /* 0x0103e40000100800 */
[----:B-1----:R-:W-:-:S02]  /*3b10*/  IMAD R12, R0, 0x63, RZ ;  /* 0x00000063000c7824 */ /* 0x002fc400078e02ff */
[----:B--2---:R1:W-:Y:S02]  /*3b20*/  STL [R1+0x184], R13 ;  /* 0x0001840d01007387 */ /* 0x0043e40000100800 */
[----:B-1----:R-:W-:-:S05]  /*3b30*/  IMAD R13, R0, 0xd6, RZ ;  /* 0x000000d6000d7824 */ /* 0x002fca00078e02ff */
[----:B0-----:R-:W-:Y:S02]  /*3b40*/  IADD3 R8, P1, R13, R26, RZ ;  /* 0x0000001a0d087210 */ /* 0x001fe40007f3e0ff */
[----:B------:R0:W2:Y:S04]  /*3b50*/  LDG.E.U16 R13, [R10.64] ;  /* 0x000000040a0d7981 */ /* 0x0000a8000c1e1500 */
[----:B---3--:R1:W-:Y:S02]  /*3b60*/  STL [R1+0x180], R7 ;  /* 0x0001800701007387 */ /* 0x0083e40000100800 */
[----:B-1----:R-:W-:-:S05]  /*3b70*/  LEA.HI.X.SX32 R7, R12, R27, 0x1, P0 ;  /* 0x0000001b0c077211 */ /* 0x002fca00000f0eff */
[----:B0-----:R0:W3:Y:S01]  /*3b80*/  LDG.E.U16 R11, [R6.64] ;  /* 0x00000004060b7981 */ /* 0x0010e2000c1e1500 */
[C---:B------:R-:W-:Y:S02]  /*3b90*/  IMAD R9, R0.reuse, 0x6b, RZ ;  /* 0x0000006b00097824 */ /* 0x040fe400078e02ff */
[----:B------:R-:W-:-:S03]  /*3ba0*/  IMAD R12, R0, 0xe6, RZ ;  /* 0x000000e6000c7824 */ /* 0x000fc600078e02ff */
[-C--:B------:R-:W-:Y:S01]  /*3bb0*/  LEA.HI.X.SX32 R9, R9, R27.reuse, 0x1, P1 ;  /* 0x0000001b09097211 */ /* 0x080fe200008f0eff */
[C---:B------:R-:W-:Y:S02]  /*3bc0*/  IMAD R10, R0.reuse, 0xf6, RZ ;  /* 0x000000f6000a7824 */ /* 0x040fe400078e02ff */
[----:B0-----:R-:W-:Y:S01]  /*3bd0*/  IMAD R7, R0, 0x73, RZ ;  /* 0x0000007300077824 */ /* 0x001fe200078e02ff */
[----:B------:R-:W-:Y:S02]  /*3be0*/  IADD3 R6, P0, R12, R26, RZ ;  /* 0x0000001a0c067210 */ /* 0x000fe40007f1e0ff */
[----:B------:R0:W4:Y:S02]  /*3bf0*/  LDG.E.U16 R12, [R8.64] ;  /* 0x00000004080c7981 */ /* 0x000124000c1e1500 */
[----:B------:R-:W-:-:S06]  /*3c00*/  LEA.HI.X.SX32 R7, R7, R27, 0x1, P0 ;  /* 0x0000001b07077211 */ /* 0x000fcc00000f0eff */
[----:B------:R1:W5:Y:S01]  /*3c10*/  LDG.E.U16 R7, [R6.64] ;  /* 0x0000000406077981 */ /* 0x000362000c1e1500 */
[----:B0-----:R-:W-:Y:S01]  /*3c20*/  IMAD R9, R0, 0x7b, RZ ;  /* 0x0000007b00097824 */ /* 0x001fe200078e02ff */
[-C--:B------:R-:W-:Y:S02]  /*3c30*/  IADD3 R8, P1, R10, R26.reuse, RZ ;  /* 0x0000001a0a087210 */ /* 0x080fe40007f3e0ff */
[C---:B------:R-:W-:Y:S02]  /*3c40*/  LEA R10, P0, R0.reuse, R26, 0x3 ;  /* 0x0000001a000a7211 */ /* 0x040fe400078018ff */
[----:B------:R-:W-:Y:S01]  /*3c50*/  LEA.HI.X.SX32 R9, R9, R27, 0x1, P1 ;  /* 0x0000001b09097211 */ /* 0x000fe200008f0eff */
[----:B--2---:R0:W-:Y:S02]  /*3c60*/  STL [R1+0x178], R13 ;  /* 0x0001780d01007387 */ /* 0x0041e40000100800 */
[C---:B0-----:R-:W-:Y:S02]  /*3c70*/  SHF.L.U32 R13, R0.reuse, 0x2, RZ ;  /* 0x00000002000d7819 */ /* 0x041fe400000006ff */
[----:B---3--:R0:W-:Y:S02]  /*3c80*/  STL [R1+0x174], R11 ;  /* 0x0001740b01007387 */ /* 0x0081e40000100800 */
[----:B0-----:R-:W-:-:S05]  /*3c90*/  IMAD R11, R0, 0x108, RZ ;  /* 0x00000108000b7824 */ /* 0x001fca00078e02ff */
[----:B-1----:R-:W-:Y:S02]  /*3ca0*/  IADD3 R6, P1, R11, R26, RZ ;  /* 0x0000001a0b067210 */ /* 0x002fe40007f3e0ff */
[----:B------:R-:W-:Y:S02]  /*3cb0*/  LEA.HI.X.SX32 R11, R13, R27, 0x1, P0 ;  /* 0x0000001b0d0b7211 */ /* 0x000fe400000f0eff */
[----:B------:R0:W2:Y:S04]  /*3cc0*/  LDG.E.U16 R13, [R8.64] ;  /* 0x00000004080d7981 */ /* 0x0000a8000c1e1500 */
[----:B------:R1:W3:Y:S04]  /*3cd0*/  LDG.E.U16 R11, [R10.64] ;  /* 0x000000040a0b7981 */ /* 0x0002e8000c1e1500 */
[----:B----4-:R4:W-:Y:S04]  /*3ce0*/  STL [R1+0x170], R12 ;  /* 0x0001700c01007387 */ /* 0x0109e80000100800 */
[----:B-----5:R5:W-:Y:S01]  /*3cf0*/  STL [R1+0x168], R7 ;  /* 0x0001680701007387 */ /* 0x020be20000100800 */
[----:B----4-:R-:W-:-:S02]  /*3d00*/  IMAD R12, R0, 0x8c, RZ ;  /* 0x0000008c000c7824 */ /* 0x010fc400078e02ff */
[----:B-----5:R-:W-:-:S03]  /*3d10*/  IMAD R7, R0, 0x84, RZ ;  /* 0x0000008400077824 */ /* 0x020fc600078e02ff */
[----:B0-----:R-:W-:Y:S01]  /*3d20*/  IADD3 R8, P0, R12, R26, RZ ;  /* 0x0000001a0c087210 */ /* 0x001fe20007f1e0ff */
[C---:B-1----:R-:W-:Y:S01]  /*3d30*/  IMAD R10, R0.reuse, 0x118, RZ ;  /* 0x00000118000a7824 */ /* 0x042fe200078e02ff */
[----:B------:R-:W-:Y:S01]  /*3d40*/  LEA.HI.X.SX32 R7, R7, R27, 0x1, P1 ;  /* 0x0000001b07077211 */ /* 0x000fe200008f0eff */
[----:B--2---:R0:W-:Y:S04]  /*3d50*/  STL [R1+0x15c], R13 ;  /* 0x00015c0d01007387 */ /* 0x0041e80000100800 */
[----:B---3--:R1:W-:Y:S01]  /*3d60*/  STL [R1+0x160], R11 ;  /* 0x0001600b01007387 */ /* 0x0083e20000100800 */
[C---:B0-----:R-:W-:Y:S02]  /*3d70*/  IMAD R13, R0.reuse, 0x46, RZ ;  /* 0x00000046000d7824 */ /* 0x041fe400078e02ff */
[----:B-1----:R-:W-:-:S03]  /*3d80*/  IMAD R11, R0, 0x128, RZ ;  /* 0x00000128000b7824 */ /* 0x002fc600078e02ff */
[-C--:B------:R-:W-:Y:S02]  /*3d90*/  LEA.HI.X.SX32 R9, R13, R27.reuse, 0x1, P0 ;  /* 0x0000001b0d097211 */ /* 0x080fe400000f0eff */
[----:B------:R0:W2:Y:S04]  /*3da0*/  LDG.E.U16 R13, [R6.64] ;  /* 0x00000004060d7981 */ /* 0x0000a8000c1e1500 */
[----:B------:R1:W3:Y:S01]  /*3db0*/  LDG.E.U16 R8, [R8.64] ;  /* 0x0000000408087981 */ /* 0x0002e2000c1e1500 */
[-C--:B0-----:R-:W-:Y:S02]  /*3dc0*/  IADD3 R6, P0, R10, R26.reuse, RZ ;  /* 0x0000001a0a067210 */ /* 0x081fe40007f1e0ff */
[----:B------:R-:W-:Y:S01]  /*3dd0*/  IADD3 R10, P1, R11, R26, RZ ;  /* 0x0000001a0b0a7210 */ /* 0x000fe20007f3e0ff */
[----:B------:R-:W-:Y:S01]  /*3de0*/  IMAD R11, R0, 0x94, RZ ;  /* 0x00000094000b7824 */ /* 0x000fe200078e02ff */
[----:B------:R-:W-:-:S04]  /*3df0*/  LEA.HI.X.SX32 R7, R12, R27, 0x1, P0 ;  /* 0x0000001b0c077211 */ /* 0x000fc800000f0eff */
[----:B------:R-:W-:Y:S01]  /*3e00*/  LEA.HI.X.SX32 R11, R11, R27, 0x1, P1 ;  /* 0x0000001b0b0b7211 */ /* 0x000fe200008f0eff */
[----:B------:R0:W4:Y:S04]  /*3e10*/  LDG.E.U16 R6, [R6.64] ;  /* 0x0000000406067981 */ /* 0x000128000c1e1500 */
[----:B------:R5:W4:Y:S01]  /*3e20*/  LDG.E.U16 R10, [R10.64] ;  /* 0x000000040a0a7981 */ /* 0x000b22000c1e1500 */
[C---:B-1----:R-:W-:Y:S02]  /*3e30*/  IMAD R9, R0.reuse, 0x27, RZ ;  /* 0x0000002700097824 */ /* 0x042fe400078e02ff */
[C---:B------:R-:W-:Y:S02]  /*3e40*/  IMAD R12, R0.reuse, 0x9c, RZ ;  /* 0x0000009c000c7824 */ /* 0x040fe400078e02ff */
[----:B0-----:R-:W-:-:S02]  /*3e50*/  IMAD R7, R0, 0x138, RZ ;  /* 0x0000013800077824 */ /* 0x001fc400078e02ff */
[C---:B-----5:R-:W-:Y:S01]  /*3e60*/  IMAD R11, R0.reuse, 0x148, RZ ;  /* 0x00000148000b7824 */ /* 0x060fe200078e02ff */
[----:B--2---:R0:W-:Y:S04]  /*3e70*/  STL [R1+0x154], R13 ;  /* 0x0001540d01007387 */ /* 0x0041e80000100800 */
[----:B---3--:R1:W-:Y:S01]  /*3e80*/  STL [R1+0x1c8], R8 ;  /* 0x0001c80801007387 */ /* 0x0083e20000100800 */
[----:B0-----:R-:W-:-:S05]  /*3e90*/  IMAD R13, R0, 0x4e, RZ ;  /* 0x0000004e000d7824 */ /* 0x001fca00078e02ff */
[-C--:B-1----:R-:W-:Y:S01]  /*3ea0*/  IADD3 R8, P0, R13, R26.reuse, RZ ;  /* 0x0000001a0d087210 */ /* 0x082fe20007f1e0ff */
[----:B----4-:R0:W-:Y:S03]  /*3eb0*/  STL [R1+0x150], R6 ;  /* 0x0001500601007387 */ /* 0x0101e60000100800 */
[----:B------:R-:W-:Y:S01]  /*3ec0*/  LEA.HI.X.SX32 R9, R9, R27, 0x1, P0 ;  /* 0x0000001b09097211 */ /* 0x000fe200000f0eff */
[----:B------:R1:W-:Y:S05]  /*3ed0*/  STL [R1+0x144], R10 ;  /* 0x0001440a01007387 */ /* 0x0003ea0000100800 */
[----:B------:R2:W3:Y:S01]  /*3ee0*/  LDG.E.U16 R9, [R8.64] ;  /* 0x0000000408097981 */ /* 0x0004e2000c1e1500 */
[----:B0-----:R-:W-:-:S02]  /*3ef0*/  IADD3 R6, P1, R12, R26, RZ ;  /* 0x0000001a0c067210 */ /* 0x001fc40007f3e0ff */
[-C--:B-1----:R-:W-:Y:S02]  /*3f00*/  IADD3 R10, P0, R7, R26.reuse, RZ ;  /* 0x0000001a070a7210 */ /* 0x082fe40007f1e0ff */
[-C--:B------:R-:W-:Y:S02]  /*3f10*/  LEA.HI.X.SX32 R7, R13, R27.reuse, 0x1, P1 ;  /* 0x0000001b0d077211 */ /* 0x080fe400008f0eff */
[----:B--2---:R-:W-:Y:S02]  /*3f20*/  IADD3 R8, P1, R11, R26, RZ ;  /* 0x0000001a0b087210 */ /* 0x004fe40007f3e0ff */
[----:B------:R-:W-:Y:S02]  /*3f30*/  LEA.HI.X.SX32 R11, R12, R27, 0x1, P0 ;  /* 0x0000001b0c0b7211 */ /* 0x000fe400000f0eff */
[----:B------:R0:W2:Y:S01]  /*3f40*/  LDG.E.U16 R12, [R6.64] ;  /* 0x00000004060c7981 */ /* 0x0000a2000c1e1500 */
[----:B------:R-:W-:-:S03]  /*3f50*/  IMAD R13, R0, 0xac, RZ ;  /* 0x000000ac000d7824 */ /* 0x000fc600078e02ff */
[----:B------:R1:W4:Y:S02]  /*3f60*/  LDG.E.U16 R11, [R10.64] ;  /* 0x000000040a0b7981 */ /* 0x000324000c1e1500 */
[----:B0-----:R-:W-:Y:S02]  /*3f70*/  IADD3 R6, P0, R13, R26, RZ ;  /* 0x0000001a0d067210 */ /* 0x001fe40007f1e0ff */
[----:B---3--:R0:W-:Y:S02]  /*3f80*/  STL [R1+0x1c4], R9 ;  /* 0x0001c40901007387 */ /* 0x0081e40000100800 */
[C---:B0-----:R-:W-:Y:S02]  /*3f90*/  IMAD R9, R0.reuse, 0xa4, RZ ;  /* 0x000000a400097824 */ /* 0x041fe400078e02ff */
[----:B--2---:R0:W-:Y:S03]  /*3fa0*/  STL [R1+0x1b0], R12 ;  /* 0x0001b00c01007387 */ /* 0x0041e60000100800 */
[----:B------:R-:W-:Y:S01]  /*3fb0*/  LEA.HI.X.SX32 R9, R9, R27, 0x1, P1 ;  /* 0x0000001b09097211 */ /* 0x000fe200008f0eff */
[----:B0-----:R-:W-:-:S05]  /*3fc0*/  IMAD R12, R0, 0x56, RZ ;  /* 0x00000056000c7824 */ /* 0x001fca00078e02ff */
[----:B------:R-:W-:Y:S02]  /*3fd0*/  LEA.HI.X.SX32 R7, R12, R27, 0x1, P0 ;  /* 0x0000001b0c077211 */ /* 0x000fe400000f0eff */
[----:B------:R0:W2:Y:S04]  /*3fe0*/  LDG.E.U16 R12, [R8.64] ;  /* 0x00000004080c7981 */ /* 0x0000a8000c1e1500 */
[----:B------:R3:W5:Y:S01]  /*3ff0*/  LDG.E.U16 R6, [R6.64] ;  /* 0x0000000406067981 */ /* 0x000762000c1e1500 */
[----:B-1----:R-:W-:-:S03]  /*4000*/  IMAD R10, R0, 0x158, RZ ;  /* 0x00000158000a7824 */ /* 0x002fc600078e02ff */
[----:B----4-:R1:W-:Y:S02]  /*4010*/  STL [R1+0x140], R11 ;  /* 0x0001400b01007387 */ /* 0x0103e40000100800 */
[----:B0-----:R-:W-:Y:S01]  /*4020*/  IADD3 R8, P0, R10, R26, RZ ;  /* 0x0000001a0a087210 */ /* 0x001fe20007f1e0ff */
[----:B-1----:R-:W-:-:S03]  /*4030*/  IMAD R11, R0, 0x168, RZ ;  /* 0x00000168000b7824 */ /* 0x002fc600078e02ff */
[----:B------:R-:W-:Y:S01]  /*4040*/  LEA.HI.X.SX32 R9, R13, R27, 0x1, P0 ;  /* 0x0000001b0d097211 */ /* 0x000fe200000f0eff */
[C---:B---3--:R-:W-:Y:S01]  /*4050*/  IMAD R7, R0.reuse, 0x2f, RZ ;  /* 0x0000002f00077824 */ /* 0x048fe200078e02ff */
[----:B------:R-:W-:Y:S01]  /*4060*/  IADD3 R10, P1, R11, R26, RZ ;  /* 0x0000001a0b0a7210 */ /* 0x000fe20007f3e0ff */
[----:B------:R-:W-:-:S03]  /*4070*/  IMAD R11, R0, 0xb4, RZ ;  /* 0x000000b4000b7824 */ /* 0x000fc600078e02ff */
[----:B------:R0:W3:Y:S02]  /*4080*/  LDG.E.U16 R9, [R8.64] ;  /* 0x0000000408097981 */ /* 0x0000e4000c1e1500 */
[----:B------:R-:W-:-:S06]  /*4090*/  LEA.HI.X.SX32 R11, R11, R27, 0x1, P1 ;  /* 0x0000001b0b0b7211 */ /* 0x000fcc00008f0eff */
[----:B------:R1:W4:Y:S04]  /*40a0*/  LDG.E.U16 R11, [R10.64] ;  /* 0x000000040a0b7981 */ /* 0x000328000c1e1500 */
[----:B--2---:R2:W-:Y:S04]  /*40b0*/  STL [R1+0x13c], R12 ;  /* 0x00013c0c01007387 */ /* 0x0045e80000100800 */
[----:B-----5:R5:W-:Y:S01]  /*40c0*/  STL [R1+0x1a4], R6 ;  /* 0x0001a40601007387 */ /* 0x020be20000100800 */
[----:B--2---:R-:W-:-:S05]  /*40d0*/  IMAD R12, R0, 0x5e, RZ ;  /* 0x0000005e000c7824 */ /* 0x004fca00078e02ff */
[----:B-----5:R-:W-:-:S04]  /*40e0*/  IADD3 R6, P0, R12, R26, RZ ;  /* 0x0000001a0c067210 */ /* 0x020fc80007f1e0ff */
[----:B------:R-:W-:-:S06]  /*40f0*/  LEA.HI.X.SX32 R7, R7, R27, 0x1, P0 ;  /* 0x0000001b07077211 */ /* 0x000fcc00000f0eff */
[----:B------:R2:W5:Y:S01]  /*4100*/  LDG.E.U16 R7, [R6.64] ;  /* 0x0000000406077981 */ /* 0x000562000c1e1500 */
[C---:B------:R-:W-:Y:S02]  /*4110*/  IMAD R13, R0.reuse, 0xbc, RZ ;  /* 0x000000bc000d7824 */ /* 0x040fe400078e02ff */
[----:B-1----:R-:W-:-:S03]  /*4120*/  IMAD R10, R0, 0x178, RZ ;  /* 0x00000178000a7824 */ /* 0x002fc600078e02ff */
[-C--:B0-----:R-:W-:Y:S01]  /*4130*/  IADD3 R8, P1, R13, R26.reuse, RZ ;  /* 0x0000001a0d087210 */ /* 0x081fe20007f3e0ff */
[----:B---3--:R0:W-:Y:S01]  /*4140*/  STL [R1+0x138], R9 ;  /* 0x0001380901007387 */ /* 0x0081e20000100800 */
[----:B--2---:R-:W-:-:S03]  /*4150*/  IADD3 R6, P0, R10, R26, RZ ;  /* 0x0000001a0a067210 */ /* 0x004fc60007f1e0ff */
[----:B----4-:R1:W-:Y:S01]  /*4160*/  STL [R1+0x134], R11 ;  /* 0x0001340b01007387 */ /* 0x0103e20000100800 */
[----:B0-----:R-:W-:-:S05]  /*4170*/  LEA.HI.X.SX32 R9, R12, R27, 0x1, P1 ;  /* 0x0000001b0c097211 */ /* 0x001fca00008f0eff */
[----:B-1----:R-:W2:Y:S04]  /*4180*/  LDG.E.U16 R11, [R8.64] ;  /* 0x00000004080b7981 */ /* 0x002ea8000c1e1500 */
[----:B-----5:R0:W-:Y:S02]  /*4190*/  STL [R1+0x198], R7 ;  /* 0x0001980701007387 */ /* 0x0201e40000100800 */
[----:B0-----:R-:W-:-:S06]  /*41a0*/  LEA.HI.X.SX32 R7, R13, R27, 0x1, P0 ;  /* 0x0000001b0d077211 */ /* 0x001fcc00000f0eff */
[----:B------:R0:W3:Y:S01]  /*41b0*/  LDG.E.U16 R7, [R6.64] ;  /* 0x0000000406077981 */ /* 0x0000e2000c1e1500 */
[C---:B------:R-:W-:Y:S02]  /*41c0*/  IMAD R12, R0.reuse, 0x188, RZ ;  /* 0x00000188000c7824 */ /* 0x040fe400078e02ff */
[----:B------:R-:W-:Y:S01]  /*41d0*/  IMAD R13, R0, 0xc4, RZ ;  /* 0x000000c4000d7824 */ /* 0x000fe200078e02ff */
[----:B--2---:R1:W-:Y:S02]  /*41e0*/  STL [R1+0x188], R11 ;  /* 0x0001880b01007387 */ /* 0x0043e40000100800 */
[-C--:B------:R-:W-:Y:S01]  /*41f0*/  IADD3 R12, P1, R12, R26.reuse, RZ ;  /* 0x0000001a0c0c7210 */ /* 0x080fe20007f3e0ff */
[C---:B------:R-:W-:Y:S02]  /*4200*/  IMAD R9, R0.reuse, 0xcc, RZ ;  /* 0x000000cc00097824 */ /* 0x040fe400078e02ff */
[C---:B------:R-:W-:Y:S01]  /*4210*/  IMAD R8, R0.reuse, 0x198, RZ ;  /* 0x0000019800087824 */ /* 0x040fe200078e02ff */
[----:B------:R-:W-:Y:S01]  /*4220*/  LEA.HI.X.SX32 R13, R13, R27, 0x1, P1 ;  /* 0x0000001b0d0d7211 */ /* 0x000fe200008f0eff */
[----:B-1----:R-:W-:Y:S01]  /*4230*/  IMAD R11, R0, 0x1a8, RZ ;  /* 0x000001a8000b7824 */ /* 0x002fe200078e02ff */
[----:B------:R-:W-:-:S04]  /*4240*/  IADD3 R10, P0, R9, R26, RZ ;  /* 0x0000001a090a7210 */ /* 0x000fc80007f1e0ff */
[----:B------:R1:W2:Y:S01]  /*4250*/  LDG.E.U16 R13, [R12.64] ;  /* 0x000000040c0d7981 */ /* 0x0002a2000c1e1500 */
[-C--:B0-----:R-:W-:Y:S01]  /*4260*/  IADD3 R6, P1, R11, R26.reuse, RZ ;  /* 0x0000001a0b067210 */ /* 0x081fe20007f3e0ff */
[----:B------:R-:W-:Y:S01]  /*4270*/  IMAD R11, R0, 0x66, RZ ;  /* 0x00000066000b7824 */ /* 0x000fe200078e02ff */
[----:B------:R-:W-:-:S04]  /*4280*/  IADD3 R8, P2, R8, R26, RZ ;  /* 0x0000001a08087210 */ /* 0x000fc80007f5e0ff */
[-C--:B------:R-:W-:Y:S02]  /*4290*/  LEA.HI.X.SX32 R11, R11, R27.reuse, 0x1, P0 ;  /* 0x0000001b0b0b7211 */ /* 0x080fe400000f0eff */
[----:B------:R-:W-:-:S03]  /*42a0*/  LEA.HI.X.SX32 R9, R9, R27, 0x1, P2 ;  /* 0x0000001b09097211 */ /* 0x000fc600010f0eff */
[----:B-1----:R0:W4:Y:S04]  /*42b0*/  LDG.E.U16 R12, [R10.64] ;  /* 0x000000040a0c7981 */ /* 0x002128000c1e1500 */
[----:B0-----:R0:W5:Y:S02]  /*42c0*/  LDG.E.U16 R10, [R8.64] ;  /* 0x00000004080a7981 */ /* 0x001164000c1e1500 */
[C---:B0-----:R-:W-:Y:S02]  /*42d0*/  IMAD R9, R0.reuse, 0x6e, RZ ;  /* 0x0000006e00097824 */ /* 0x041fe400078e02ff */
[----:B---3--:R0:W-:Y:S02]  /*42e0*/  STL [R1+0x130], R7 ;  /* 0x0001300701007387 */ /* 0x0081e40000100800 */
[----:B0-----:R-:W-:-:S05]  /*42f0*/  IMAD R7, R0, 0xd4, RZ ;  /* 0x000000d400077824 */ /* 0x001fca00078e02ff */
[----:B------:R-:W-:-:S05]  /*4300*/  LEA.HI.X.SX32 R7, R7, R27, 0x1, P1 ;  /* 0x0000001b07077211 */ /* 0x000fca00008f0eff */
[----:B------:R0:W3:Y:S02]  /*4310*/  LDG.E.U16 R11, [R6.64] ;  /* 0x00000004060b7981 */ /* 0x0000e4000c1e1500 */
[----:B0-----:R-:W-:Y:S01]  /*4320*/  IMAD R7, R0, 0x37, RZ ;  /* 0x0000003700077824 */ /* 0x001fe200078e02ff */
[----:B------:R-:W-:-:S04]  /*4330*/  IADD3 R6, P0, R9, R26, RZ ;  /* 0x0000001a09067210 */ /* 0x000fc80007f1e0ff */
[----:B------:R-:W-:-:S06]  /*4340*/  LEA.HI.X.SX32 R7, R7, R27, 0x1, P0 ;  /* 0x0000001b07077211 */ /* 0x000fcc00000f0eff */
[----:B------:R-:W5:Y:S04]  /*4350*/  LDG.E.U16 R7, [R6.64] ;  /* 0x0000000406077981 */ /* 0x000f68000c1e1500 */
[----:B--2---:R0:W-:Y:S04]  /*4360*/  STL [R1+0x12c], R13 ;  /* 0x00012c0d01007387 */ /* 0x0041e80000100800 */
[----:B----4-:R1:W-:Y:S01]  /*4370*/  STL [R1+0x17c], R12 ;  /* 0x00017c0c01007387 */ /* 0x0103e20000100800 */
[C---:B0-----:R-:W-:Y:S02]  /*4380*/  IMAD R13, R0.reuse, 0xdc, RZ ;  /* 0x000000dc000d7824 */ /* 0x041fe400078e02ff */
[----:B------:R-:W-:-:S02]  /*4390*/  IMAD R8, R0, 0x1c8, RZ ;  /* 0x000001c800087824 */ /* 0x000fc400078e02ff */
[----:B-1----:R-:W-:-:S03]  /*43a0*/  IMAD R12, R0, 0x1b8, RZ ;  /* 0x000001b8000c7824 */ /* 0x002fc600078e02ff */
[-C--:B------:R-:W-:Y:S02]  /*43b0*/  IADD3 R8, P3, R8, R26.reuse, RZ ;  /* 0x0000001a08087210 */ /* 0x080fe40007f7e0ff */
[-C--:B------:R-:W-:Y:S01]  /*43c0*/  IADD3 R12, P2, R12, R26.reuse, RZ ;  /* 0x0000001a0c0c7210 */ /* 0x080fe20007f5e0ff */
[----:B---3--:R-:W-:Y:S04]  /*43d0*/  STL [R1+0x124], R11 ;  /* 0x0001240b01007387 */ /* 0x008fe80000100800 */
[----:B-----5:R0:W-:Y:S02]  /*43e0*/  STL [R1+0x128], R10 ;  /* 0x0001280a01007387 */ /* 0x0201e40000100800 */
[----:B0-----:R-:W-:-:S04]  /*43f0*/  IADD3 R10, P1, R13, R26, RZ ;  /* 0x0000001a0d0a7210 */ /* 0x001fc80007f3e0ff */
[-C--:B------:R-:W-:Y:S01]  /*4400*/  LEA.HI.X.SX32 R11, R9, R27.reuse, 0x1, P1 ;  /* 0x0000001b090b7211 */ /* 0x080fe200008f0eff */
[----:B------:R-:W-:Y:S01]  /*4410*/  IMAD R9, R0, 0xec, RZ ;  /* 0x000000ec00097824 */ /* 0x000fe200078e02ff */
[-C--:B------:R-:W-:Y:S01]  /*4420*/  LEA.HI.X.SX32 R13, R13, R27.reuse, 0x1, P2 ;  /* 0x0000001b0d0d7211 */ /* 0x080fe200010f0eff */
[----:B------:R0:W-:Y:S03]  /*4430*/  STL [R1+0x16c], R7 ;  /* 0x00016c0701007387 */ /* 0x0001e60000100800 */
[----:B------:R-:W-:Y:S01]  /*4440*/  IADD3 R6, P0, R9, R26, RZ ;  /* 0x0000001a09067210 */ /* 0x000fe20007f1e0ff */
[----:B------:R1:W2:Y:S01]  /*4450*/  LDG.E.U16 R11, [R10.64] ;  /* 0x000000040a0b7981 */ /* 0x0002a2000c1e1500 */
[-C--:B------:R-:W-:Y:S02]  /*4460*/  LEA.HI.X.SX32 R9, R24, R27.reuse, 0x1, P3 ;  /* 0x0000001b18097211 */ /* 0x080fe400018f0eff */
[----:B0-----:R-:W-:-:S02]  /*4470*/  LEA.HI.X.SX32 R7, R23, R27, 0x1, P0 ;  /* 0x0000001b17077211 */ /* 0x001fc400000f0eff */
[----:B------:R0:W3:Y:S01]  /*4480*/  LDG.E.U16 R23, [R12.64] ;  /* 0x000000040c177981 */ /* 0x0000e2000c1e1500 */
[----:B-1----:R-:W-:-:S03]  /*4490*/  IMAD R10, R0, 0x1d8, RZ ;  /* 0x000001d8000a7824 */ /* 0x002fc600078e02ff */
[----:B------:R1:W4:Y:S04]  /*44a0*/  LDG.E.U16 R6, [R6.64] ;  /* 0x0000000406067981 */ /* 0x000328000c1e1500 */
[----:B0-----:R0:W5:Y:S01]  /*44b0*/  LDG.E.U16 R13, [R8.64] ;  /* 0x00000004080d7981 */ /* 0x001162000c1e1500 */
[----:B------:R-:W-:Y:S01]  /*44c0*/  IMAD R12, R0, 0x1e8, RZ ;  /* 0x000001e8000c7824 */ /* 0x000fe200078e02ff */
[----:B------:R-:W-:-:S04]  /*44d0*/  IADD3 R10, P0, R10, R26, RZ ;  /* 0x0000001a0a0a7210 */ /* 0x000fc80007f1e0ff */
[----:B------:R-:W-:Y:S01]  /*44e0*/  IADD3 R12, P2, R12, R26, RZ ;  /* 0x0000001a0c0c7210 */ /* 0x000fe20007f5e0ff */
[----:B0-----:R-:W-:Y:S01]  /*44f0*/  IMAD R8, R0, 0xec, RZ ;  /* 0x000000ec00087824 */ /* 0x001fe200078e02ff */
[----:B--2---:R0:W-:Y:S04]  /*4500*/  STL [R1+0x164], R11 ;  /* 0x0001640b01007387 */ /* 0x0041e80000100800 */
[----:B---3--:R-:W-:Y:S01]  /*4510*/  STL [R1+0x120], R23 ;  /* 0x0001201701007387 */ /* 0x008fe20000100800 */
[----:B0-----:R-:W-:-:S03]  /*4520*/  LEA.HI.X.SX32 R11, R8, R27, 0x1, P0 ;  /* 0x0000001b080b7211 */ /* 0x001fc600000f0eff */
[----:B-----5:R0:W-:Y:S02]  /*4530*/  STL [R1+0x11c], R13 ;  /* 0x00011c0d01007387 */ /* 0x0201e40000100800 */
[----:B0-----:R-:W-:Y:S02]  /*4540*/  LEA.HI.X.SX32 R13, R28, R27, 0x1, P2 ;  /* 0x0000001b1c0d7211 */ /* 0x001fe400010f0eff */
[----:B------:R0:W2:Y:S04]  /*4550*/  LDG.E.U16 R28, [R10.64] ;  /* 0x000000040a1c7981 */ /* 0x0000a8000c1e1500 */
[----:B------:R3:W5:Y:S01]  /*4560*/  LDG.E.U16 R13, [R12.64] ;  /* 0x000000040c0d7981 */ /* 0x000762000c1e1500 */
[C---:B------:R-:W-:Y:S02]  /*4570*/  IMAD R9, R0.reuse, 0x7e, RZ ;  /* 0x0000007e00097824 */ /* 0x040fe400078e02ff */
[C---:B-1----:R-:W-:Y:S01]  /*4580*/  IMAD R7, R0.reuse, 0x1f8, RZ ;  /* 0x000001f800077824 */ /* 0x042fe200078e02ff */
[----:B----4-:R1:W-:Y:S01]  /*4590*/  STL [R1+0x158], R6 ;  /* 0x0001580601007387 */ /* 0x0103e20000100800 */
[----:B------:R-:W-:-:S02]  /*45a0*/  IMAD R24, R0, 0x3f, RZ ;  /* 0x0000003f00187824 */ /* 0x000fc400078e02ff */
[C---:B------:R-:W-:Y:S01]  /*45b0*/  IMAD R23, R0.reuse, 0xfc, RZ ;  /* 0x000000fc00177824 */ /* 0x040fe200078e02ff */
[-C--:B0-----:R-:W-:Y:S02]  /*45c0*/  IADD3 R10, P2, R7, R26.reuse, RZ ;  /* 0x0000001a070a7210 */ /* 0x081fe40007f5e0ff */
[-C--:B-1----:R-:W-:Y:S01]  /*45d0*/  IADD3 R6, P0, R9, R26.reuse, RZ ;  /* 0x0000001a09067210 */ /* 0x082fe20007f1e0ff */
[----:B---3--:R-:W-:Y:S01]  /*45e0*/  IMAD R12, R0, 0x10a, RZ ;  /* 0x0000010a000c7824 */ /* 0x008fe200078e02ff */
[CC--:B------:R-:W-:Y:S02]  /*45f0*/  IADD3 R8, P1, R23.reuse, R26.reuse, RZ ;  /* 0x0000001a17087210 */ /* 0x0c0fe40007f3e0ff */
[-C--:B------:R-:W-:Y:S02]  /*4600*/  LEA.HI.X.SX32 R7, R24, R27.reuse, 0x1, P0 ;  /* 0x0000001b18077211 */ /* 0x080fe400000f0eff */
[-C--:B------:R-:W-:Y:S02]  /*4610*/  LEA.HI.X.SX32 R11, R23, R27.reuse, 0x1, P2 ;  /* 0x0000001b170b7211 */ /* 0x080fe400010f0eff */
[----:B------:R-:W-:Y:S01]  /*4620*/  LEA.HI.X.SX32 R9, R9, R27, 0x1, P1 ;  /* 0x0000001b09097211 */ /* 0x000fe200008f0eff */
[----:B------:R0:W3:Y:S01]  /*4630*/  LDG.E.U16 R23, [R6.64] ;  /* 0x0000000406177981 */ /* 0x0000e2000c1e1500 */
[----:B------:R-:W-:-:S03]  /*4640*/  IADD3 R12, P0, R12, R26, RZ ;  /* 0x0000001a0c0c7210 */ /* 0x000fc60007f1e0ff */
[----:B------:R1:W4:Y:S01]  /*4650*/  LDG.E.U16 R24, [R8.64] ;  /* 0x0000000408187981 */ /* 0x000322000c1e1500 */
[----:B0-----:R-:W-:-:S03]  /*4660*/  IMAD R7, R0, 0x85, RZ ;  /* 0x0000008500077824 */ /* 0x001fc600078e02ff */
[----:B--2---:R0:W-:Y:S04]  /*4670*/  STL [R1+0x118], R28 ;  /* 0x0001181c01007387 */ /* 0x0041e80000100800 */
[----:B-----5:R2:W-:Y:S04]  /*4680*/  STL [R1+0x114], R13 ;  /* 0x0001140d01007387 */ /* 0x0205e80000100800 */
[----:B0-----:R0:W5:Y:S01]  /*4690*/  LDG.E.U16 R28, [R10.64] ;  /* 0x000000040a1c7981 */ /* 0x001162000c1e1500 */
[----:B--2---:R-:W-:-:S06]  /*46a0*/  LEA.HI.X.SX32 R13, R7, R27, 0x1, P0 ;  /* 0x0000001b070d7211 */ /* 0x004fcc00000f0eff */
[----:B------:R2:W5:Y:S01]  /*46b0*/  LDG.E.U16 R13, [R12.64] ;  /* 0x000000040c0d7981 */ /* 0x000562000c1e1500 */
[C---:B------:R-:W-:Y:S02]  /*46c0*/  IMAD R6, R0.reuse, 0x13a, RZ ;  /* 0x0000013a00067824 */ /* 0x040fe400078e02ff */
[C---:B0-----:R-:W-:Y:S02]  /*46d0*/  IMAD R10, R0.reuse, 0x11a, RZ ;  /* 0x0000011a000a7824 */ /* 0x041fe400078e02ff */
[----:B------:R-:W-:Y:S01]  /*46e0*/  IMAD R7, R0, 0x9d, RZ ;  /* 0x0000009d00077824 */ /* 0x000fe200078e02ff */
[-C--:B------:R-:W-:Y:S01]  /*46f0*/  IADD3 R6, P0, R6, R26.reuse, RZ ;  /* 0x0000001a06067210 */ /* 0x080fe20007f1e0ff */
[----:B-1----:R-:W-:Y:S01]  /*4700*/  IMAD R8, R0, 0x12a, RZ ;  /* 0x0000012a00087824 */ /* 0x002fe200078e02ff */
[-C--:B------:R-:W-:Y:S01]  /*4710*/  IADD3 R10, P1, R10, R26.reuse, RZ ;  /* 0x0000001a0a0a7210 */ /* 0x080fe20007f3e0ff */
[C---:B------:R-:W-:Y:S01]  /*4720*/  IMAD R11, R0.reuse, 0x8d, RZ ;  /* 0x0000008d000b7824 */ /* 0x040fe200078e02ff */
[-C--:B------:R-:W-:Y:S01]  /*4730*/  LEA.HI.X.SX32 R7, R7, R27.reuse, 0x1, P0 ;  /* 0x0000001b07077211 */ /* 0x080fe200000f0eff */
[----:B------:R-:W-:Y:S01]  /*4740*/  IMAD R9, R0, 0x95, RZ ;  /* 0x0000009500097824 */ /* 0x000fe200078e02ff */
[----:B------:R-:W-:Y:S01]  /*4750*/  IADD3 R8, P2, R8, R26, RZ ;  /* 0x0000001a08087210 */ /* 0x000fe20007f5e0ff */
[----:B---3--:R0:W-:Y:S01]  /*4760*/  STL [R1+0x14c], R23 ;  /* 0x00014c1701007387 */ /* 0x0081e20000100800 */
[----:B--2---:R-:W-:Y:S01]  /*4770*/  IMAD R12, R0, 0x14a, RZ ;  /* 0x0000014a000c7824 */ /* 0x004fe200078e02ff */
[----:B------:R-:W-:-:S02]  /*4780*/  LEA.HI.X.SX32 R11, R11, R27, 0x1, P1 ;  /* 0x0000001b0b0b7211 */ /* 0x000fc400008f0eff */
[----:B----4-:R1:W-:Y:S01]  /*4790*/  STL [R1+0x148], R24 ;  /* 0x0001481801007387 */ /* 0x0103e20000100800 */
[----:B------:R-:W-:Y:S02]  /*47a0*/  LEA.HI.X.SX32 R9, R9, R27, 0x1, P2 ;  /* 0x0000001b09097211 */ /* 0x000fe400010f0eff */
[----:B------:R-:W-:Y:S01]  /*47b0*/  IADD3 R12, P0, R12, R26, RZ ;  /* 0x0000001a0c0c7210 */ /* 0x000fe20007f1e0ff */
[----:B0-----:R0:W2:Y:S04]  /*47c0*/  LDG.E.U16 R23, [R10.64] ;  /* 0x000000040a177981 */ /* 0x0010a8000c1e1500 */
[----:B-1----:R1:W3:Y:S04]  /*47d0*/  LDG.E.U16 R24, [R8.64] ;  /* 0x0000000408187981 */ /* 0x0022e8000c1e1500 */
[----:B-----5:R4:W-:Y:S04]  /*47e0*/  STL [R1+0x110], R28 ;  /* 0x0001101c01007387 */ /* 0x0209e80000100800 */
[----:B----4-:R4:W5:Y:S04]  /*47f0*/  LDG.E.U16 R28, [R6.64] ;  /* 0x00000004061c7981 */ /* 0x010968000c1e1500 */
[----:B------:R0:W-:Y:S01]  /*4800*/  STL [R1+0x10c], R13 ;  /* 0x00010c0d01007387 */ /* 0x0001e20000100800 */
[----:B----4-:R-:W-:-:S05]  /*4810*/  IMAD R7, R0, 0xa5, RZ ;  /* 0x000000a500077824 */ /* 0x010fca00078e02ff */
[----:B0-----:R-:W-:-:S06]  /*4820*/  LEA.HI.X.SX32 R13, R7, R27, 0x1, P0 ;  /* 0x0000001b070d7211 */ /* 0x001fcc00000f0eff */
[----:B------:R0:W4:Y:S01]  /*4830*/  LDG.E.U16 R13, [R12.64] ;  /* 0x000000040c0d7981 */ /* 0x000122000c1e1500 */
[C---:B------:R-:W-:Y:S02]  /*4840*/  IMAD R6, R0.reuse, 0x17a, RZ ;  /* 0x0000017a00067824 */ /* 0x040fe400078e02ff */
[C---:B------:R-:W-:Y:S02]  /*4850*/  IMAD R10, R0.reuse, 0x15a, RZ ;  /* 0x0000015a000a7824 */ /* 0x040fe400078e02ff */
[----:B-1----:R-:W-:Y:S01]  /*4860*/  IMAD R8, R0, 0x16a, RZ ;  /* 0x0000016a00087824 */ /* 0x002fe200078e02ff */
[-C--:B------:R-:W-:Y:S01]  /*4870*/  IADD3 R6, P0, R6, R26.reuse, RZ ;  /* 0x0000001a06067210 */ /* 0x080fe20007f1e0ff */
[----:B------:R-:W-:Y:S01]  /*4880*/  IMAD R7, R0, 0xbd, RZ ;  /* 0x000000bd00077824 */ /* 0x000fe200078e02ff */
[-C--:B------:R-:W-:Y:S01]  /*4890*/  IADD3 R10, P1, R10, R26.reuse, RZ ;  /* 0x0000001a0a0a7210 */ /* 0x080fe20007f3e0ff */
[----:B------:R-:W-:Y:S01]  /*48a0*/  IMAD R11, R0, 0xad, RZ ;  /* 0x000000ad000b7824 */ /* 0x000fe200078e02ff */
[-C--:B------:R-:W-:Y:S01]  /*48b0*/  IADD3 R8, P2, R8, R26.reuse, RZ ;  /* 0x0000001a08087210 */ /* 0x080fe20007f5e0ff */
[C---:B------:R-:W-:Y:S01]  /*48c0*/  IMAD R9, R0.reuse, 0xb5, RZ ;  /* 0x000000b500097824 */ /* 0x040fe200078e02ff */
[-C--:B------:R-:W-:Y:S01]  /*48d0*/  LEA.HI.X.SX32 R7, R7, R27.reuse, 0x1, P0 ;  /* 0x0000001b07077211 */ /* 0x080fe200000f0eff */
[----:B--2---:R1:W-:Y:S01]  /*48e0*/  STL [R1+0x108], R23 ;  /* 0x0001081701007387 */ /* 0x0043e20000100800 */
[-C--:B------:R-:W-:Y:S01]  /*48f0*/  LEA.HI.X.SX32 R11, R11, R27.reuse, 0x1, P1 ;  /* 0x0000001b0b0b7211 */ /* 0x080fe200008f0eff */
[----:B0-----:R-:W-:Y:S01]  /*4900*/  IMAD R12, R0, 0x18a, RZ ;  /* 0x0000018a000c7824 */ /* 0x001fe200078e02ff */
[----:B------:R-:W-:Y:S01]  /*4910*/  LEA.HI.X.SX32 R9, R9, R27, 0x1, P2 ;  /* 0x0000001b09097211 */ /* 0x000fe200010f0eff */
[----:B---3--:R0:W-:Y:S03]  /*4920*/  STL [R1+0x104], R24 ;  /* 0x0001041801007387 */ /* 0x0081e60000100800 */
[----:B------:R-:W-:Y:S01]  /*4930*/  IADD3 R12, P0, R12, R26, RZ ;  /* 0x0000001a0c0c7210 */ /* 0x000fe20007f1e0ff */
[----:B-1----:R1:W2:Y:S04]  /*4940*/  LDG.E.U16 R23, [R10.64] ;  /* 0x000000040a177981 */ /* 0x0022a8000c1e1500 */
[----:B0-----:R0:W3:Y:S01]  /*4950*/  LDG.E.U16 R24, [R8.64] ;  /* 0x0000000408187981 */ /* 0x0010e2000c1e1500 */
[----:B-1----:R-:W-:-:S02]  /*4960*/  IMAD R10, R0, 0x19a, RZ ;  /* 0x0000019a000a7824 */ /* 0x002fc400078e02ff */
[----:B0-----:R-:W-:-:S03]  /*4970*/  IMAD R8, R0, 0x1aa, RZ ;  /* 0x000001aa00087824 */ /* 0x001fc600078e02ff */
[-C--:B------:R-:W-:Y:S01]  /*4980*/  IADD3 R10, P1, R10, R26.reuse, RZ ;  /* 0x0000001a0a0a7210 */ /* 0x080fe20007f3e0ff */
[C---:B------:R-:W-:Y:S02]  /*4990*/  IMAD R11, R0.reuse, 0xcd, RZ ;  /* 0x000000cd000b7824 */ /* 0x040fe400078e02ff */
[----:B------:R-:W-:Y:S01]  /*49a0*/  IMAD R9, R0, 0xd5, RZ ;  /* 0x000000d500097824 */ /* 0x000fe200078e02ff */
[----:B------:R-:W-:Y:S02]  /*49b0*/  IADD3 R8, P2, R8, R26, RZ ;  /* 0x0000001a08087210 */ /* 0x000fe40007f5e0ff */
[-C--:B------:R-:W-:Y:S02]  /*49c0*/  LEA.HI.X.SX32 R11, R11, R27.reuse, 0x1, P1 ;  /* 0x0000001b0b0b7211 */ /* 0x080fe400008f0eff */
[----:B------:R-:W-:-:S05]  /*49d0*/  LEA.HI.X.SX32 R9, R9, R27, 0x1, P2 ;  /* 0x0000001b09097211 */ /* 0x000fca00010f0eff */
[----:B------:R0:W3:Y:S04]  /*49e0*/  LDG.E.U16 R8, [R8.64] ;  /* 0x0000000408087981 */ /* 0x0000e8000c1e1500 */
[----:B-----5:R1:W-:Y:S04]  /*49f0*/  STL [R1+0x100], R28 ;  /* 0x0001001c01007387 */ /* 0x0203e80000100800 */
[----:B-1----:R1:W5:Y:S02]  /*4a00*/  LDG.E.U16 R28, [R6.64] ;  /* 0x00000004061c7981 */ /* 0x002364000c1e1500 */
[----:B-1----:R-:W-:-:S02]  /*4a10*/  IMAD R7, R0, 0xc5, RZ ;  /* 0x000000c500077824 */ /* 0x002fc400078e02ff */
[----:B----4-:R1:W-:Y:S01]  /*4a20*/  STL [R1+0xfc], R13 ;  /* 0x0000fc0d01007387 */ /* 0x0103e20000100800 */
[C---:B------:R-:W-:Y:S02]  /*4a30*/  IMAD R6, R0.reuse, 0x1ba, RZ ;  /* 0x000001ba00067824 */ /* 0x040fe400078e02ff */
[-C--:B-1----:R-:W-:Y:S01]  /*4a40*/  LEA.HI.X.SX32 R13, R7, R27.reuse, 0x1, P0 ;  /* 0x0000001b070d7211 */ /* 0x082fe200000f0eff */
[----:B------:R-:W-:Y:S02]  /*4a50*/  IMAD R7, R0, 0xdd, RZ ;  /* 0x000000dd00077824 */ /* 0x000fe400078e02ff */
[----:B------:R-:W-:Y:S02]  /*4a60*/  IADD3 R6, P0, R6, R26, RZ ;  /* 0x0000001a06067210 */ /* 0x000fe40007f1e0ff */
[----:B------:R1:W4:Y:S02]  /*4a70*/  LDG.E.U16 R12, [R12.64] ;  /* 0x000000040c0c7981 */ /* 0x000324000c1e1500 */
[----:B------:R-:W-:-:S02]  /*4a80*/  LEA.HI.X.SX32 R7, R7, R27, 0x1, P0 ;  /* 0x0000001b07077211 */ /* 0x000fc400000f0eff */
[----:B-1----:R1:W4:Y:S04]  /*4a90*/  LDG.E.U16 R13, [R10.64] ;  /* 0x000000040a0d7981 */ /* 0x002328000c1e1500 */
[----:B-1----:R1:W4:Y:S04]  /*4aa0*/  LDG.E.U16 R11, [R6.64] ;  /* 0x00000004060b7981 */ /* 0x002328000c1e1500 */
[----:B--2---:R2:W-:Y:S01]  /*4ab0*/  STL [R1+0xf8], R23 ;  /* 0x0000f81701007387 */ /* 0x0045e20000100800 */
[----:B------:R-:W-:-:S03]  /*4ac0*/  IMAD R10, R0, 0x1da, RZ ;  /* 0x000001da000a7824 */ /* 0x000fc600078e02ff */
[----:B--2---:R-:W2:Y:S04]  /*4ad0*/  LDL.LU R23, [R1+0x28] ;  /* 0x0000280001177983 */ /* 0x004ea80000300800 */
[----:B---3--:R3:W-:Y:S01]  /*4ae0*/  STL [R1+0xf4], R24 ;  /* 0x0000f41801007387 */ /* 0x0087e20000100800 */
[----:B0-----:R-:W-:Y:S01]  /*4af0*/  IMAD R9, R0, 0xed, RZ ;  /* 0x000000ed00097824 */ /* 0x001fe200078e02ff */
[----:B------:R-:W-:Y:S02]  /*4b00*/  IADD3 R10, P1, R10, R26, RZ ;  /* 0x0000001a0a0a7210 */ /* 0x000fe40007f3e0ff */
[----:B---3--:R-:W3:Y:S01]  /*4b10*/  LDL.LU R24, [R1+0x24] ;  /* 0x0000240001187983 */ /* 0x008ee20000300800 */
[C---:B-1----:R-:W-:Y:S02]  /*4b20*/  IMAD R6, R0.reuse, 0xe5, RZ ;  /* 0x000000e500067824 */ /* 0x042fe400078e02ff */
[C---:B------:R-:W-:Y:S01]  /*4b30*/  IMAD R7, R0.reuse, 0x1fa, RZ ;  /* 0x000001fa00077824 */ /* 0x040fe200078e02ff */
[----:B-----5:R0:W-:Y:S04]  /*4b40*/  STL [R1+0xf0], R28 ;  /* 0x0000f01c01007387 */ /* 0x0201e80000100800 */
[----:B0-----:R-:W5:Y:S04]  /*4b50*/  LDL.LU R28, [R1+0x20] ;  /* 0x00002000011c7983 */ /* 0x001f680000300800 */
[----:B----4-:R0:W-:Y:S02]  /*4b60*/  STL [R1+0xec], R12 ;  /* 0x0000ec0c01007387 */ /* 0x0101e40000100800 */
[----:B0-----:R-:W-:-:S02]  /*4b70*/  IMAD R12, R0, 0x1ca, RZ ;  /* 0x000001ca000c7824 */ /* 0x001fc400078e02ff */
[----:B------:R0:W-:Y:S03]  /*4b80*/  STL [R1+0xe8], R13 ;  /* 0x0000e80d01007387 */ /* 0x0001e60000100800 */
[-C--:B------:R-:W-:Y:S01]  /*4b90*/  IADD3 R12, P0, R12, R26.reuse, RZ ;  /* 0x0000001a0c0c7210 */ /* 0x080fe20007f1e0ff */
[----:B------:R1:W-:Y:S04]  /*4ba0*/  STL [R1+0xe4], R8 ;  /* 0x0000e40801007387 */ /* 0x0003e80000100800 */
[----:B------:R4:W-:Y:S01]  /*4bb0*/  STL [R1+0xe0], R11 ;  /* 0x0000e00b01007387 */ /* 0x0009e20000100800 */
[----:B0-----:R-:W-:Y:S02]  /*4bc0*/  LEA.HI.X.SX32 R13, R6, R27, 0x1, P0 ;  /* 0x0000001b060d7211 */ /* 0x001fe400000f0eff */
[----:B------:R-:W-:Y:S01]  /*4bd0*/  IADD3 R6, P2, R7, R26, RZ ;  /* 0x0000001a07067210 */ /* 0x000fe20007f5e0ff */
[----:B-1----:R-:W-:Y:S01]  /*4be0*/  IMAD R8, R0, 0x1ea, RZ ;  /* 0x000001ea00087824 */ /* 0x002fe200078e02ff */
[----:B------:R-:W-:-:S02]  /*4bf0*/  MOV R7, c[0x0][0x198] ;  /* 0x0000660000077a02 */ /* 0x000fc40000000f00 */
[----:B------:R0:W5:Y:S01]  /*4c00*/  LDG.E.U16 R13, [R12.64] ;  /* 0x000000040c0d7981 */ /* 0x000162000c1e1500 */
[-C--:B----4-:R-:W-:Y:S01]  /*4c10*/  LEA.HI.X.SX32 R11, R9, R27.reuse, 0x1, P1 ;  /* 0x0000001b090b7211 */ /* 0x090fe200008f0eff */
[----:B------:R-:W-:Y:S01]  /*4c20*/  IMAD.MOV.U32 R9, RZ, RZ, c[0x0][0x198] ;  /* 0x00006600ff097624 */ /* 0x000fe200078e00ff */
[----:B------:R-:W-:Y:S01]  /*4c30*/  IADD3 R8, P0, R8, R26, RZ ;  /* 0x0000001a08087210 */ /* 0x000fe20007f1e0ff */
[----:B------:R-:W4:Y:S02]  /*4c40*/  LDL.LU R0, [R1+0x1c] ;  /* 0x00001c0001007983 */ /* 0x000f240000300800 */
[----:B------:R-:W-:Y:S02]  /*4c50*/  IMAD R9, R9, 0xf5, RZ ;  /* 0x000000f509097824 */ /* 0x000fe400078e02ff */
[----:B------:R-:W-:Y:S01]  /*4c60*/  IMAD R7, R7, 0xfd, RZ ;  /* 0x000000fd07077824 */ /* 0x000fe200078e02ff */
[----:B------:R1:W4:Y:S02]  /*4c70*/  LDG.E.U16 R11, [R10.64] ;  /* 0x000000040a0b7981 */ /* 0x000324000c1e1500 */
[----:B------:R-:W-:-:S02]  /*4c80*/  LEA.HI.X.SX32 R9, R9, R27, 0x1, P0 ;  /* 0x0000001b09097211 */ /* 0x000fc400000f0eff */
[----:B------:R-:W-:-:S04]  /*4c90*/  LEA.HI.X.SX32 R7, R7, R27, 0x1, P2 ;  /* 0x0000001b07077211 */ /* 0x000fc800010f0eff */
[----:B------:R1:W4:Y:S04]  /*4ca0*/  LDG.E.U16 R9, [R8.64] ;  /* 0x0000000408097981 */ /* 0x000328000c1e1500 */
[----:B------:R1:W4:Y:S04]  /*4cb0*/  LDG.E.U16 R7, [R6.64] ;  /* 0x0000000406077981 */ /* 0x000328000c1e1500 */
[----:B0-----:R-:W0:Y:S02]  /*4cc0*/  S2R R12, SR_TID.X ;  /* 0x00000000000c7919 */ /* 0x001e240000002100 */
[----:B0-----:R-:W-:-:S04]  /*4cd0*/  LOP3.LUT R12, R12, 0xff, RZ, 0xc0, !PT ;  /* 0x000000ff0c0c7812 */ /* 0x001fc800078ec0ff */
[----:B------:R-:W-:-:S05]  /*4ce0*/  SHF.L.U32 R12, R12, 0x1, RZ ;  /* 0x000000010c0c7819 */ /* 0x000fca00000006ff */
[----:B--2---:R-:W-:Y:S04]  /*4cf0*/  STS.U16 [R12], R23 ;  /* 0x000000170c007388 */ /* 0x004fe80000000400 */
[----:B---3--:R-:W-:Y:S04]  /*4d00*/  STS.U16 [R12+0x1000], R24 ;  /* 0x001000180c007388 */ /* 0x008fe80000000400 */
[----:B-----5:R-:W-:Y:S04]  /*4d10*/  STS.U16 [R12+0x2000], R28 ;  /* 0x0020001c0c007388 */ /* 0x020fe80000000400 */
[----:B------:R0:W-:Y:S04]  /*4d20*/  STL [R1+0xdc], R13 ;  /* 0x0000dc0d01007387 */ /* 0x0001e80000100800 */
[----:B0-----:R-:W2:Y:S04]  /*4d30*/  LDL.LU R13, [R1] ;  /* 0x00000000010d7983 */ /* 0x001ea80000300800 */
[----:B-1----:R-:W3:Y:S04]  /*4d40*/  LDL.LU R10, [R1+0x8] ;  /* 0x00000800010a7983 */ /* 0x002ee80000300800 */
[----:B----4-:R0:W-:Y:S04]  /*4d50*/  STL [R1+0xd8], R11 ;  /* 0x0000d80b01007387 */ /* 0x0101e80000100800 */
[----:B0-----:R-:W4:Y:S04]  /*4d60*/  LDL.LU R11, [R1+0x4] ;  /* 0x00000400010b7983 */ /* 0x001f280000300800 */
[----:B------:R-:W5:Y:S04]  /*4d70*/  LDL.LU R8, [R1+0x18] ;  /* 0x0000180001087983 */ /* 0x000f680000300800 */
[----:B------:R0:W-:Y:S04]  /*4d80*/  STL [R1+0xd4], R9 ;  /* 0x0000d40901007387 */ /* 0x0001e80000100800 */
[----:B0-----:R-:W2:Y:S04]  /*4d90*/  LDL.LU R9, [R1+0xc] ;  /* 0x00000c0001097983 */ /* 0x001ea80000300800 */
[----:B------:R-:W2:Y:S04]  /*4da0*/  LDL.LU R6, [R1+0x14] ;  /* 0x0000140001067983 */ /* 0x000ea80000300800 */
[----:B------:R0:W-:Y:S04]  /*4db0*/  STL [R1+0xd0], R7 ;  /* 0x0000d00701007387 */ /* 0x0001e80000100800 */
[----:B0-----:R-:W3:Y:S04]  /*4dc0*/  LDL.LU R7, [R1+0x10] ;  /* 0x0000100001077983 */ /* 0x001ee80000300800 */
[----:B------:R-:W3:Y:S04]  /*4dd0*/  LDL.LU R23, [R1+0xf00] ;  /* 0x000f000001177983 */ /* 0x000ee80000300800 */
[----:B------:R-:W3:Y:S04]  /*4de0*/  LDL.LU R24, [R1+0xefc] ;  /* 0x000efc0001187983 */ /* 0x000ee80000300800 */
[----:B------:R-:W3:Y:S04]  /*4df0*/  LDL.LU R28, [R1+0xef8] ;  /* 0x000ef800011c7983 */ /* 0x000ee80000300800 */
[----:B------:R0:W-:Y:S02]  /*4e00*/  STS.U16 [R12+0x4000], R0 ;  /* 0x004000000c007388 */ /* 0x0001e40000000400 */
[----:B0-----:R-:W-:-:S02]  /*4e10*/  MOV R0, c[0x0][0x198] ;  /* 0x0000660000007a02 */ /* 0x001fc40000000f00 */
[----:B--2---:R-:W-:Y:S04]  /*4e20*/  STS.U16 [R12+0x8000], R6 ;  /* 0x008000060c007388 */ /* 0x004fe80000000400 */
[----:B---3--:R-:W-:Y:S04]  /*4e30*/  STS.U16 [R12+0x10000], R28 ;  /* 0x0100001c0c007388 */ /* 0x008fe80000000400 */
[----:B------:R-:W-:Y:S04]  /*4e40*/  STS.U16 [R12+0x11000], R24 ;  /* 0x011000180c007388 */ /* 0x000fe80000000400 */
[----:B------:R-:W-:Y:S04]  /*4e50*/  STS.U16 [R12+0x9000], R7 ;  /* 0x009000070c007388 */ /* 0x000fe80000000400 */
[----:B------:R-:W-:Y:S04]  /*4e60*/  STS.U16 [R12+0x12000], R23 ;  /* 0x012000170c007388 */ /* 0x000fe80000000400 */
[----:B------:R-:W-:Y:S04]  /*4e70*/  STS.U16 [R12+0x13000], R22 ;  /* 0x013000160c007388 */ /* 0x000fe80000000400 */
[----:B-----5:R-:W-:Y:S04]  /*4e80*/  STS.U16 [R12+0x5000], R8 ;  /* 0x005000080c007388 */ /* 0x020fe80000000400 */
[----:B------:R-:W-:Y:S04]  /*4e90*/  STS.U16 [R12+0xa000], R9 ;  /* 0x00a000090c007388 */ /* 0x000fe80000000400 */
[----:B------:R-:W-:Y:S04]  /*4ea0*/  STS.U16 [R12+0x14000], R19 ;  /* 0x014000130c007388 */ /* 0x000fe80000000400 */
[----:B------:R-:W-:Y:S04]  /*4eb0*/  STS.U16 [R12+0x15000], R18 ;  /* 0x015000120c007388 */ /* 0x000fe80000000400 */
[----:B------:R-:W-:Y:S04]  /*4ec0*/  STS.U16 [R12+0xb000], R10 ;  /* 0x00b0000a0c007388 */ /* 0x000fe80000000400 */
[----:B------:R-:W-:Y:S04]  /*4ed0*/  STS.U16 [R12+0x16000], R17 ;  /* 0x016000110c007388 */ /* 0x000fe80000000400 */
[----:B------:R0:W-:Y:S04]  /*4ee0*/  STS.U16 [R12+0x17000], R16 ;  /* 0x017000100c007388 */ /* 0x0001e80000000400 */
[----:B----4-:R-:W-:Y:S04]  /*4ef0*/  STS.U16 [R12+0x3000], R11 ;  /* 0x0030000b0c007388 */ /* 0x010fe80000000400 */
[----:B------:R-:W-:Y:S04]  /*4f00*/  STS.U16 [R12+0x6000], R13 ;  /* 0x0060000d0c007388 */ /* 0x000fe80000000400 */
[----:B------:R-:W-:Y:S01]  /*4f10*/  STS.U16 [R12+0xc000], R29 ;  /* 0x00c0001d0c007388 */ /* 0x000fe20000000400 */
[----:B0-----:R-:W-:-:S03]  /*4f20*/  IMAD R16, R0, 0x57, RZ ;  /* 0x0000005700107824 */ /* 0x001fc600078e02ff */
[----:B------:R-:W-:Y:S01]  /*4f30*/  STS.U16 [R12+0x18000], R15 ;  /* 0x0180000f0c007388 */ /* 0x000fe20000000400 */
[----:B------:R-:W-:-:S03]  /*4f40*/  IMAD R17, R0, 0x5f, RZ ;  /* 0x0000005f00117824 */ /* 0x000fc600078e02ff */
[----:B------:R-:W-:Y:S01]  /*4f50*/  STS.U16 [R12+0x19000], R14 ;  /* 0x0190000e0c007388 */ /* 0x000fe20000000400 */
[----:B------:R-:W-:-:S03]  /*4f60*/  IMAD R10, R0, 0x10e, RZ ;  /* 0x0000010e000a7824 */ /* 0x000fc600078e02ff */
[----:B------:R0:W-:Y:S01]  /*4f70*/  STS.U16 [R12+0xd000], R25 ;  /* 0x00d000190c007388 */ /* 0x0001e20000000400 */
[----:B------:R-:W-:-:S03]  /*4f80*/  IMAD R18, R0, 0x67, RZ ;  /* 0x0000006700127824 */ /* 0x000fc600078e02ff */
[----:B------:R-:W-:Y:S01]  /*4f90*/  STS.U16 [R12+0x1a000], R5 ;  /* 0x01a000050c007388 */ /* 0x000fe20000000400 */
[----:B------:R-:W-:-:S03]  /*4fa0*/  IMAD R19, R0, 0xee, RZ ;  /* 0x000000ee00137824 */ /* 0x000fc600078e02ff */
[----:B------:R1:W-:Y:S01]  /*4fb0*/  STS.U16 [R12+0x1b000], R4 ;  /* 0x01b000040c007388 */ /* 0x0003e20000000400 */
[C---:B------:R-:W-:Y:S02]  /*4fc0*/  IMAD R23, R0.reuse, 0x77, RZ ;  /* 0x0000007700177824 */ /* 0x040fe400078e02ff */
[C---:B------:R-:W-:Y:S01]  /*4fd0*/  IMAD R22, R0.reuse, 0x12e, RZ ;  /* 0x0000012e00167824 */ /* 0x040fe200078e02ff */
[----:B------:R-:W-:Y:S01]  /*4fe0*/  STS.U16 [R12+0x7000], R21 ;  /* 0x007000150c007388 */ /* 0x000fe20000000400 */
[C---:B0-----:R-:W-:Y:S02]  /*4ff0*/  IMAD R25, R0.reuse, 0x7f, RZ ;  /* 0x0000007f00197824 */ /* 0x041fe400078e02ff */
[C---:B------:R-:W-:Y:S01]  /*5000*/  IMAD R24, R0.reuse, 0x13c, RZ ;  /* 0x0000013c00187824 */ /* 0x040fe200078e02ff */
[----:B------:R-:W-:Y:S01]  /*5010*/  STS.U16 [R12+0xe000], R20 ;  /* 0x00e000140c007388 */ /* 0x000fe20000000400 */
[C---:B------:R-:W-:Y:S02]  /*5020*/  IMAD R28, R0.reuse, 0x13e, RZ ;  /* 0x0000013e001c7824 */ /* 0x040fe400078e02ff */
[C---:B-1----:R-:W-:Y:S01]  /*5030*/  IMAD R4, R0.reuse, 0x1fe, RZ ;  /* 0x000001fe00047824 */ /* 0x042fe200078e02ff */
[----:B------:R0:W-:Y:S01]  /*5040*/  STS.U16 [R12+0x1c000], R3 ;  /* 0x01c000030c007388 */ /* 0x0001e20000000400 */
[----:B------:R-:W-:-:S02]  /*5050*/  IMAD R29, R0, 0x14c, RZ ;  /* 0x0000014c001d7824 */ /* 0x000fc400078e02ff */
[C---:B------:R-:W-:Y:S01]  /*5060*/  IMAD R5, R0.reuse, 0x10c, RZ ;  /* 0x0000010c00057824 */ /* 0x040fe200078e02ff */
[----:B------:R1:W-:Y:S01]  /*5070*/  STS.U16 [R12+0x1d000], R2 ;  /* 0x01d000020c007388 */ /* 0x0003e20000000400 */
[----:B------:R-:W-:-:S03]  /*5080*/  IMAD R11, R0, 0x11c, RZ ;  /* 0x0000011c000b7824 */ /* 0x000fc600078e02ff */
[----:B------:R2:W-:Y:S01]  /*5090*/  STL.64 [R1+0xef0], R16 ;  /* 0x000ef01001007387 */ /* 0x0005e20000100a00 */
[----:B0-----:R-:W-:-:S03]  /*50a0*/  IMAD R3, R0, 0x9e, RZ ;  /* 0x0000009e00037824 */ /* 0x001fc600078e02ff */
[----:B------:R0:W-:Y:S01]  /*50b0*/  STL.64 [R1+0xee8], R18 ;  /* 0x000ee81201007387 */ /* 0x0001e20000100a00 */
[C---:B-1----:R-:W-:Y:S02]  /*50c0*/  IMAD R2, R0.reuse, 0x8e, RZ ;  /* 0x0000008e00027824 */ /* 0x042fe400078e02ff */
[----:B------:R-:W-:Y:S01]  /*50d0*/  IMAD R12, R0, 0x11e, RZ ;  /* 0x0000011e000c7824 */ /* 0x000fe200078e02ff */
[----:B------:R1:W-:Y:S01]  /*50e0*/  STL.64 [R1+0xee0], R22 ;  /* 0x000ee01601007387 */ /* 0x0003e20000100a00 */
[-C--:B--2---:R-:W-:Y:S01]  /*50f0*/  IADD3 R16, P0, R10, R26.reuse, RZ ;  /* 0x0000001a0a107210 */ /* 0x084fe20007f1e0ff */
[C---:B------:R-:W-:Y:S02]  /*5100*/  IMAD R13, R0.reuse, 0xff, RZ ;  /* 0x000000ff000d7824 */ /* 0x040fe400078e02ff */
[----:B------:R2:W-:Y:S01]  /*5110*/  STL.64 [R1+0xed0], R24 ;  /* 0x000ed01801007387 */ /* 0x0005e20000100a00 */
[----:B------:R-:W-:Y:S01]  /*5120*/  IMAD R14, R0, 0x47, RZ ;  /* 0x00000047000e7824 */ /* 0x000fe200078e02ff */
[-C--:B------:R-:W-:Y:S01]  /*5130*/  IADD3 R4, P3, R4, R26.reuse, RZ ;  /* 0x0000001a04047210 */ /* 0x080fe20007f7e0ff */
[----:B------:R-:W-:Y:S01]  /*5140*/  IMAD R15, R0, 0x4f, RZ ;  /* 0x0000004f000f7824 */ /* 0x000fe200078e02ff */
[----:B------:R3:W-:Y:S01]  /*5150*/  STL.64 [R1+0xed8], R28 ;  /* 0x000ed81c01007387 */ /* 0x0007e20000100a00 */
[----:B------:R-:W-:Y:S01]  /*5160*/  IMAD.MOV.U32 R10, RZ, RZ, R16 ;  /* 0x000000ffff0a7224 */ /* 0x000fe200078e0010 */
[----:B0-----:R-:W-:-:S02]  /*5170*/  IADD3 R18, P4, R2, R26, RZ ;  /* 0x0000001a02127210 */ /* 0x001fc40007f9e0ff */
[-C--:B-1----:R-:W-:Y:S01]  /*5180*/  IADD3 R22, P6, R5, R26.reuse, RZ ;  /* 0x0000001a05167210 */ /* 0x082fe20007fde0ff */
[----:B------:R0:W-:Y:S01]  /*5190*/  STL [R1+0x80], R16 ;  /* 0x0000801001007387 */ /* 0x0001e20000100800 */
[----:B------:R-:W-:Y:S02]  /*51a0*/  LEA.HI.X.SX32 R5, R13, R27, 0x1, P3 ;  /* 0x0000001b0d057211 */ /* 0x000fe400018f0eff */
[-C--:B--2---:R-:W-:Y:S02]  /*51b0*/  IADD3 R24, P2, R12, R26.reuse, RZ ;  /* 0x0000001a0c187210 */ /* 0x084fe40007f5e0ff */
[-C--:B---3--:R-:W-:Y:S02]  /*51c0*/  IADD3 R28, P1, R11, R26.reuse, RZ ;  /* 0x0000001a0b1c7210 */ /* 0x088fe40007f3e0ff */
[----:B0-----:R-:W-:Y:S01]  /*51d0*/  IADD3 R16, P5, R3, R26, RZ ;  /* 0x0000001a03107210 */ /* 0x001fe20007fbe0ff */
[----:B------:R-:W-:Y:S01]  /*51e0*/  STL [R1+0x88], R22 ;  /* 0x0000881601007387 */ /* 0x000fe20000100800 */
[----:B------:R-:W-:-:S02]  /*51f0*/  MOV R11, R17 ;  /* 0x00000011000b7202 */ /* 0x000fc40000000f00 */
[-C--:B------:R-:W-:Y:S01]  /*5200*/  LEA.HI.X.SX32 R19, R14, R27.reuse, 0x1, P4 ;  /* 0x0000001b0e137211 */ /* 0x080fe200020f0eff */
[----:B------:R-:W-:Y:S01]  /*5210*/  STL [R1+0x78], R28 ;  /* 0x0000781c01007387 */ /* 0x000fe20000100800 */
[----:B------:R-:W-:-:S03]  /*5220*/  LEA.HI.X.SX32 R17, R15, R27, 0x1, P5 ;  /* 0x0000001b0f117211 */ /* 0x000fc600028f0eff */
[----:B------:R-:W-:Y:S04]  /*5230*/  STL [R1+0x70], R24 ;  /* 0x0000701801007387 */ /* 0x000fe80000100800 */
[----:B------:R-:W-:Y:S04]  /*5240*/  STL.64 [R1+0xdc0], R4 ;  /* 0x000dc00401007387 */ /* 0x000fe80000100a00 */
[----:B------:R-:W-:Y:S04]  /*5250*/  STL.64 [R1+0xc8], R18 ;  /* 0x0000c81201007387 */ /* 0x000fe80000100a00 */
[----:B------:R0:W-:Y:S04]  /*5260*/  STL.64 [R1+0xc0], R16 ;  /* 0x0000c01001007387 */ /* 0x0001e80000100a00 */
[----:B0-----:R-:W2:Y:S01]  /*5270*/  LDL.LU.64 R16, [R1+0xef0] ;  /* 0x000ef00001107983 */ /* 0x001ea20000300a00 */
[----:B------:R-:W-:-:S02]  /*5280*/  IMAD R6, R0, 0xae, RZ ;  /* 0x000000ae00067824 */ /* 0x000fc400078e02ff */
[----:B------:R-:W-:Y:S01]  /*5290*/  IMAD R7, R0, 0xbe, RZ ;  /* 0x000000be00077824 */ /* 0x000fe200078e02ff */
[----:B------:R-:W-:Y:S02]  /*52a0*/  MOV R12, R22 ;  /* 0x00000016000c7202 */ /* 0x000fe40000000f00 */
[-C--:B------:R-:W-:Y:S02]  /*52b0*/  IADD3 R22, P3, R6, R26.reuse, RZ ;  /* 0x0000001a06167210 */ /* 0x080fe40007f7e0ff */
[----:B------:R-:W-:Y:S01]  /*52c0*/  IADD3 R18, P4, R7, R26, RZ ;  /* 0x0000001a07127210 */ /* 0x000fe20007f9e0ff */
[----:B------:R-:W-:Y:S01]  /*52d0*/  IMAD.MOV.U32 R13, RZ, RZ, R23 ;  /* 0x000000ffff0d7224 */ /* 0x000fe200078e0017 */
[-C--:B--2---:R-:W-:Y:S02]  /*52e0*/  LEA.HI.X.SX32 R23, R16, R27.reuse, 0x1, P3 ;  /* 0x0000001b10177211 */ /* 0x084fe400018f0eff */
[----:B------:R-:W-:-:S03]  /*52f0*/  LEA.HI.X.SX32 R19, R17, R27, 0x1, P4 ;  /* 0x0000001b11137211 */ /* 0x000fc600020f0eff */
[----:B------:R-:W-:Y:S04]  /*5300*/  STL.64 [R1+0xb8], R22 ;  /* 0x0000b81601007387 */ /* 0x000fe80000100a00 */
[----:B------:R0:W-:Y:S04]  /*5310*/  STL.64 [R1+0xb0], R18 ;  /* 0x0000b01201007387 */ /* 0x0001e80000100a00 */
[----:B0-----:R-:W2:Y:S01]  /*5320*/  LDL.LU.64 R18, [R1+0xee8] ;  /* 0x000ee80001127983 */ /* 0x001ea20000300a00 */
[C---:B------:R-:W-:Y:S02]  /*5330*/  IMAD R8, R0.reuse, 0xce, RZ ;  /* 0x000000ce00087824 */ /* 0x040fe400078e02ff */
[----:B------:R-:W-:-:S02]  /*5340*/  IMAD R9, R0, 0xde, RZ ;  /* 0x000000de00097824 */ /* 0x000fc400078e02ff */
[----:B------:R-:W-:Y:S01]  /*5350*/  IMAD R21, R0, 0x6f, RZ ;  /* 0x0000006f00157824 */ /* 0x000fe200078e02ff */
[-C--:B------:R-:W-:Y:S02]  /*5360*/  IADD3 R14, P5, R8, R26.reuse, RZ ;  /* 0x0000001a080e7210 */ /* 0x080fe40007fbe0ff */
[----:B------:R-:W-:-:S04]  /*5370*/  IADD3 R22, P3, R9, R26, RZ ;  /* 0x0000001a09167210 */ /* 0x000fc80007f7e0ff */
[-C--:B------:R-:W-:Y:S02]  /*5380*/  LEA.HI.X.SX32 R23, R21, R27.reuse, 0x1, P3 ;  /* 0x0000001b15177211 */ /* 0x080fe400018f0eff */
[----:B--2---:R-:W-:-:S05]  /*5390*/  LEA.HI.X.SX32 R15, R18, R27, 0x1, P5 ;  /* 0x0000001b120f7211 */ /* 0x004fca00028f0eff */
[----:B------:R-:W-:Y:S04]  /*53a0*/  STL.64 [R1+0xa8], R14 ;  /* 0x0000a80e01007387 */ /* 0x000fe80000100a00 */
[----:B------:R0:W-:Y:S04]  /*53b0*/  STL.64 [R1+0xa0], R22 ;  /* 0x0000a01601007387 */ /* 0x0001e80000100a00 */
[----:B0-----:R-:W2:Y:S01]  /*53c0*/  LDL.LU.64 R22, [R1+0xee0] ;  /* 0x000ee00001167983 */ /* 0x001ea20000300a00 */
[----:B------:R-:W-:Y:S01]  /*53d0*/  MOV R16, R24 ;  /* 0x0000001800107202 */ /* 0x000fe20000000f00 */
[----:B------:R-:W-:Y:S01]  /*53e0*/  IMAD R20, R0, 0x12c, RZ ;  /* 0x0000012c00147824 */ /* 0x000fe200078e02ff */
[----:B------:R-:W-:-:S02]  /*53f0*/  IADD3 R24, P4, R19, R26, RZ ;  /* 0x0000001a13187210 */ /* 0x000fc40007f9e0ff */
[----:B------:R-:W-:Y:S02]  /*5400*/  MOV R17, R25 ;  /* 0x0000001900117202 */ /* 0x000fe40000000f00 */
[----:B------:R-:W-:Y:S01]  /*5410*/  IADD3 R4, P3, R20, R26, RZ ;  /* 0x0000001a14047210 */ /* 0x000fe20007f7e0ff */
[----:B------:R-:W-:Y:S01]  /*5420*/  IMAD.MOV.U32 R20, RZ, RZ, R28 ;  /* 0x000000ffff147224 */ /* 0x000fe200078e001c */
[----:B------:R-:W-:Y:S02]  /*5430*/  MOV R21, R29 ;  /* 0x0000001d00157202 */ /* 0x000fe40000000f00 */
[----:B------:R-:W3:Y:S01]  /*5440*/  LDL.LU.64 R28, [R1+0xed8] ;  /* 0x000ed800011c7983 */ /* 0x000ee20000300a00 */
[----:B--2---:R-:W-:-:S05]  /*5450*/  LEA.HI.X.SX32 R25, R23, R27, 0x1, P4 ;  /* 0x0000001b17197211 */ /* 0x004fca00020f0eff */
[----:B------:R0:W-:Y:S04]  /*5460*/  STL.64 [R1+0x98], R24 ;  /* 0x0000981801007387 */ /* 0x0001e80000100a00 */
[----:B0-----:R-:W2:Y:S01]  /*5470*/  LDL.LU.64 R24, [R1+0xed0] ;  /* 0x000ed00001187983 */ /* 0x001ea20000300a00 */
[C---:B------:R-:W-:Y:S02]  /*5480*/  IMAD R11, R0.reuse, 0xfe, RZ ;  /* 0x000000fe000b7824 */ /* 0x040fe400078e02ff */
[----:B------:R-:W-:-:S03]  /*5490*/  IMAD R13, R0, 0x86, RZ ;  /* 0x00000086000d7824 */ /* 0x000fc600078e02ff */
[-C--:B------:R-:W-:Y:S01]  /*54a0*/  IADD3 R14, P5, R11, R26.reuse, RZ ;  /* 0x0000001a0b0e7210 */ /* 0x080fe20007fbe0ff */
[C---:B------:R-:W-:Y:S01]  /*54b0*/  IMAD R11, R0.reuse, 0x87, RZ ;  /* 0x00000087000b7824 */ /* 0x040fe200078e02ff */
[-C--:B------:R-:W-:Y:S01]  /*54c0*/  LEA.HI.X.SX32 R13, R13, R27.reuse, 0x1, P6 ;  /* 0x0000001b0d0d7211 */ /* 0x080fe200030f0eff */
[----:B------:R-:W-:Y:S03]  /*54d0*/  STL [R1+0x68], R4 ;  /* 0x0000680401007387 */ /* 0x000fe60000100800 */
[----:B------:R-:W-:Y:S01]  /*54e0*/  LEA.HI.X.SX32 R11, R11, R27, 0x1, P0 ;  /* 0x0000001b0b0b7211 */ /* 0x000fe200000f0eff */
[----:B------:R-:W-:Y:S01]  /*54f0*/  IMAD R10, R0, 0x8f, RZ ;  /* 0x0000008f000a7824 */ /* 0x000fe200078e02ff */
[----:B------:R-:W-:-:S04]  /*5500*/  IADD3 R22, P4, R22, R26, RZ ;  /* 0x0000001a16167210 */ /* 0x000fc80007f9e0ff */
[----:B------:R-:W-:Y:S01]  /*5510*/  LEA.HI.X.SX32 R17, R10, R27, 0x1, P2 ;  /* 0x0000001b0a117211 */ /* 0x000fe200010f0eff */
[----:B------:R-:W-:Y:S01]  /*5520*/  IMAD R10, R0, 0x96, RZ ;  /* 0x00000096000a7824 */ /* 0x000fe200078e02ff */
[----:B---3--:R-:W-:Y:S02]  /*5530*/  IADD3 R12, P0, R29, R26, RZ ;  /* 0x0000001a1d0c7210 */ /* 0x008fe40007f1e0ff */
[----:B------:R-:W-:Y:S02]  /*5540*/  MOV R29, R5 ;  /* 0x00000005001d7202 */ /* 0x000fe40000000f00 */
[----:B------:R-:W-:Y:S01]  /*5550*/  LEA.HI.X.SX32 R29, R10, R27, 0x1, P3 ;  /* 0x0000001b0a1d7211 */ /* 0x000fe200018f0eff */
[C---:B------:R-:W-:Y:S02]  /*5560*/  IMAD R10, R0.reuse, 0x16c, RZ ;  /* 0x0000016c000a7824 */ /* 0x040fe400078e02ff */
[C---:B------:R-:W-:Y:S02]  /*5570*/  IMAD R5, R0.reuse, 0x14e, RZ ;  /* 0x0000014e00057824 */ /* 0x040fe400078e02ff */
[----:B------:R-:W-:-:S02]  /*5580*/  IMAD R18, R0, 0xa6, RZ ;  /* 0x000000a600127824 */ /* 0x000fc400078e02ff */
[----:B------:R-:W-:-:S05]  /*5590*/  IMAD R16, R0, 0x15e, RZ ;  /* 0x0000015e00107824 */ /* 0x000fca00078e02ff */
[----:B------:R-:W-:Y:S02]  /*55a0*/  IADD3 R16, P3, R16, R26, RZ ;  /* 0x0000001a10107210 */ /* 0x000fe40007f7e0ff */
[----:B--2---:R-:W-:-:S05]  /*55b0*/  LEA.HI.X.SX32 R15, R25, R27, 0x1, P5 ;  /* 0x0000001b190f7211 */ /* 0x004fca00028f0eff */
[----:B------:R0:W-:Y:S04]  /*55c0*/  STL.64 [R1+0x90], R14 ;  /* 0x0000900e01007387 */ /* 0x0001e80000100a00 */
[----:B------:R-:W-:Y:S04]  /*55d0*/  STL [R1+0x8c], R13 ;  /* 0x00008c0d01007387 */ /* 0x000fe80000100800 */
[----:B------:R1:W-:Y:S01]  /*55e0*/  STL [R1+0x84], R11 ;  /* 0x0000840b01007387 */ /* 0x0003e20000100800 */
[----:B0-----:R-:W-:Y:S02]  /*55f0*/  IADD3 R14, P5, R24, R26, RZ ;  /* 0x0000001a180e7210 */ /* 0x001fe40007fbe0ff */
[----:B------:R-:W-:Y:S01]  /*5600*/  MOV R24, R20 ;  /* 0x0000001400187202 */ /* 0x000fe20000000f00 */
[----:B-1----:R-:W-:-:S02]  /*5610*/  IMAD R11, R0, 0x15c, RZ ;  /* 0x0000015c000b7824 */ /* 0x002fc400078e02ff */
[----:B------:R-:W-:-:S03]  /*5620*/  IMAD.MOV.U32 R25, RZ, RZ, R21 ;  /* 0x000000ffff197224 */ /* 0x000fc600078e0015 */
[----:B------:R-:W-:Y:S01]  /*5630*/  IADD3 R24, P2, R11, R26, RZ ;  /* 0x0000001a0b187210 */ /* 0x000fe20007f5e0ff */
[----:B------:R-:W-:Y:S01]  /*5640*/  IMAD R11, R0, 0x97, RZ ;  /* 0x00000097000b7824 */ /* 0x000fe200078e02ff */
[----:B------:R-:W-:-:S04]  /*5650*/  LEA.HI.X.SX32 R25, R2, R27, 0x1, P1 ;  /* 0x0000001b02197211 */ /* 0x000fc800008f0eff */
[-C--:B------:R-:W-:Y:S01]  /*5660*/  LEA.HI.X.SX32 R23, R11, R27.reuse, 0x1, P4 ;  /* 0x0000001b0b177211 */ /* 0x080fe200020f0eff */
[----:B------:R-:W-:Y:S01]  /*5670*/  STL [R1+0x7c], R25 ;  /* 0x00007c1901007387 */ /* 0x000fe20000100800 */
[----:B------:R-:W-:-:S03]  /*5680*/  LEA.HI.X.SX32 R15, R3, R27, 0x1, P5 ;  /* 0x0000001b030f7211 */ /* 0x000fc600028f0eff */
[----:B------:R-:W-:Y:S01]  /*5690*/  STL [R1+0x74], R17 ;  /* 0x0000741101007387 */ /* 0x000fe20000100800 */
[----:B------:R-:W-:-:S03]  /*56a0*/  IMAD R11, R0, 0x16e, RZ ;  /* 0x0000016e000b7824 */ /* 0x000fc600078e02ff */
[----:B------:R-:W-:Y:S01]  /*56b0*/  STL [R1+0x6c], R29 ;  /* 0x00006c1d01007387 */ /* 0x000fe20000100800 */
[----:B------:R-:W-:-:S03]  /*56c0*/  IADD3 R20, P6, R28, R26, RZ ;  /* 0x0000001a1c147210 */ /* 0x000fc60007fde0ff */
[----:B------:R0:W-:Y:S04]  /*56d0*/  STL.64 [R1+0x60], R22 ;  /* 0x0000601601007387 */ /* 0x0001e80000100a00 */
[----:B------:R1:W-:Y:S01]  /*56e0*/  STL.64 [R1+0x58], R14 ;  /* 0x0000580e01007387 */ /* 0x0003e20000100a00 */
[-C--:B0-----:R-:W-:Y:S01]  /*56f0*/  IADD3 R22, P4, R10, R26.reuse, RZ ;  /* 0x0000001a0a167210 */ /* 0x081fe20007f9e0ff */
[C---:B------:R-:W-:Y:S01]  /*5700*/  IMAD R10, R0.reuse, 0x9f, RZ ;  /* 0x0000009f000a7824 */ /* 0x040fe200078e02ff */
[----:B-1----:R-:W-:Y:S01]  /*5710*/  IADD3 R14, P5, R11, R26, RZ ;  /* 0x0000001a0b0e7210 */ /* 0x002fe20007fbe0ff */
[----:B------:R-:W-:-:S03]  /*5720*/  IMAD R11, R0, 0x17c, RZ ;  /* 0x0000017c000b7824 */ /* 0x000fc600078e02ff */
[----:B------:R-:W-:Y:S02]  /*5730*/  LEA.HI.X.SX32 R21, R10, R27, 0x1, P6 ;  /* 0x0000001b0a157211 */ /* 0x000fe400030f0eff */
[----:B------:R-:W-:-:S03]  /*5740*/  MOV R28, R4 ;  /* 0x00000004001c7202 */ /* 0x000fc60000000f00 */
[----:B------:R0:W-:Y:S01]  /*5750*/  STL.64 [R1+0x50], R20 ;  /* 0x0000501401007387 */ /* 0x0001e20000100a00 */
[-C--:B------:R-:W-:Y:S02]  /*5760*/  IADD3 R4, P1, R5, R26.reuse, RZ ;  /* 0x0000001a05047210 */ /* 0x080fe40007f3e0ff */
[-C--:B------:R-:W-:Y:S01]  /*5770*/  LEA.HI.X.SX32 R13, R18, R27.reuse, 0x1, P0 ;  /* 0x0000001b120d7211 */ /* 0x080fe200000f0eff */
[----:B------:R-:W-:Y:S01]  /*5780*/  IMAD R18, R0, 0xaf, RZ ;  /* 0x000000af00127824 */ /* 0x000fe200078e02ff */
[-C--:B------:R-:W-:Y:S02]  /*5790*/  LEA.HI.X.SX32 R25, R6, R27.reuse, 0x1, P2 ;  /* 0x0000001b06197211 */ /* 0x080fe400010f0eff */
[----:B0-----:R-:W-:Y:S01]  /*57a0*/  IADD3 R20, P6, R11, R26, RZ ;  /* 0x0000001a0b147210 */ /* 0x001fe20007fde0ff */
[----:B------:R-:W-:Y:S01]  /*57b0*/  IMAD R11, R0, 0xa7, RZ ;  /* 0x000000a7000b7824 */ /* 0x000fe200078e02ff */
[----:B------:R-:W-:-:S04]  /*57c0*/  LEA.HI.X.SX32 R17, R18, R27, 0x1, P3 ;  /* 0x0000001b12117211 */ /* 0x000fc800018f0eff */
[----:B------:R-:W-:Y:S01]  /*57d0*/  LEA.HI.X.SX32 R5, R11, R27, 0x1, P1 ;  /* 0x0000001b0b057211 */ /* 0x000fe200008f0eff */
[----:B------:R0:W-:Y:S01]  /*57e0*/  STL.64 [R1+0x48], R12 ;  /* 0x0000480c01007387 */ /* 0x0001e20000100a00 */
[----:B------:R-:W-:-:S03]  /*57f0*/  IMAD R10, R0, 0x17e, RZ ;  /* 0x0000017e000a7824 */ /* 0x000fc600078e02ff */
[----:B------:R-:W-:Y:S01]  /*5800*/  STL.64 [R1+0x40], R4 ;  /* 0x0000400401007387 */ /* 0x000fe20000100a00 */
[----:B------:R-:W-:-:S03]  /*5810*/  IMAD R18, R0, 0xb7, RZ ;  /* 0x000000b700127824 */ /* 0x000fc600078e02ff */
[----:B------:R-:W-:Y:S04]  /*5820*/  STL.64 [R1+0x38], R24 ;  /* 0x0000381801007387 */ /* 0x000fe80000100a00 */
[----:B------:R1:W-:Y:S01]  /*5830*/  STL.64 [R1+0x30], R16 ;  /* 0x0000301001007387 */ /* 0x0003e20000100a00 */
[----:B------:R-:W-:Y:S01]  /*5840*/  IMAD R2, R0, 0xbf, RZ ;  /* 0x000000bf00027824 */ /* 0x000fe200078e02ff */
[----:B0-----:R-:W-:Y:S02]  /*5850*/  IADD3 R12, P0, R10, R26, RZ ;  /* 0x0000001a0a0c7210 */ /* 0x001fe40007f1e0ff */
[-C--:B------:R-:W-:Y:S01]  /*5860*/  LEA.HI.X.SX32 R15, R18, R27.reuse, 0x1, P5 ;  /* 0x0000001b120f7211 */ /* 0x080fe200028f0eff */
[----:B-1----:R-:W-:Y:S01]  /*5870*/  IMAD R17, R0, 0xb6, RZ ;  /* 0x000000b600117824 */ /* 0x002fe200078e02ff */
[----:B------:R-:W-:-:S04]  /*5880*/  LEA.HI.X.SX32 R21, R7, R27, 0x1, P6 ;  /* 0x0000001b07157211 */ /* 0x000fc800030f0eff */
[-C--:B------:R-:W-:Y:S01]  /*5890*/  LEA.HI.X.SX32 R23, R17, R27.reuse, 0x1, P4 ;  /* 0x0000001b11177211 */ /* 0x080fe200020f0eff */
[----:B------:R-:W-:Y:S01]  /*58a0*/  IMAD R5, R0, 0x18e, RZ ;  /* 0x0000018e00057824 */ /* 0x000fe200078e02ff */
[----:B------:R-:W-:Y:S01]  /*58b0*/  LEA.HI.X.SX32 R13, R2, R27, 0x1, P0 ;  /* 0x0000001b020d7211 */ /* 0x000fe200000f0eff */
[C---:B------:R-:W-:Y:S02]  /*58c0*/  IMAD R10, R0.reuse, 0x18c, RZ ;  /* 0x0000018c000a7824 */ /* 0x040fe400078e02ff */
[----:B------:R-:W-:Y:S01]  /*58d0*/  STL.64 [R1+0x28], R22 ;  /* 0x0000281601007387 */ /* 0x000fe20000100a00 */
[C---:B------:R-:W-:Y:S02]  /*58e0*/  IMAD R25, R0.reuse, 0x19c, RZ ;  /* 0x0000019c00197824 */ /* 0x040fe400078e02ff */
[C---:B------:R-:W-:Y:S01]  /*58f0*/  IMAD R16, R0.reuse, 0x19e, RZ ;  /* 0x0000019e00107824 */ /* 0x040fe200078e02ff */
[----:B------:R-:W-:Y:S01]  /*5900*/  STL.64 [R1+0x20], R14 ;  /* 0x0000200e01007387 */ /* 0x000fe20000100a00 */
[----:B------:R-:W-:Y:S01]  /*5910*/  IMAD R2, R0, 0xc7, RZ ;  /* 0x000000c700027824 */ /* 0x000fe200078e02ff */
[----:B------:R-:W-:-:S02]  /*5920*/  IADD3 R4, P2, R5, R26, RZ ;  /* 0x0000001a05047210 */ /* 0x000fc40007f5e0ff */
[----:B------:R-:W-:Y:S01]  /*5930*/  STL.64 [R1+0x18], R20 ;  /* 0x0000181401007387 */ /* 0x000fe20000100a00 */
[----:B------:R-:W-:-:S03]  /*5940*/  IADD3 R10, P1, R10, R26, RZ ;  /* 0x0000001a0a0a7210 */ /* 0x000fc60007f3e0ff */
[----:B------:R0:W-:Y:S01]  /*5950*/  STL.64 [R1+0x10], R12 ;  /* 0x0000100c01007387 */ /* 0x0001e20000100a00 */
[-C--:B------:R-:W-:Y:S01]  /*5960*/  IADD3 R28, P3, R25, R26.reuse, RZ ;  /* 0x0000001a191c7210 */ /* 0x080fe20007f7e0ff */
[----:B------:R-:W-:Y:S01]  /*5970*/  IMAD R3, R0, 0xcf, RZ ;  /* 0x000000cf00037824 */ /* 0x000fe200078e02ff */
[----:B------:R-:W-:Y:S02]  /*5980*/  IADD3 R16, P4, R16, R26, RZ ;  /* 0x0000001a10107210 */ /* 0x000fe40007f9e0ff */
[-C--:B------:R-:W-:Y:S01]  /*5990*/  LEA.HI.X.SX32 R5, R2, R27.reuse, 0x1, P2 ;  /* 0x0000001b02057211 */ /* 0x080fe200010f0eff */
[----:B0-----:R-:W-:Y:S01]  /*59a0*/  IMAD R13, R0, 0xc6, RZ ;  /* 0x000000c6000d7824 */ /* 0x001fe200078e02ff */
[-C--:B------:R-:W-:Y:S02]  /*59b0*/  LEA.HI.X.SX32 R29, R8, R27.reuse, 0x1, P3 ;  /* 0x0000001b081d7211 */ /* 0x080fe400018f0eff */
[-C--:B------:R-:W-:Y:S02]  /*59c0*/  LEA.HI.X.SX32 R17, R3, R27.reuse, 0x1, P4 ;  /* 0x0000001b03117211 */ /* 0x080fe400020f0eff */
[----:B------:R-:W-:Y:S01]  /*59d0*/  LEA.HI.X.SX32 R11, R13, R27, 0x1, P1 ;  /* 0x0000001b0d0b7211 */ /* 0x000fe200008f0eff */
[----:B------:R-:W-:Y:S04]  /*59e0*/  STL.64 [R1+0xdc8], R4 ;  /* 0x000dc80401007387 */ /* 0x000fe80000100a00 */
[----:B------:R-:W-:Y:S04]  /*59f0*/  STL.64 [R1+0x8], R10 ;  /* 0x0000080a01007387 */ /* 0x000fe80000100a00 */
[----:B------:R-:W-:Y:S04]  /*5a00*/  STL.64 [R1+0xdd0], R28 ;  /* 0x000dd01c01007387 */ /* 0x000fe80000100a00 */
[----:B------:R0:W-:Y:S04]  /*5a10*/  STL.64 [R1+0xdd8], R16 ;  /* 0x000dd81001007387 */ /* 0x0001e80000100a00 */
[----:B0-----:R-:W2:Y:S04]  /*5a20*/  LDL.LU R17, [R1+0x3a0] ;  /* 0x0003a00001117983 */ /* 0x001ea80000300800 */
[----:B------:R-:W3:Y:S04]  /*5a30*/  LDL.LU R28, [R1+0x39c] ;  /* 0x00039c00011c7983 */ /* 0x000ee80000300800 */
[----:B------:R-:W4:Y:S04]  /*5a40*/  LDL.LU R29, [R1+0x398] ;  /* 0x00039800011d7983 */ /* 0x000f280000300800 */
[----:B------:R-:W5:Y:S01]  /*5a50*/  LDL.LU R4, [R1+0x3b8] ;  /* 0x0003b80001047983 */ /* 0x000f620000300800 */
[----:B------:R-:W-:-:S02]  /*5a60*/  IMAD R20, R0, 0x1cc, RZ ;  /* 0x000001cc00147824 */ /* 0x000fc400078e02ff */
[C---:B------:R-:W-:Y:S02]  /*5a70*/  IMAD R5, R0.reuse, 0xe6, RZ ;  /* 0x000000e600057824 */ /* 0x040fe400078e02ff */
[----:B------:R-:W-:Y:S01]  /*5a80*/  IMAD R24, R0, 0x1ac, RZ ;  /* 0x000001ac00187824 */ /* 0x000fe200078e02ff */
[-C--:B------:R-:W-:Y:S01]  /*5a90*/  IADD3 R20, P2, R20, R26.reuse, RZ ;  /* 0x0000001a14147210 */ /* 0x080fe20007f5e0ff */
[C---:B------:R-:W-:Y:S02]  /*5aa0*/  IMAD R14, R0.reuse, 0x1ae, RZ ;  /* 0x000001ae000e7824 */ /* 0x040fe400078e02ff */
[C---:B------:R-:W-:Y:S01]  /*5ab0*/  IMAD R6, R0.reuse, 0xd6, RZ ;  /* 0x000000d600067824 */ /* 0x040fe200078e02ff */
[-C--:B------:R-:W-:Y:S01]  /*5ac0*/  LEA.HI.X.SX32 R21, R5, R27.reuse, 0x1, P2 ;  /* 0x0000001b05157211 */ /* 0x080fe200010f0eff */
[----:B------:R-:W-:Y:S01]  /*5ad0*/  IMAD R22, R0, 0x1bc, RZ ;  /* 0x000001bc00167824 */ /* 0x000fe200078e02ff */
[-C--:B------:R-:W-:Y:S01]  /*5ae0*/  IADD3 R24, P5, R24, R26.reuse, RZ ;  /* 0x0000001a18187210 */ /* 0x080fe20007fbe0ff */
[----:B------:R-:W-:Y:S01]  /*5af0*/  IMAD R3, R0, 0xd7, RZ ;  /* 0x000000d700037824 */ /* 0x000fe200078e02ff */
[----:B------:R-:W0:Y:S01]  /*5b00*/  S2R R5, SR_TID.X ;  /* 0x0000000000057919 */ /* 0x000e220000002100 */
[-C--:B------:R-:W-:Y:S01]  /*5b10*/  IADD3 R14, P6, R14, R26.reuse, RZ ;  /* 0x0000001a0e0e7210 */ /* 0x080fe20007fde0ff */
[----:B------:R-:W-:Y:S01]  /*5b20*/  IMAD R12, R0, 0x1be, RZ ;  /* 0x000001be000c7824 */ /* 0x000fe200078e02ff */
[-C--:B------:R-:W-:Y:S01]  /*5b30*/  LEA.HI.X.SX32 R25, R6, R27.reuse, 0x1, P5 ;  /* 0x0000001b06197211 */ /* 0x080fe200028f0eff */
[----:B------:R-:W-:Y:S01]  /*5b40*/  IMAD R10, R0, 0x1ce, RZ ;  /* 0x000001ce000a7824 */ /* 0x000fe200078e02ff */
[-C--:B------:R-:W-:Y:S01]  /*5b50*/  IADD3 R22, P0, R22, R26.reuse, RZ ;  /* 0x0000001a16167210 */ /* 0x080fe20007f1e0ff */
[C---:B------:R-:W-:Y:S01]  /*5b60*/  IMAD R2, R0.reuse, 0x1dc, RZ ;  /* 0x000001dc00027824 */ /* 0x040fe200078e02ff */
[----:B------:R-:W-:Y:S01]  /*5b70*/  LEA.HI.X.SX32 R15, R3, R27, 0x1, P6 ;  /* 0x0000001b030f7211 */ /* 0x000fe200030f0eff */
[----:B------:R-:W-:Y:S01]  /*5b80*/  IMAD R8, R0, 0x1de, RZ ;  /* 0x000001de00087824 */ /* 0x000fe200078e02ff */
[----:B------:R-:W-:Y:S01]  /*5b90*/  IADD3 R12, P1, R12, R26, RZ ;  /* 0x0000001a0c0c7210 */ /* 0x000fe20007f3e0ff */
[----:B------:R-:W-:-:S02]  /*5ba0*/  IMAD R18, R0, 0x1ec, RZ ;  /* 0x000001ec00127824 */ /* 0x000fc400078e02ff */
[C---:B------:R-:W-:Y:S02]  /*5bb0*/  IMAD R6, R0.reuse, 0x1ee, RZ ;  /* 0x000001ee00067824 */ /* 0x040fe400078e02ff */
[C---:B------:R-:W-:Y:S02]  /*5bc0*/  IMAD R7, R0.reuse, 0xdf, RZ ;  /* 0x000000df00077824 */ /* 0x040fe400078e02ff */
[----:B------:R-:W-:Y:S01]  /*5bd0*/  IMAD R3, R0, 0x1fc, RZ ;  /* 0x000001fc00037824 */ /* 0x000fe200078e02ff */
[----:B------:R-:W-:Y:S01]  /*5be0*/  LEA.HI.X.SX32 R23, R9, R27, 0x1, P0 ;  /* 0x0000001b09177211 */ /* 0x000fe200000f0eff */
[----:B------:R-:W-:Y:S01]  /*5bf0*/  IMAD.MOV.U32 R16, RZ, RZ, c[0x0][0x198] ;  /* 0x00006600ff107624 */ /* 0x000fe200078e00ff */
[-C--:B------:R-:W-:Y:S02]  /*5c00*/  IADD3 R10, P3, R10, R26.reuse, RZ ;  /* 0x0000001a0a0a7210 */ /* 0x080fe40007f7e0ff */
[-C--:B------:R-:W-:Y:S02]  /*5c10*/  IADD3 R2, P4, R2, R26.reuse, RZ ;  /* 0x0000001a02027210 */ /* 0x080fe40007f9e0ff */
[----:B------:R-:W-:-:S02]  /*5c20*/  IADD3 R8, P5, R8, R26, RZ ;  /* 0x0000001a08087210 */ /* 0x000fc40007fbe0ff */
[-C--:B------:R-:W-:Y:S02]  /*5c30*/  IADD3 R18, P6, R18, R26.reuse, RZ ;  /* 0x0000001a12127210 */ /* 0x080fe40007fde0ff */
[-C--:B------:R-:W-:Y:S02]  /*5c40*/  IADD3 R6, P0, R6, R26.reuse, RZ ;  /* 0x0000001a06067210 */ /* 0x080fe40007f1e0ff */
[----:B------:R-:W-:Y:S02]  /*5c50*/  LEA.HI.X.SX32 R13, R7, R27, 0x1, P1 ;  /* 0x0000001b070d7211 */ /* 0x000fe400008f0eff */
[----:B------:R-:W-:Y:S01]  /*5c60*/  IADD3 R26, P1, R3, R26, RZ ;  /* 0x0000001a031a7210 */ /* 0x000fe20007f3e0ff */
[----:B------:R-:W-:Y:S02]  /*5c70*/  IMAD R3, R0, 0xe7, RZ ;  /* 0x000000e700037824 */ /* 0x000fe400078e02ff */
[----:B------:R-:W-:-:S03]  /*5c80*/  IMAD R16, R16, 0xf6, RZ ;  /* 0x000000f610107824 */ /* 0x000fc600078e02ff */
[-C--:B------:R-:W-:Y:S02]  /*5c90*/  LEA.HI.X.SX32 R11, R3, R27.reuse, 0x1, P3 ;  /* 0x0000001b030b7211 */ /* 0x080fe400018f0eff */
[-C--:B------:R-:W-:Y:S02]  /*5ca0*/  LEA.HI.X.SX32 R3, R19, R27.reuse, 0x1, P4 ;  /* 0x0000001b13037211 */ /* 0x080fe400020f0eff */
[-C--:B------:R-:W-:Y:S02]  /*5cb0*/  LEA.HI.X.SX32 R19, R16, R27.reuse, 0x1, P6 ;  /* 0x0000001b10137211 */ /* 0x080fe400030f0eff */
[----:B------:R-:W-:Y:S01]  /*5cc0*/  MOV R16, c[0x0][0x198] ;  /* 0x0000660000107a02 */ /* 0x000fe20000000f00 */
[C---:B------:R-:W-:Y:S01]  /*5cd0*/  IMAD R7, R0.reuse, 0xef, RZ ;  /* 0x000000ef00077824 */ /* 0x040fe200078e02ff */
[----:B0-----:R-:W-:Y:S01]  /*5ce0*/  LOP3.LUT R5, R5, 0xff, RZ, 0xc0, !PT ;  /* 0x000000ff05057812 */ /* 0x001fe200078ec0ff */
[----:B------:R-:W-:Y:S01]  /*5cf0*/  IMAD R0, R0, 0xf7, RZ ;  /* 0x000000f700007824 */ /* 0x000fe200078e02ff */
[----:B------:R-:W-:Y:S01]  /*5d00*/  STL.64 [R1+0xde0], R24 ;  /* 0x000de01801007387 */ /* 0x000fe20000100a00 */
[----:B------:R-:W-:Y:S01]  /*5d10*/  IMAD R16, R16, 0xfe, RZ ;  /* 0x000000fe10107824 */ /* 0x000fe200078e02ff */
[----:B------:R-:W-:-:S02]  /*5d20*/  LEA.HI.X.SX32 R9, R7, R27, 0x1, P5 ;  /* 0x0000001b07097211 */ /* 0x000fc400028f0eff */
[----:B------:R-:W-:Y:S01]  /*5d30*/  STL.64 [R1+0xde8], R14 ;  /* 0x000de80e01007387 */ /* 0x000fe20000100a00 */
[----:B------:R-:W-:-:S03]  /*5d40*/  SHF.L.U32 R5, R5, 0x1, RZ ;  /* 0x0000000105057819 */ /* 0x000fc600000006ff */
[----:B------:R-:W-:Y:S01]  /*5d50*/  STL.64 [R1+0xdf0], R22 ;  /* 0x000df01601007387 */ /* 0x000fe20000100a00 */
[----:B------:R-:W-:-:S03]  /*5d60*/  LEA.HI.X.SX32 R7, R0, R27, 0x1, P0 ;  /* 0x0000001b00077211 */ /* 0x000fc600000f0eff */
[----:B------:R-:W-:Y:S01]  /*5d70*/  STL.64 [R1+0xdf8], R12 ;  /* 0x000df80c01007387 */ /* 0x000fe20000100a00 */
[----:B------:R-:W-:-:S03]  /*5d80*/  LEA.HI.X.SX32 R27, R16, R27, 0x1, P1 ;  /* 0x0000001b101b7211 */ /* 0x000fc600008f0eff */
[----:B------:R-:W-:Y:S04]  /*5d90*/  STL.64 [R1+0xe00], R20 ;  /* 0x000e001401007387 */ /* 0x000fe80000100a00 */
[----:B------:R-:W-:Y:S04]  /*5da0*/  STL.64 [R1+0xe08], R10 ;  /* 0x000e080a01007387 */ /* 0x000fe80000100a00 */
[----:B------:R0:W-:Y:S04]  /*5db0*/  STL.64 [R1+0xe10], R2 ;  /* 0x000e100201007387 */ /* 0x0001e80000100a00 */
[----:B------:R-:W-:Y:S04]  /*5dc0*/  STL.64 [R1+0xe18], R8 ;  /* 0x000e180801007387 */ /* 0x000fe80000100a00 */
[----:B------:R-:W-:Y:S01]  /*5dd0*/  STL.64 [R1+0xe20], R18 ;  /* 0x000e201201007387 */ /* 0x000fe20000100a00 */
[----:B0-----:R-:W-:-:S03]  /*5de0*/  LOP3.LUT R2, R5, 0x10, RZ, 0x3c, !PT ;  /* 0x0000001005027812 */ /* 0x001fc600078e3cff */
[----:B------:R-:W-:Y:S04]  /*5df0*/  STL.64 [R1+0xe28], R6 ;  /* 0x000e280601007387 */ /* 0x000fe80000100a00 */
[----:B------:R-:W-:Y:S04]  /*5e00*/  STL.64 [R1+0xe30], R26 ;  /* 0x000e301a01007387 */ /* 0x000fe80000100a00 */
[----:B--2---:R-:W-:Y:S04]  /*5e10*/  STS.U16 [R5+0xf000], R17 ;  /* 0x00f0001105007388 */ /* 0x004fe80000000400 */
[----:B---3--:R-:W-:Y:S04]  /*5e20*/  STS.U16 [R5+0x1e000], R28 ;  /* 0x01e0001c05007388 */ /* 0x008fe80000000400 */
[----:B----4-:R0:W-:Y:S04]  /*5e30*/  STS.U16 [R5+0x1f000], R29 ;  /* 0x01f0001d05007388 */ /* 0x0101e80000000400 */
[----:B-----5:R1:W-:Y:S04]  /*5e40*/  STS.U16 [R2+0x1200], R4 ;  /* 0x0012000402007388 */ /* 0x0203e80000000400 */
[----:B0-----:R-:W2:Y:S04]  /*5e50*/  LDL.LU R29, [R1+0x394] ;  /* 0x00039400011d7983 */ /* 0x001ea80000300800 */
[----:B------:R0:W-:Y:S04]  /*5e60*/  STL [R1+0xec4], R5 ;  /* 0x000ec40501007387 */ /* 0x0001e80000100800 */
[----:B-1----:R-:W3:Y:S04]  /*5e70*/  LDL.LU R4, [R1+0x390] ;  /* 0x0003900001047983 */ /* 0x002ee80000300800 */
[----:B0-----:R-:W4:Y:S04]  /*5e80*/  LDL.LU R5, [R1+0x388] ;  /* 0x0003880001057983 */ /* 0x001f280000300800 */
[----:B----4-:R0:W-:Y:S04]  /*5e90*/  STL [R1+0xec8], R5 ;  /* 0x000ec80501007387 */ /* 0x0101e80000100800 */
[----:B0-----:R-:W4:Y:S04]  /*5ea0*/  LDL.LU R5, [R1+0x38c] ;  /* 0x00038c0001057983 */ /* 0x001f280000300800 */
[----:B------:R-:W5:Y:S04]  /*5eb0*/  LDL.LU R26, [R1+0x384] ;  /* 0x00038400011a7983 */ /* 0x000f680000300800 */
        /* <DEDUP_REMOVED lines=23> */
[----:B--2---:R0:W-:Y:S04]  /*6030*/  STS.U16 [R2+0x10200], R29 ;  /* 0x0102001d02007388 */ /* 0x0041e80000000400 */
[----:B------:R-:W2:Y:S04]  /*6040*/  LDL.LU R28, [R1+0x320] ;  /* 0x00032000011c7983 */ /* 0x000ea80000300800 */
[----:B---3--:R1:W-:Y:S04]  /*6050*/  STS.U16 [R2+0x11200], R4 ;  /* 0x0112000402007388 */ /* 0x0083e80000000400 */
[----:B0-----:R-:W3:Y:S04]  /*6060*/  LDL.LU R29, [R1+0x31c] ;  /* 0x00031c00011d7983 */ /* 0x001ee80000300800 */
[----:B-1----:R-:W2:Y:S04]  /*6070*/  LDL.LU R4, [R1+0x318] ;  /* 0x0003180001047983 */ /* 0x002ea80000300800 */
[----:B----4-:R0:W-:Y:S04]  /*6080*/  STS.U16 [R2+0x12200], R5 ;  /* 0x0122000502007388 */ /* 0x0101e80000000400 */
[----:B0-----:R-:W4:Y:S04]  /*6090*/  LDL.LU R5, [R1+0xec8] ;  /* 0x000ec80001057983 */ /* 0x001f280000300800 */
[----:B----4-:R0:W-:Y:S04]  /*60a0*/  STS.U16 [R2+0x13200], R5 ;  /* 0x0132000502007388 */ /* 0x0101e80000000400 */
[----:B0-----:R-:W4:Y:S04]  /*60b0*/  LDL.LU R5, [R1+0xec4] ;  /* 0x000ec40001057983 */ /* 0x001f280000300800 */
[----:B-----5:R-:W-:Y:S04]  /*60c0*/  STS.U16 [R2+0x14200], R26 ;  /* 0x0142001a02007388 */ /* 0x020fe80000000400 */
[----:B------:R-:W-:Y:S04]  /*60d0*/  STS.U16 [R2+0x15200], R27 ;  /* 0x0152001b02007388 */ /* 0x000fe80000000400 */
        /* <DEDUP_REMOVED lines=22> */
[----:B--2---:R-:W-:Y:S04]  /*6240*/  STS.U16 [R2+0xe200], R28 ;  /* 0x00e2001c02007388 */ /* 0x004fe80000000400 */
[----:B---3--:R-:W-:Y:S04]  /*6250*/  STS.U16 [R2+0xf200], R29 ;  /* 0x00f2001d02007388 */ /* 0x008fe80000000400 */
[----:B------:R0:W-:Y:S04]  /*6260*/  STS.U16 [R2+0x200], R4 ;  /* 0x0002000402007388 */ /* 0x0001e80000000400 */
[----:B0-----:R-:W2:Y:S01]  /*6270*/  LDL.LU R4, [R1+0x3a8] ;  /* 0x0003a80001047983 */ /* 0x001ea20000300800 */
[----:B----4-:R-:W-:-:S03]  /*6280*/  LOP3.LUT R0, R5, 0x20, RZ, 0x3c, !PT ;  /* 0x0000002005007812 */ /* 0x010fc600078e3cff */
[----:B------:R0:W-:Y:S04]  /*6290*/  STL [R1+0xeb8], R5 ;  /* 0x000eb80501007387 */ /* 0x0001e80000100800 */
[----:B0-----:R-:W3:Y:S04]  /*62a0*/  LDL.LU R5, [R1+0x304] ;  /* 0x0003040001057983 */ /* 0x001ee80000300800 */
[----:B---3--:R0:W-:Y:S04]  /*62b0*/  STL [R1+0xebc], R5 ;  /* 0x000ebc0501007387 */ /* 0x0081e80000100800 */
[----:B0-----:R-:W3:Y:S04]  /*62c0*/  LDL.LU R5, [R1+0x310] ;  /* 0x0003100001057983 */ /* 0x001ee80000300800 */
[----:B---3--:R0:W-:Y:S04]  /*62d0*/  STL [R1+0xec0], R5 ;  /* 0x000ec00501007387 */ /* 0x0081e80000100800 */
[----:B0-----:R-:W3:Y:S04]  /*62e0*/  LDL.LU R5, [R1+0x3b4] ;  /* 0x0003b40001057983 */ /* 0x001ee80000300800 */
[----:B------:R-:W4:Y:S04]  /*62f0*/  LDL.LU R26, [R1+0x2f8] ;  /* 0x0002f800011a7983 */ /* 0x000f280000300800 */
[----:B------:R-:W5:Y:S04]  /*6300*/  LDL.LU R27, [R1+0x2ec] ;  /* 0x0002ec00011b7983 */ /* 0x000f680000300800 */
[----:B------:R-:W4:Y:S04]  /*6310*/  LDL.LU R6, [R1+0x2e0] ;  /* 0x0002e00001067983 */ /* 0x000f280000300800 */
        /* <DEDUP_REMOVED lines=22> */
[----:B--2---:R0:W-:Y:S04]  /*6480*/  STS.U16 [R0+0x1400], R4 ;  /* 0x0014000400007388 */ /* 0x0041e80000000400 */
[----:B------:R-:W2:Y:S04]  /*6490*/  LDL.LU R29, [R1+0x200] ;  /* 0x00020000011d7983 */ /* 0x000ea80000300800 */
[----:B0-----:R-:W2:Y:S04]  /*64a0*/  LDL.LU R4, [R1+0x1fc] ;  /* 0x0001fc0001047983 */ /* 0x001ea80000300800 */
[----:B---3--:R0:W-:Y:S04]  /*64b0*/  STS.U16 [R0+0x2400], R5 ;  /* 0x0024000500007388 */ /* 0x0081e80000000400 */
[----:B0-----:R-:W3:Y:S04]  /*64c0*/  LDL.LU R5, [R1+0xec0] ;  /* 0x000ec00001057983 */ /* 0x001ee80000300800 */
[----:B---3--:R0:W-:Y:S04]  /*64d0*/  STS.U16 [R0+0x3400], R5 ;  /* 0x0034000500007388 */ /* 0x0081e80000000400 */
[----:B0-----:R-:W3:Y:S04]  /*64e0*/  LDL.LU R5, [R1+0xebc] ;  /* 0x000ebc0001057983 */ /* 0x001ee80000300800 */
[----:B---3--:R0:W-:Y:S04]  /*64f0*/  STS.U16 [R0+0x4400], R5 ;  /* 0x0044000500007388 */ /* 0x0081e80000000400 */
[----:B----4-:R-:W-:Y:S04]  /*6500*/  STS.U16 [R0+0x5400], R26 ;  /* 0x0054001a00007388 */ /* 0x010fe80000000400 */
        /* <DEDUP_REMOVED lines=25> */
[----:B0-----:R-:W2:Y:S04]  /*66a0*/  LDL.LU R5, [R1+0xeb8] ;  /* 0x000eb80001057983 */ /* 0x001ea80000300800 */
[----:B------:R0:W-:Y:S04]  /*66b0*/  STS.U16 [R0+0xe400], R4 ;  /* 0x00e4000400007388 */ /* 0x0001e80000000400 */
[----:B0-----:R-:W3:Y:S04]  /*66c0*/  LDL.LU R4, [R1+0x1f4] ;  /* 0x0001f40001047983 */ /* 0x001ee80000300800 */
[----:B------:R-:W4:Y:S04]  /*66d0*/  LDL.LU R26, [R1+0x2b4] ;  /* 0x0002b400011a7983 */ /* 0x000f280000300800 */
[----:B----4-:R0:W-:Y:S04]  /*66e0*/  STL [R1+0xeac], R26 ;  /* 0x000eac1a01007387 */ /* 0x0101e80000100800 */
[----:B0-----:R-:W4:Y:S04]  /*66f0*/  LDL.LU R26, [R1+0x2c4] ;  /* 0x0002c400011a7983 */ /* 0x001f280000300800 */
[----:B----4-:R0:W-:Y:S04]  /*6700*/  STL [R1+0xeb0], R26 ;  /* 0x000eb01a01007387 */ /* 0x0101e80000100800 */
[----:B0-----:R-:W4:Y:S04]  /*6710*/  LDL.LU R26, [R1+0x2d4] ;  /* 0x0002d400011a7983 */ /* 0x001f280000300800 */
[----:B----4-:R2:W-:Y:S04]  /*6720*/  STL [R1+0xeb4], R26 ;  /* 0x000eb41a01007387 */ /* 0x0105e80000100800 */
        /* <DEDUP_REMOVED lines=15> */
[----:B------:R-:W4:Y:S01]  /*6820*/  LDL.LU R22, [R1+0x1a0] ;  /* 0x0001a00001167983 */ /* 0x000f220000300800 */
[----:B--2---:R-:W-:-:S03]  /*6830*/  LOP3.LUT R26, R5, 0x20, RZ, 0x3c, !PT ;  /* 0x00000020051a7812 */ /* 0x004fc600078e3cff */
[----:B------:R-:W2:Y:S04]  /*6840*/  LDL.LU R23, [R1+0x19c] ;  /* 0x00019c0001177983 */ /* 0x000ea80000300800 */
        /* <DEDUP_REMOVED lines=8> */
[----:B---3--:R0:W-:Y:S04]  /*68d0*/  STS.U16 [R26+0xf400], R4 ;  /* 0x00f400041a007388 */ /* 0x0081e80000000400 */
[----:B0-----:R-:W3:Y:S01]  /*68e0*/  LDL.LU R26, [R1+0xeb4] ;  /* 0x000eb400011a7983 */ /* 0x001ee20000300800 */
[----:B------:R-:W-:-:S03]  /*68f0*/  LOP3.LUT R2, R5, 0x30, RZ, 0x3c, !PT ;  /* 0x0000003005027812 */ /* 0x000fc600078e3cff */
[----:B------:R-:W2:Y:S04]  /*6900*/  LDL.LU R4, [R1+0x174] ;  /* 0x0001740001047983 */ /* 0x000ea80000300800 */
[----:B---3--:R0:W-:Y:S04]  /*6910*/  STS.U16 [R2+0x600], R26 ;  /* 0x0006001a02007388 */ /* 0x0081e80000000400 */
[----:B0-----:R-:W3:Y:S04]  /*6920*/  LDL.LU R26, [R1+0xeb0] ;  /* 0x000eb000011a7983 */ /* 0x001ee80000300800 */
[----:B---3--:R0:W-:Y:S04]  /*6930*/  STS.U16 [R2+0x1600], R26 ;  /* 0x0016001a02007388 */ /* 0x0081e80000000400 */
[----:B0-----:R-:W3:Y:S04]  /*6940*/  LDL.LU R26, [R1+0xeac] ;  /* 0x000eac00011a7983 */ /* 0x001ee80000300800 */
[----:B---3--:R-:W-:Y:S04]  /*6950*/  STS.U16 [R2+0x2600], R26 ;  /* 0x0026001a02007388 */ /* 0x008fe80000000400 */
[----:B----4-:R-:W-:Y:S04]  /*6960*/  STS.U16 [R2+0x3600], R27 ;  /* 0x0036001b02007388 */ /* 0x010fe80000000400 */
[----:B-----5:R-:W-:Y:S04]  /*6970*/  STS.U16 [R2+0x10600], R6 ;  /* 0x0106000602007388 */ /* 0x020fe80000000400 */
[----:B------:R-:W-:Y:S04]  /*6980*/  STS.U16 [R2+0x11600], R7 ;  /* 0x0116000702007388 */ /* 0x000fe80000000400 */
[----:B------:R0:W-:Y:S02]  /*6990*/  STS.U16 [R2+0x12600], R0 ;  /* 0x0126000002007388 */ /* 0x0001e40000000400 */
[----:B0-----:R-:W-:-:S05]  /*69a0*/  LOP3.LUT R0, R5, 0x40, RZ, 0x3c, !PT ;  /* 0x0000004005007812 */ /* 0x001fca00078e3cff */
[----:B------:R0:W-:Y:S04]  /*69b0*/  STL [R1+0xea8], R0 ;  /* 0x000ea80001007387 */ /* 0x0001e80000100800 */
[----:B0-----:R-:W3:Y:S04]  /*69c0*/  LDL.LU R0, [R1+0x170] ;  /* 0x0001700001007983 */ /* 0x001ee80000300800 */
[----:B------:R-:W4:Y:S04]  /*69d0*/  LDL.LU R26, [R1+0x3a4] ;  /* 0x0003a400011a7983 */ /* 0x000f280000300800 */
[----:B----4-:R0:W-:Y:S04]  /*69e0*/  STL [R1+0xe98], R26 ;  /* 0x000e981a01007387 */ /* 0x0101e80000100800 */
[----:B0-----:R-:W4:Y:S04]  /*69f0*/  LDL.LU R26, [R1+0x2cc] ;  /* 0x0002cc00011a7983 */ /* 0x001f280000300800 */
[----:B----4-:R0:W-:Y:S04]  /*6a00*/  STL [R1+0xe9c], R26 ;  /* 0x000e9c1a01007387 */ /* 0x0101e80000100800 */
[----:B0-----:R-:W4:Y:S04]  /*6a10*/  LDL.LU R26, [R1+0x15c] ;  /* 0x00015c00011a7983 */ /* 0x001f280000300800 */
[----:B------:R-:W-:Y:S04]  /*6a20*/  STS.U16 [R2+0x13600], R18 ;  /* 0x0136001202007388 */ /* 0x000fe80000000400 */
[----:B------:R-:W-:Y:S04]  /*6a30*/  STS.U16 [R2+0x14600], R19 ;  /* 0x0146001302007388 */ /* 0x000fe80000000400 */
[----:B----4-:R0:W-:Y:S04]  /*6a40*/  STL [R1+0xea4], R26 ;  /* 0x000ea41a01007387 */ /* 0x0101e80000100800 */
[----:B0-----:R-:W2:Y:S04]  /*6a50*/  LDL.LU R26, [R1+0x168] ;  /* 0x00016800011a7983 */ /* 0x001ea80000300800 */
[----:B------:R-:W5:Y:S04]  /*6a60*/  LDL.LU R27, [R1+0x2bc] ;  /* 0x0002bc00011b7983 */ /* 0x000f680000300800 */
[----:B------:R0:W-:Y:S04]  /*6a70*/  STS.U16 [R2+0x15600], R8 ;  /* 0x0156000802007388 */ /* 0x0001e80000000400 */
[----:B------:R1:W-:Y:S04]  /*6a80*/  STS.U16 [R2+0x16600], R9 ;  /* 0x0166000902007388 */ /* 0x0003e80000000400 */
        /* <DEDUP_REMOVED lines=17> */
[----:B------:R2:W-:Y:S04]  /*6ba0*/  STS.U16 [R2+0xc600], R4 ;  /* 0x00c6000402007388 */ /* 0x0005e80000000400 */
[----:B-----5:R5:W-:Y:S04]  /*6bb0*/  STL [R1+0xea0], R27 ;  /* 0x000ea01b01007387 */ /* 0x020be80000100800 */
[----:B------:R-:W4:Y:S04]  /*6bc0*/  LDL.LU R6, [R1+0x3b0] ;  /* 0x0003b00001067983 */ /* 0x000f280000300800 */
[----:B------:R-:W4:Y:S04]  /*6bd0*/  LDL.LU R7, [R1+0x2b8] ;  /* 0x0002b80001077983 */ /* 0x000f280000300800 */
[----:B------:R-:W4:Y:S04]  /*6be0*/  LDL.LU R18, [R1+0x308] ;  /* 0x0003080001127983 */ /* 0x000f280000300800 */
[----:B------:R-:W4:Y:S04]  /*6bf0*/  LDL.LU R19, [R1+0x2ac] ;  /* 0x0002ac0001137983 */ /* 0x000f280000300800 */
[----:B0-----:R-:W4:Y:S04]  /*6c00*/  LDL.LU R8, [R1+0x300] ;  /* 0x0003000001087983 */ /* 0x001f280000300800 */
[----:B-1----:R-:W4:Y:S04]  /*6c10*/  LDL.LU R9, [R1+0x2a0] ;  /* 0x0002a00001097983 */ /* 0x002f280000300800 */
[----:B--2---:R-:W2:Y:S04]  /*6c20*/  LDL.LU R2, [R1+0x2f4] ;  /* 0x0002f40001027983 */ /* 0x004ea80000300800 */
        /* <DEDUP_REMOVED lines=8> */
[----:B------:R-:W2:Y:S01]  /*6cb0*/  LDL.LU R23, [R1+0x144] ;  /* 0x0001440001177983 */ /* 0x000ea20000300800 */
[----:B-----5:R-:W-:-:S03]  /*6cc0*/  LOP3.LUT R27, R5, 0x30, RZ, 0x3c, !PT ;  /* 0x00000030051b7812 */ /* 0x020fc600078e3cff */
[----:B------:R-:W5:Y:S04]  /*6cd0*/  LDL.LU R14, [R1+0x140] ;  /* 0x00014000010e7983 */ /* 0x000f680000300800 */
        /* <DEDUP_REMOVED lines=9> */
[----:B------:R1:W-:Y:S04]  /*6d70*/  STS.U16 [R27+0xe600], R26 ;  /* 0x00e6001a1b007388 */ /* 0x0003e80000000400 */
[----:B0-----:R-:W3:Y:S04]  /*6d80*/  LDL.LU R0, [R1+0xea8] ;  /* 0x000ea80001007983 */ /* 0x001ee80000300800 */
[----:B-1----:R-:W2:Y:S04]  /*6d90*/  LDL.LU R26, [R1+0xea4] ;  /* 0x000ea400011a7983 */ /* 0x002ea80000300800 */
[----:B--2---:R0:W-:Y:S04]  /*6da0*/  STS.U16 [R27+0xf600], R26 ;  /* 0x00f6001a1b007388 */ /* 0x0041e80000000400 */
[----:B0-----:R-:W2:Y:S04]  /*6db0*/  LDL.LU R27, [R1+0xea0] ;  /* 0x000ea000011b7983 */ /* 0x001ea80000300800 */
[----:B------:R-:W3:Y:S04]  /*6dc0*/  LDL.LU R26, [R1+0xe9c] ;  /* 0x000e9c00011a7983 */ /* 0x000ee80000300800 */
[----:B---3--:R0:W-:Y:S04]  /*6dd0*/  STS.U16 [R0+0x1800], R26 ;  /* 0x0018001a00007388 */ /* 0x0081e80000000400 */
[----:B0-----:R-:W3:Y:S04]  /*6de0*/  LDL.LU R26, [R1+0xe98] ;  /* 0x000e9800011a7983 */ /* 0x001ee80000300800 */
[----:B---3--:R-:W-:Y:S04]  /*6df0*/  STS.U16 [R0+0x2800], R26 ;  /* 0x0028001a00007388 */ /* 0x008fe80000000400 */
[----:B--2---:R-:W-:Y:S04]  /*6e00*/  STS.U16 [R0+0x3800], R27 ;  /* 0x0038001b00007388 */ /* 0x004fe80000000400 */
[----:B----4-:R-:W-:Y:S04]  /*6e10*/  STS.U16 [R0+0x4800], R6 ;  /* 0x0048000600007388 */ /* 0x010fe80000000400 */
        /* <DEDUP_REMOVED lines=23> */
[----:B------:R0:W-:Y:S02]  /*6f90*/  STS.U16 [R0+0x1b800], R4 ;  /* 0x01b8000400007388 */ /* 0x0001e40000000400 */
[----:B0-----:R-:W-:-:S05]  /*6fa0*/  LOP3.LUT R0, R5, 0x50, RZ, 0x3c, !PT ;  /* 0x0000005005007812 */ /* 0x001fca00078e3cff */
[----:B------:R0:W-:Y:S04]  /*6fb0*/  STL [R1+0xe90], R0 ;  /* 0x000e900001007387 */ /* 0x0001e80000100800 */
[----:B0-----:R-:W2:Y:S04]  /*6fc0*/  LDL.LU R0, [R1+0x118] ;  /* 0x0001180001007983 */ /* 0x001ea80000300800 */
[----:B--2---:R0:W-:Y:S04]  /*6fd0*/  STL [R1+0xe94], R0 ;  /* 0x000e940001007387 */ /* 0x0041e80000100800 */
[----:B0-----:R-:W2:Y:S04]  /*6fe0*/  LDL.LU R0, [R1+0x11c] ;  /* 0x00011c0001007983 */ /* 0x001ea80000300800 */
[----:B------:R-:W3:Y:S04]  /*6ff0*/  LDL.LU R26, [R1+0x110] ;  /* 0x00011000011a7983 */ /* 0x000ee80000300800 */
[----:B---3--:R0:W-:Y:S04]  /*7000*/  STL [R1+0xe8c], R26 ;  /* 0x000e8c1a01007387 */ /* 0x0081e80000100800 */
[----:B0-----:R-:W3:Y:S04]  /*7010*/  LDL.LU R26, [R1+0x114] ;  /* 0x00011400011a7983 */ /* 0x001ee80000300800 */
[----:B------:R-:W4:Y:S04]  /*7020*/  LDL.LU R27, [R1+0x3ac] ;  /* 0x0003ac00011b7983 */ /* 0x000f280000300800 */
[----:B----4-:R0:W-:Y:S04]  /*7030*/  STL [R1+0xe88], R27 ;  /* 0x000e881b01007387 */ /* 0x0101e80000100800 */
[----:B------:R-:W4:Y:S04]  /*7040*/  LDL.LU R6, [R1+0x314] ;  /* 0x0003140001067983 */ /* 0x000f280000300800 */
[----:B------:R-:W5:Y:S04]  /*7050*/  LDL.LU R7, [R1+0x2fc] ;  /* 0x0002fc0001077983 */ /* 0x000f680000300800 */
[----:B------:R-:W3:Y:S04]  /*7060*/  LDL.LU R18, [R1+0x2e4] ;  /* 0x0002e40001127983 */ /* 0x000ee80000300800 */
        /* <DEDUP_REMOVED lines=13> */
[----:B------:R-:W3:Y:S01]  /*7140*/  LDL.LU R14, [R1+0x108] ;  /* 0x00010800010e7983 */ /* 0x000ee20000300800 */
[----:B0-----:R-:W-:-:S03]  /*7150*/  LOP3.LUT R27, R5, 0x40, RZ, 0x3c, !PT ;  /* 0x00000040051b7812 */ /* 0x001fc600078e3cff */
        /* <DEDUP_REMOVED lines=9> */
[----:B--2---:R0:W-:Y:S04]  /*71f0*/  STS.U16 [R27+0x1c800], R0 ;  /* 0x01c800001b007388 */ /* 0x0041e80000000400 */
[----:B0-----:R-:W2:Y:S04]  /*7200*/  LDL.LU R0, [R1+0xe94] ;  /* 0x000e940001007983 */ /* 0x001ea80000300800 */
[----:B--2---:R0:W-:Y:S04]  /*7210*/  STS.U16 [R27+0x1d800], R0 ;  /* 0x01d800001b007388 */ /* 0x0041e80000000400 */
[----:B---3--:R1:W-:Y:S04]  /*7220*/  STS.U16 [R27+0x1e800], R26 ;  /* 0x01e8001a1b007388 */ /* 0x0083e80000000400 */
[----:B0-----:R-:W2:Y:S04]  /*7230*/  LDL.LU R0, [R1+0xe90] ;  /* 0x000e900001007983 */ /* 0x001ea80000300800 */
[----:B-1----:R-:W3:Y:S04]  /*7240*/  LDL.LU R26, [R1+0xe8c] ;  /* 0x000e8c00011a7983 */ /* 0x002ee80000300800 */
[----:B---3--:R0:W-:Y:S04]  /*7250*/  STS.U16 [R27+0x1f800], R26 ;  /* 0x01f8001a1b007388 */ /* 0x0081e80000000400 */
[----:B0-----:R-:W2:Y:S04]  /*7260*/  LDL.LU R27, [R1+0xe88] ;  /* 0x000e8800011b7983 */ /* 0x001ea80000300800 */
[----:B--2---:R-:W-:Y:S04]  /*7270*/  STS.U16 [R0+0xa00], R27 ;  /* 0x000a001b00007388 */ /* 0x004fe80000000400 */
        /* <DEDUP_REMOVED lines=26> */
[----:B0-----:R-:W2:Y:S04]  /*7420*/  LDL.LU R0, [R1+0x290] ;  /* 0x0002900001007983 */ /* 0x001ea80000300800 */
[----:B--2---:R0:W-:Y:S04]  /*7430*/  STL [R1+0xe54], R0 ;  /* 0x000e540001007387 */ /* 0x0041e80000100800 */
        /* <DEDUP_REMOVED lines=23> */
[----:B------:R-:W3:Y:S04]  /*75b0*/  LDL.LU.64 R26, [R1+0xb0] ;  /* 0x0000b000011a7983 */ /* 0x000ee80000300a00 */
[----:B---3--:R0:W-:Y:S04]  /*75c0*/  STL.64 [R1+0xe38], R26 ;  /* 0x000e381a01007387 */ /* 0x0081e80000100a00 */
[----:B0-----:R-:W3:Y:S04]  /*75d0*/  LDL.LU.64 R26, [R1+0xb8] ;  /* 0x0000b800011a7983 */ /* 0x001ee80000300a00 */
[----:B---3--:R0:W-:Y:S04]  /*75e0*/  STL.64 [R1+0xe40], R26 ;  /* 0x000e401a01007387 */ /* 0x0081e80000100a00 */
[----:B0-----:R-:W3:Y:S04]  /*75f0*/  LDL.LU.64 R26, [R1+0xc0] ;  /* 0x0000c000011a7983 */ /* 0x001ee80000300a00 */
[----:B------:R-:W0:Y:S04]  /*7600*/  S2R R5, SR_TID.X ;  /* 0x0000000000057919 */ /* 0x000e280000002100 */
[----:B---3--:R1:W-:Y:S04]  /*7610*/  STL.64 [R1+0xe48], R26 ;  /* 0x000e481a01007387 */ /* 0x0083e80000100a00 */
[----:B-1----:R-:W3:Y:S01]  /*7620*/  LDL.LU.64 R26, [R1+0xc8] ;  /* 0x0000c800011a7983 */ /* 0x002ee20000300a00 */
[----:B0-----:R-:W-:-:S03]  /*7630*/  LOP3.LUT R5, R5, 0xff, RZ, 0xc0, !PT ;  /* 0x000000ff05057812 */ /* 0x001fc600078ec0ff */
[----:B---3--:R-:W-:Y:S04]  /*7640*/  STL [R1+0xe74], R26 ;  /* 0x000e741a01007387 */ /* 0x008fe80000100800 */
[----:B------:R0:W-:Y:S04]  /*7650*/  STL [R1+0xe50], R27 ;  /* 0x000e501b01007387 */ /* 0x0001e80000100800 */
[----:B------:R-:W3:Y:S04]  /*7660*/  LDL.LU.64 R6, [R1+0xa8] ;  /* 0x0000a80001067983 */ /* 0x000ee80000300a00 */
[----:B------:R-:W4:Y:S01]  /*7670*/  LDL.LU.64 R18, [R1+0xa0] ;  /* 0x0000a00001127983 */ /* 0x000f220000300a00 */
[----:B0-----:R-:W-:-:S03]  /*7680*/  IMAD.SHL.U32 R27, R5, 0x2, RZ ;  /* 0x00000002051b7824 */ /* 0x001fc600078e00ff */
[----:B------:R-:W5:Y:S04]  /*7690*/  LDL.LU.64 R8, [R1+0x98] ;  /* 0x0000980001087983 */ /* 0x000f680000300a00 */
[----:B------:R-:W3:Y:S01]  /*76a0*/  LDL.LU.64 R2, [R1+0x90] ;  /* 0x0000900001027983 */ /* 0x000ee20000300a00 */
[----:B------:R-:W-:-:S03]  /*76b0*/  LOP3.LUT R26, R27, 0x50, RZ, 0x3c, !PT ;  /* 0x000000501b1a7812 */ /* 0x000fc600078e3cff */
[----:B------:R-:W3:Y:S04]  /*76c0*/  LDL.LU.64 R10, [R1+0x88] ;  /* 0x00008800010a7983 */ /* 0x000ee80000300a00 */
        /* <DEDUP_REMOVED lines=8> */
[----:B--2---:R0:W-:Y:S04]  /*7750*/  STS.U16 [R26+0x1ba00], R0 ;  /* 0x01ba00001a007388 */ /* 0x0041e80000000400 */
[----:B0-----:R-:W2:Y:S04]  /*7760*/  LDL.LU R0, [R1+0xe84] ;  /* 0x000e840001007983 */ /* 0x001ea80000300800 */
[----:B--2---:R0:W-:Y:S04]  /*7770*/  STS.U16 [R26+0x1ca00], R0 ;  /* 0x01ca00001a007388 */ /* 0x0041e80000000400 */
[----:B0-----:R-:W2:Y:S04]  /*7780*/  LDL.LU R0, [R1+0xe80] ;  /* 0x000e800001007983 */ /* 0x001ea80000300800 */
[----:B--2---:R0:W-:Y:S04]  /*7790*/  STS.U16 [R26+0x1da00], R0 ;  /* 0x01da00001a007388 */ /* 0x0041e80000000400 */
[----:B0-----:R-:W2:Y:S04]  /*77a0*/  LDL.LU R0, [R1+0xe7c] ;  /* 0x000e7c0001007983 */ /* 0x001ea80000300800 */
[----:B--2---:R0:W-:Y:S04]  /*77b0*/  STS.U16 [R26+0x1ea00], R0 ;  /* 0x01ea00001a007388 */ /* 0x0041e80000000400 */
[----:B0-----:R-:W2:Y:S01]  /*77c0*/  LDL.LU R0, [R1+0xe78] ;  /* 0x000e780001007983 */ /* 0x001ea20000300800 */
[----:B------:R-:W-:-:S03]  /*77d0*/  LOP3.LUT R27, R27, 0x60, RZ, 0x3c, !PT ;  /* 0x000000601b1b7812 */ /* 0x000fc600078e3cff */
[----:B--2---:R0:W-:Y:S04]  /*77e0*/  STS.U16 [R26+0x1fa00], R0 ;  /* 0x01fa00001a007388 */ /* 0x0041e80000000400 */
[----:B0-----:R-:W2:Y:S04]  /*77f0*/  LDL.LU R26, [R1+0xe74] ;  /* 0x000e7400011a7983 */ /* 0x001ea80000300800 */
[----:B------:R-:W2:Y:S04]  /*7800*/  LDL.LU R0, [R1+0xe70] ;  /* 0x000e700001007983 */ /* 0x000ea80000300800 */
[----:B--2---:R0:W-:Y:S04]  /*7810*/  STS.U16 [R27+0xc00], R0 ;  /* 0x000c00001b007388 */ /* 0x0041e80000000400 */
[----:B0-----:R-:W2:Y:S04]  /*7820*/  LDL.LU R0, [R1+0xe6c] ;  /* 0x000e6c0001007983 */ /* 0x001ea80000300800 */
        /* <DEDUP_REMOVED lines=14> */
[----:B--2---:R0:W2:Y:S04]  /*7910*/  LDG.E.U16 R0, [R26.64] ;  /* 0x000000041a007981 */ /* 0x0040a8000c1e1500 */
[----:B0-----:R-:W3:Y:S04]  /*7920*/  LDL.LU.64 R26, [R1+0xe48] ;  /* 0x000e4800011a7983 */ /* 0x001ee80000300a00 */
[----:B--2---:R3:W-:Y:S04]  /*7930*/  STL [R1+0xc8], R0 ;  /* 0x0000c80001007387 */ /* 0x0047e80000100800 */
[----:B---3--:R0:W2:Y:S04]  /*7940*/  LDG.E.U16 R0, [R26.64] ;  /* 0x000000041a007981 */ /* 0x0080a8000c1e1500 */
        /* <DEDUP_REMOVED lines=8> */
[----:B0-----:R0:W2:Y:S04]  /*79d0*/  LDG.E.U16 R0, [R6.64] ;  /* 0x0000000406007981 */ /* 0x0010a8000c1e1500 */
[----:B---3--:R-:W3:Y:S04]  /*79e0*/  LDG.E.U16 R26, [R26.64] ;  /* 0x000000041a1a7981 */ /* 0x008ee8000c1e1500 */
[----:B0-----:R-:W3:Y:S04]  /*79f0*/  LDL.LU.64 R6, [R1+0xe28] ;  /* 0x000e280001067983 */ /* 0x001ee80000300a00 */
[----:B--2---:R4:W-:Y:S04]  /*7a00*/  STL [R1+0xa8], R0 ;  /* 0x0000a80001007387 */ /* 0x0049e80000100800 */
[----:B----4-:R0:W2:Y:S04]  /*7a10*/  LDG.E.U16 R0, [R18.64] ;  /* 0x0000000412007981 */ /* 0x0100a8000c1e1500 */
[----:B---3--:R1:W3:Y:S04]  /*7a20*/  LDG.E.U16 R6, [R6.64] ;  /* 0x0000000406067981 */ /* 0x0082e8000c1e1500 */
[----:B0-----:R-:W4:Y:S04]  /*7a30*/  LDL.LU.64 R18, [R1+0xe20] ;  /* 0x000e200001127983 */ /* 0x001f280000300a00 */
[----:B--2---:R5:W-:Y:S04]  /*7a40*/  STL [R1+0xa0], R0 ;  /* 0x0000a00001007387 */ /* 0x004be80000100800 */
[----:B-----5:R0:W2:Y:S04]  /*7a50*/  LDG.E.U16 R0, [R8.64] ;  /* 0x0000000408007981 */ /* 0x0200a8000c1e1500 */
[----:B----4-:R-:W4:Y:S04]  /*7a60*/  LDG.E.U16 R19, [R18.64] ;  /* 0x0000000412137981 */ /* 0x010f28000c1e1500 */
[----:B0-----:R-:W5:Y:S04]  /*7a70*/  LDL.LU.64 R8, [R1+0xe18] ;  /* 0x000e180001087983 */ /* 0x001f680000300a00 */
[----:B--2---:R0:W-:Y:S04]  /*7a80*/  STL [R1+0x98], R0 ;  /* 0x0000980001007387 */ /* 0x0041e80000100800 */
[----:B0-----:R0:W2:Y:S04]  /*7a90*/  LDG.E.U16 R0, [R2.64] ;  /* 0x0000000402007981 */ /* 0x0010a8000c1e1500 */
[----:B-----5:R5:W3:Y:S04]  /*7aa0*/  LDG.E.U16 R8, [R8.64] ;  /* 0x0000000408087981 */ /* 0x020ae8000c1e1500 */
[----:B0-----:R-:W3:Y:S04]  /*7ab0*/  LDL.LU.64 R2, [R1+0xe10] ;  /* 0x000e100001027983 */ /* 0x001ee80000300a00 */
[----:B--2---:R0:W-:Y:S04]  /*7ac0*/  STL [R1+0x90], R0 ;  /* 0x0000900001007387 */ /* 0x0041e80000100800 */
[----:B0-----:R0:W2:Y:S04]  /*7ad0*/  LDG.E.U16 R0, [R10.64] ;  /* 0x000000040a007981 */ /* 0x0010a8000c1e1500 */
[----:B0-----:R-:W3:Y:S04]  /*7ae0*/  LDL.LU.64 R10, [R1+0xe08] ;  /* 0x000e0800010a7983 */ /* 0x001ee80000300a00 */
[----:B--2---:R0:W-:Y:S04]  /*7af0*/  STL [R1+0x88], R0 ;  /* 0x0000880001007387 */ /* 0x0041e80000100800 */
[----:B0-----:R0:W2:Y:S04]  /*7b00*/  LDG.E.U16 R0, [R20.64] ;  /* 0x0000000414007981 */ /* 0x0010a8000c1e1500 */
[----:B---3--:R3:W3:Y:S04]  /*7b10*/  LDG.E.U16 R10, [R10.64] ;  /* 0x000000040a0a7981 */ /* 0x0086e8000c1e1500 */
        /* <DEDUP_REMOVED lines=26> */
[----:B---3--:R0:W2:Y:S04]  /*7cc0*/  LDG.E.U16 R0, [R28.64] ;  /* 0x000000041c007981 */ /* 0x0080a8000c1e1500 */
[----:B0-----:R0:W3:Y:S04]  /*7cd0*/  LDG.E.U16 R29, [R24.64] ;  /* 0x00000004181d7981 */ /* 0x0010e8000c1e1500 */
[----:B------:R1:W2:Y:S04]  /*7ce0*/  LDG.E.U16 R28, [R22.64] ;  /* 0x00000004161c7981 */ /* 0x0002a8000c1e1500 */
[----:B0-----:R0:W4:Y:S04]  /*7cf0*/  LDG.E.U16 R24, [R20.64] ;  /* 0x0000000414187981 */ /* 0x001128000c1e1500 */
[----:B0-----:R0:W4:Y:S04]  /*7d00*/  LDG.E.U16 R21, [R2.64] ;  /* 0x0000000402157981 */ /* 0x001128000c1e1500 */
[----:B---3--:R-:W-:Y:S04]  /*7d10*/  STL [R1+0xda0], R29 ;  /* 0x000da01d01007387 */ /* 0x008fe80000100800 */
[----:B-1----:R-:W3:Y:S04]  /*7d20*/  LDL.LU.64 R22, [R1+0x30] ;  /* 0x0000300001167983 */ /* 0x002ee80000300a00 */
[----:B--2---:R1:W-:Y:S04]  /*7d30*/  STL [R1+0xda4], R28 ;  /* 0x000da41c01007387 */ /* 0x0043e80000100800 */
[----:B-1----:R-:W2:Y:S04]  /*7d40*/  LDL.LU.64 R28, [R1+0x10] ;  /* 0x00001000011c7983 */ /* 0x002ea80000300a00 */
[----:B----4-:R1:W-:Y:S04]  /*7d50*/  STL [R1+0xda8], R24 ;  /* 0x000da81801007387 */ /* 0x0103e80000100800 */
[----:B-1----:R-:W4:Y:S04]  /*7d60*/  LDL.LU.64 R24, [R1+0x20] ;  /* 0x0000200001187983 */ /* 0x002f280000300a00 */
[----:B0-----:R-:W2:Y:S04]  /*7d70*/  LDL.LU.64 R2, [R1+0x80] ;  /* 0x0000800001027983 */ /* 0x001ea80000300a00 */
[----:B------:R0:W-:Y:S04]  /*7d80*/  STL [R1+0xdac], R21 ;  /* 0x000dac1501007387 */ /* 0x0001e80000100800 */
[----:B0-----:R-:W5:Y:S04]  /*7d90*/  LDL.LU.64 R20, [R1+0x40] ;  /* 0x0000400001147983 */ /* 0x001f680000300a00 */
[----:B---3--:R4:W3:Y:S04]  /*7da0*/  LDG.E.U16 R22, [R22.64] ;  /* 0x0000000416167981 */ /* 0x0088e8000c1e1500 */
[----:B--2---:R-:W2:Y:S04]  /*7db0*/  LDG.E.U16 R2, [R2.64] ;  /* 0x0000000402027981 */ /* 0x004ea8000c1e1500 */
[----:B------:R0:W-:Y:S04]  /*7dc0*/  STL [R1+0xdb0], R19 ;  /* 0x000db01301007387 */ /* 0x0001e80000100800 */
[----:B----4-:R1:W4:Y:S04]  /*7dd0*/  LDG.E.U16 R23, [R24.64] ;  /* 0x0000000418177981 */ /* 0x010328000c1e1500 */
[----:B0-----:R-:W3:Y:S04]  /*7de0*/  LDL.LU.64 R18, [R1+0x50] ;  /* 0x0000500001127983 */ /* 0x001ee80000300a00 */
[----:B------:R0:W-:Y:S04]  /*7df0*/  STL [R1+0xdb4], R26 ;  /* 0x000db41a01007387 */ /* 0x0001e80000100800 */
[----:B-----5:R-:W5:Y:S04]  /*7e00*/  LDG.E.U16 R20, [R20.64] ;  /* 0x0000000414147981 */ /* 0x020f68000c1e1500 */
[----:B-1----:R1:W4:Y:S04]  /*7e10*/  LDG.E.U16 R25, [R28.64] ;  /* 0x000000041c197981 */ /* 0x002328000c1e1500 */
[----:B0-----:R-:W4:Y:S04]  /*7e20*/  LDL.LU.64 R26, [R1+0x60] ;  /* 0x00006000011a7983 */ /* 0x001f280000300a00 */
[----:B--2---:R0:W-:Y:S04]  /*7e30*/  STL [R1+0xd8c], R2 ;  /* 0x000d8c0201007387 */ /* 0x0041e80000100800 */
[----:B0-----:R-:W2:Y:S04]  /*7e40*/  LDL.LU.64 R2, [R1+0x70] ;  /* 0x0000700001027983 */ /* 0x001ea80000300a00 */
[----:B------:R2:W-:Y:S04]  /*7e50*/  STL [R1+0x8], R0 ;  /* 0x0000080001007387 */ /* 0x0005e80000100800 */
[----:B---3--:R-:W3:Y:S04]  /*7e60*/  LDG.E.U16 R18, [R18.64] ;  /* 0x0000000412127981 */ /* 0x008ee8000c1e1500 */
[----:B--2---:R4:W2:Y:S04]  /*7e70*/  LDG.E.U16 R0, [R2.64] ;  /* 0x0000000402007981 */ /* 0x0048a8000c1e1500 */
[----:B----4-:R0:W4:Y:S04]  /*7e80*/  LDG.E.U16 R3, [R26.64] ;  /* 0x000000041a037981 */ /* 0x010128000c1e1500 */
[----:B0-----:R0:W5:Y:S04]  /*7e90*/  LDG.E.U16 R27, [R4.64] ;  /* 0x00000004041b7981 */ /* 0x001168000c1e1500 */
[----:B--2---:R-:W-:Y:S04]  /*7ea0*/  STL [R1+0xd90], R0 ;  /* 0x000d900001007387 */ /* 0x004fe80000100800 */
[----:B----4-:R-:W-:Y:S04]  /*7eb0*/  STL [R1+0xd94], R3 ;  /* 0x000d940301007387 */ /* 0x010fe80000100800 */
[----:B---3--:R-:W-:Y:S04]  /*7ec0*/  STL [R1+0xd98], R18 ;  /* 0x000d981201007387 */ /* 0x008fe80000100800 */
[----:B-----5:R-:W-:Y:S04]  /*7ed0*/  STL [R1+0xd9c], R20 ;  /* 0x000d9c1401007387 */ /* 0x020fe80000100800 */
[----:B------:R2:W-:Y:S04]  /*7ee0*/  STL [R1+0xdb8], R22 ;  /* 0x000db81601007387 */ /* 0x0005e80000100800 */
[----:B--2---:R-:W2:Y:S04]  /*7ef0*/  LDL.LU R22, [R1+0x1c8] ;  /* 0x0001c80001167983 */ /* 0x004ea80000300800 */
[----:B------:R-:W3:Y:S04]  /*7f00*/  LDL.LU R18, [R1+0x148] ;  /* 0x0001480001127983 */ /* 0x000ee80000300800 */
[----:B------:R-:W4:Y:S04]  /*7f10*/  LDL.LU R3, [R1+0x88] ;  /* 0x0000880001037983 */ /* 0x000f280000300800 */
[----:B------:R-:W5:Y:S04]  /*7f20*/  LDL.LU R0, [R1+0x78] ;  /* 0x0000780001007983 */ /* 0x000f680000300800 */
[----:B------:R-:W2:Y:S04]  /*7f30*/  LDL.LU R2, [R1+0x68] ;  /* 0x0000680001027983 */ /* 0x000ea80000300800 */
[----:B0-----:R-:W2:Y:S04]  /*7f40*/  LDL.LU.64 R4, [R1+0xdc0] ;  /* 0x000dc00001047983 */ /* 0x001ea80000300a00 */
[----:B-1----:R-:W0:Y:S04]  /*7f50*/  S2R R29, SR_TID.X ;  /* 0x00000000001d7919 */ /* 0x002e280000002100 */
[----:B------:R-:W3:Y:S04]  /*7f60*/  LDL.LU R17, [R1+0x158] ;  /* 0x0001580001117983 */ /* 0x000ee80000300800 */
[----:B------:R-:W3:Y:S04]  /*7f70*/  LDL.LU R15, [R1+0x164] ;  /* 0x00016400010f7983 */ /* 0x000ee80000300800 */
[----:B------:R-:W3:Y:S04]  /*7f80*/  LDL.LU R13, [R1+0x17c] ;  /* 0x00017c00010d7983 */ /* 0x000ee80000300800 */
[----:B------:R-:W3:Y:S04]  /*7f90*/  LDL.LU R11, [R1+0x188] ;  /* 0x00018800010b7983 */ /* 0x000ee80000300800 */
[----:B------:R-:W3:Y:S04]  /*7fa0*/  LDL.LU R9, [R1+0x1a4] ;  /* 0x0001a40001097983 */ /* 0x000ee80000300800 */
[----:B------:R-:W3:Y:S01]  /*7fb0*/  LDL.LU R7, [R1+0x1b0] ;  /* 0x0001b00001077983 */ /* 0x000ee20000300800 */
[----:B0-----:R-:W-:-:S03]  /*7fc0*/  LOP3.LUT R29, R29, 0xff, RZ, 0xc0, !PT ;  /* 0x000000ff1d1d7812 */ /* 0x001fc600078ec0ff */
[----:B------:R-:W4:Y:S01]  /*7fd0*/  LDL.LU R26, [R1+0x58] ;  /* 0x00005800011a7983 */ /* 0x000f220000300800 */
[----:B------:R-:W-:-:S03]  /*7fe0*/  SHF.L.U32 R29, R29, 0x1, RZ ;  /* 0x000000011d1d7819 */ /* 0x000fc600000006ff */
[----:B------:R-:W4:Y:S01]  /*7ff0*/  LDL.LU R19, [R1+0x38] ;  /* 0x0000380001137983 */ /* 0x000f220000300800 */
[----:B------:R-:W-:-:S03]  /*8000*/  LOP3.LUT R20, R29, 0x60, RZ, 0x3c, !PT ;  /* 0x000000601d147812 */ /* 0x000fc600078e3cff */
[----:B------:R-:W4:Y:S04]  /*8010*/  LDL.LU R21, [R1+0x28] ;  /* 0x0000280001157983 */ /* 0x000f280000300800 */
[----:B------:R-:W4:Y:S04]  /*8020*/  LDL.LU R24, [R1+0x18] ;  /* 0x0000180001187983 */ /* 0x000f280000300800 */
[----:B------:R-:W4:Y:S04]  /*8030*/  LDL.LU R28, [R1+0xc] ;  /* 0x00000c00011c7983 */ /* 0x000f280000300800 */
[----:B------:R-:W4:Y:S04]  /*8040*/  LDL.LU R29, [R1+0x8] ;  /* 0x00000800011d7983 */ /* 0x000f280000300800 */
[----:B--2---:R0:W2:Y:S02]  /*8050*/  LDG.E.U16 R4, [R4.64] ;  /* 0x0000000404047981 */ /* 0x0040a4000c1e1500 */
[----:B0-----:R-:W-:-:S04]  /*8060*/  MOV R5, 0x1 ;  /* 0x0000000100057802 */ /* 0x001fc80000000f00 */
[----:B------:R-:W-:Y:S02]  /*8070*/  ISETP.LE.AND P0, PT, R5, c[0x0][0x1d0], PT ;  /* 0x0000740005007a0c */ /* 0x000fe40003f03270 */
[----:B------:R-:W2:Y:S04]  /*8080*/  LDL.LU R5, [R1+0x48] ;  /* 0x0000480001057983 */ /* 0x000ea80000300800 */
[----:B------:R0:W-:Y:S04]  /*8090*/  STS.U16 [R20+0x8c00], R22 ;  /* 0x008c001614007388 */ /* 0x0001e80000000400 */
[----:B---3--:R-:W-:Y:S04]  /*80a0*/  STS.U16 [R20+0x9c00], R7 ;  /* 0x009c000714007388 */ /* 0x008fe80000000400 */
[----:B------:R-:W-:Y:S04]  /*80b0*/  STS.U16 [R20+0xac00], R9 ;  /* 0x00ac000914007388 */ /* 0x000fe80000000400 */
[----:B------:R-:W-:Y:S04]  /*80c0*/  STS.U16 [R20+0xbc00], R11 ;  /* 0x00bc000b14007388 */ /* 0x000fe80000000400 */
[----:B------:R-:W-:Y:S04]  /*80d0*/  STS.U16 [R20+0xcc00], R13 ;  /* 0x00cc000d14007388 */ /* 0x000fe80000000400 */
[----:B------:R-:W-:Y:S04]  /*80e0*/  STS.U16 [R20+0xdc00], R15 ;  /* 0x00dc000f14007388 */ /* 0x000fe80000000400 */
[----:B------:R-:W-:Y:S04]  /*80f0*/  STS.U16 [R20+0xec00], R17 ;  /* 0x00ec001114007388 */ /* 0x000fe80000000400 */
[----:B0-----:R-:W3:Y:S04]  /*8100*/  LDL.LU R22, [R1+0xdb8] ;  /* 0x000db80001167983 */ /* 0x001ee80000300800 */
[----:B------:R0:W-:Y:S04]  /*8110*/  STS.U16 [R20+0xfc00], R18 ;  /* 0x00fc001214007388 */ /* 0x0001e80000000400 */
[----:B----4-:R1:W-:Y:S04]  /*8120*/  STS.U16 [R20+0x10c00], R3 ;  /* 0x010c000314007388 */ /* 0x0103e80000000400 */
[----:B-----5:R4:W-:Y:S04]  /*8130*/  STS.U16 [R20+0x11c00], R0 ;  /* 0x011c000014007388 */ /* 0x0209e80000000400 */
[----:B0-----:R-:W5:Y:S04]  /*8140*/  LDL.LU R18, [R1+0x328] ;  /* 0x0003280001127983 */ /* 0x001f680000300800 */
[----:B-1----:R-:W3:Y:S04]  /*8150*/  LDL.LU R3, [R1+0x30c] ;  /* 0x00030c0001037983 */ /* 0x002ee80000300800 */
[----:B------:R0:W-:Y:S04]  /*8160*/  STS.U16 [R20+0x12c00], R2 ;  /* 0x012c000214007388 */ /* 0x0001e80000000400 */
[----:B----4-:R-:W2:Y:S04]  /*8170*/  LDL.LU R0, [R1+0x2f0] ;  /* 0x0002f00001007983 */ /* 0x010ea80000300800 */
[----:B0-----:R-:W3:Y:S04]  /*8180*/  LDL.LU R2, [R1+0x2d8] ;  /* 0x0002d80001027983 */ /* 0x001ee80000300800 */
[----:B------:R-:W3:Y:S04]  /*8190*/  LDL.LU R7, [R1+0xb8] ;  /* 0x0000b80001077983 */ /* 0x000ee80000300800 */
[----:B------:R-:W3:Y:S04]  /*81a0*/  LDL.LU R9, [R1+0xb0] ;  /* 0x0000b00001097983 */ /* 0x000ee80000300800 */
[----:B------:R-:W3:Y:S04]  /*81b0*/  LDL.LU R11, [R1+0xa8] ;  /* 0x0000a800010b7983 */ /* 0x000ee80000300800 */
[----:B------:R-:W3:Y:S04]  /*81c0*/  LDL.LU R13, [R1+0xa0] ;  /* 0x0000a000010d7983 */ /* 0x000ee80000300800 */
[----:B------:R-:W3:Y:S04]  /*81d0*/  LDL.LU R15, [R1+0x98] ;  /* 0x00009800010f7983 */ /* 0x000ee80000300800 */
[----:B------:R0:W-:Y:S04]  /*81e0*/  STS.U16 [R20+0x13c00], R26 ;  /* 0x013c001a14007388 */ /* 0x0001e80000000400 */
[----:B------:R-:W3:Y:S04]  /*81f0*/  LDL.LU R17, [R1+0x90] ;  /* 0x0000900001117983 */ /* 0x000ee80000300800 */
[----:B0-----:R-:W3:Y:S04]  /*8200*/  LDL.LU R26, [R1+0xdb4] ;  /* 0x000db400011a7983 */ /* 0x001ee80000300800 */
[----:B--2---:R-:W-:Y:S04]  /*8210*/  STS.U16 [R20+0x14c00], R5 ;  /* 0x014c000514007388 */ /* 0x004fe80000000400 */
[----:B------:R0:W-:Y:S04]  /*8220*/  STS.U16 [R20+0x15c00], R19 ;  /* 0x015c001314007388 */ /* 0x0001e80000000400 */
[----:B------:R1:W-:Y:S04]  /*8230*/  STS.U16 [R20+0x16c00], R21 ;  /* 0x016c001514007388 */ /* 0x0003e80000000400 */
[----:B------:R2:W-:Y:S04]  /*8240*/  STS.U16 [R20+0x17c00], R24 ;  /* 0x017c001814007388 */ /* 0x0005e80000000400 */
[----:B0-----:R-:W3:Y:S04]  /*8250*/  LDL.LU R19, [R1+0xdb0] ;  /* 0x000db00001137983 */ /* 0x001ee80000300800 */
[----:B-1----:R-:W3:Y:S04]  /*8260*/  LDL.LU R21, [R1+0xdac] ;  /* 0x000dac0001157983 */ /* 0x002ee80000300800 */
[----:B--2---:R-:W2:Y:S04]  /*8270*/  LDL.LU R24, [R1+0xda8] ;  /* 0x000da80001187983 */ /* 0x004ea80000300800 */
[----:B------:R0:W-:Y:S04]  /*8280*/  STS.U16 [R20+0x18c00], R28 ;  /* 0x018c001c14007388 */ /* 0x0001e80000000400 */
[----:B------:R1:W-:Y:S04]  /*8290*/  STS.U16 [R20+0x19c00], R29 ;  /* 0x019c001d14007388 */ /* 0x0003e80000000400 */
[----:B0-----:R-:W2:Y:S04]  /*82a0*/  LDL.LU R28, [R1+0xda4] ;  /* 0x000da400011c7983 */ /* 0x001ea80000300800 */
[----:B-1----:R-:W2:Y:S04]  /*82b0*/  LDL.LU R29, [R1+0xda0] ;  /* 0x000da000011d7983 */ /* 0x002ea80000300800 */
[----:B------:R-:W0:Y:S02]  /*82c0*/  S2R R5, SR_TID.X ;  /* 0x0000000000057919 */ /* 0x000e240000002100 */
[----:B0-----:R-:W-:-:S05]  /*82d0*/  LOP3.LUT R5, R5, 0xff, RZ, 0xc0, !PT ;  /* 0x000000ff05057812 */ /* 0x001fca00078ec0ff */
[----:B------:R-:W-:-:S05]  /*82e0*/  IMAD.SHL.U32 R5, R5, 0x2, RZ ;  /* 0x0000000205057824 */ /* 0x000fca00078e00ff */
[----:B------:R-:W-:Y:S01]  /*82f0*/  LOP3.LUT R5, R5, 0x70, RZ, 0x3c, !PT ;  /* 0x0000007005057812 */ /* 0x000fe200078e3cff */
[----:B--2---:R0:W-:Y:S04]  /*8300*/  STS.U16 [R20+0x1ac00], R29 ;  /* 0x01ac001d14007388 */ /* 0x0041e80000000400 */
[----:B------:R1:W-:Y:S04]  /*8310*/  STS.U16 [R20+0x1bc00], R28 ;  /* 0x01bc001c14007388 */ /* 0x0003e80000000400 */
[----:B------:R2:W-:Y:S04]  /*8320*/  STS.U16 [R20+0x1cc00], R24 ;  /* 0x01cc001814007388 */ /* 0x0005e80000000400 */
[----:B0-----:R-:W4:Y:S04]  /*8330*/  LDL.LU R29, [R1+0xc0] ;  /* 0x0000c000011d7983 */ /* 0x001f280000300800 */
[----:B-1----:R-:W4:Y:S04]  /*8340*/  LDL.LU R28, [R1+0xc8] ;  /* 0x0000c800011c7983 */ /* 0x002f280000300800 */
[----:B--2---:R-:W2:Y:S04]  /*8350*/  LDL.LU R24, [R1+0x14c] ;  /* 0x00014c0001187983 */ /* 0x004ea80000300800 */
[----:B---3--:R0:W-:Y:S04]  /*8360*/  STS.U16 [R20+0x1dc00], R21 ;  /* 0x01dc001514007388 */ /* 0x0081e80000000400 */
[----:B------:R1:W-:Y:S04]  /*8370*/  STS.U16 [R20+0x1ec00], R19 ;  /* 0x01ec001314007388 */ /* 0x0003e80000000400 */
[----:B------:R3:W-:Y:S04]  /*8380*/  STS.U16 [R20+0x1fc00], R26 ;  /* 0x01fc001a14007388 */ /* 0x0007e80000000400 */
[----:B0-----:R-:W2:Y:S04]  /*8390*/  LDL.LU R21, [R1+0x16c] ;  /* 0x00016c0001157983 */ /* 0x001ea80000300800 */
[----:B-1----:R-:W2:Y:S04]  /*83a0*/  LDL.LU R19, [R1+0x198] ;  /* 0x0001980001137983 */ /* 0x002ea80000300800 */
[----:B---3--:R-:W3:Y:S04]  /*83b0*/  LDL.LU R20, [R1+0xd9c] ;  /* 0x000d9c0001147983 */ /* 0x008ee80000300800 */
[----:B------:R-:W2:Y:S04]  /*83c0*/  LDL.LU R26, [R1+0x1c4] ;  /* 0x0001c400011a7983 */ /* 0x000ea80000300800 */
[----:B-----5:R0:W-:Y:S04]  /*83d0*/  STS.U16 [R5+0xe00], R18 ;  /* 0x000e001205007388 */ /* 0x0201e80000000400 */
[----:B------:R1:W-:Y:S04]  /*83e0*/  STS.U16 [R5+0x1e00], R3 ;  /* 0x001e000305007388 */ /* 0x0003e80000000400 */
[----:B------:R5:W-:Y:S04]  /*83f0*/  STS.U16 [R5+0x2e00], R0 ;  /* 0x002e000005007388 */ /* 0x000be80000000400 */
[----:B0-----:R-:W3:Y:S04]  /*8400*/  LDL.LU R18, [R1+0xd98] ;  /* 0x000d980001127983 */ /* 0x001ee80000300800 */
[----:B-1----:R-:W3:Y:S04]  /*8410*/  LDL.LU R3, [R1+0xd94] ;  /* 0x000d940001037983 */ /* 0x002ee80000300800 */
[----:B-----5:R-:W5:Y:S04]  /*8420*/  LDL.LU R0, [R1+0xd90] ;  /* 0x000d900001007983 */ /* 0x020f680000300800 */
[----:B------:R0:W-:Y:S04]  /*8430*/  STS.U16 [R5+0x3e00], R2 ;  /* 0x003e000205007388 */ /* 0x0001e80000000400 */
[----:B0-----:R-:W3:Y:S04]  /*8440*/  LDL.LU R2, [R1+0xd8c] ;  /* 0x000d8c0001027983 */ /* 0x001ee80000300800 */
[----:B--2---:R-:W-:Y:S04]  /*8450*/  STS.U16 [R5+0x4e00], R26 ;  /* 0x004e001a05007388 */ /* 0x004fe80000000400 */
[----:B------:R-:W-:Y:S04]  /*8460*/  STS.U16 [R5+0x5e00], R19 ;  /* 0x005e001305007388 */ /* 0x000fe80000000400 */
[----:B------:R-:W-:Y:S04]  /*8470*/  STS.U16 [R5+0x6e00], R21 ;  /* 0x006e001505007388 */ /* 0x000fe80000000400 */
[----:B------:R-:W-:Y:S04]  /*8480*/  STS.U16 [R5+0x7e00], R24 ;  /* 0x007e001805007388 */ /* 0x000fe80000000400 */
        /* <DEDUP_REMOVED lines=8> */
[----:B---3--:R0:W-:Y:S04]  /*8510*/  STS.U16 [R5+0x10e00], R2 ;  /* 0x010e000205007388 */ /* 0x0081e80000000400 */
[----:B-----5:R1:W-:Y:S01]  /*8520*/  STS.U16 [R5+0x11e00], R0 ;  /* 0x011e000005007388 */ /* 0x0203e20000000400 */
[----:B0-----:R-:W-:-:S03]  /*8530*/  MOV R2, 0x3f800000 ;  /* 0x3f80000000027802 */ /* 0x001fc60000000f00 */
[----:B------:R0:W-:Y:S01]  /*8540*/  STS.U16 [R5+0x12e00], R3 ;  /* 0x012e000305007388 */ /* 0x0001e20000000400 */
[----:B-1----:R-:W-:-:S03]  /*8550*/  MOV R0, 0xff800000 ;  /* 0xff80000000007802 */ /* 0x002fc60000000f00 */
[----:B------:R1:W-:Y:S01]  /*8560*/  STL [R1+0x95c], R2 ;  /* 0x00095c0201007387 */ /* 0x0003e20000100800 */
[----:B0-----:R-:W-:-:S03]  /*8570*/  IMAD.MOV.U32 R3, RZ, RZ, -0x800000 ;  /* 0xff800000ff037424 */ /* 0x001fc600078e00ff */
[----:B------:R-:W-:Y:S01]  /*8580*/  STL [R1+0x450], R0 ;  /* 0x0004500001007387 */ /* 0x000fe20000100800 */
[----:B-1----:R-:W-:-:S03]  /*8590*/  MOV R2, 0xff800000 ;  /* 0xff80000000027802 */ /* 0x002fc60000000f00 */
[----:B------:R0:W-:Y:S04]  /*85a0*/  STL [R1+0x454], R3 ;  /* 0x0004540301007387 */ /* 0x0001e80000100800 */
[----:B------:R1:W-:Y:S04]  /*85b0*/  STL [R1+0x458], R2 ;  /* 0x0004580201007387 */ /* 0x0003e80000100800 */
[----:B------:R2:W-:Y:S01]  /*85c0*/  STL [R1+0x45c], R0 ;  /* 0x00045c0001007387 */ /* 0x0005e20000100800 */
[----:B0-----:R-:W-:Y:S01]  /*85d0*/  MOV R3, 0x3f800000 ;  /* 0x3f80000000037802 */ /* 0x001fe20000000f00 */
[----:B-1----:R-:W-:-:S04]  /*85e0*/  IMAD.MOV.U32 R2, RZ, RZ, 0x3f800000 ;  /* 0x3f800000ff027424 */ /* 0x002fc800078e00ff */
[----:B------:R-:W-:Y:S01]  /*85f0*/  STL [R1+0x960], R3 ;  /* 0x0009600301007387 */ /* 0x000fe20000100800 */
[----:B--2---:R-:W-:-:S03]  /*8600*/  MOV R0, 0x3f800000 ;  /* 0x3f80000000007802 */ /* 0x004fc60000000f00 */
[----:B------:R-:W-:Y:S04]  /*8610*/  STL [R1+0x964], R2 ;  /* 0x0009640201007387 */ /* 0x000fe80000100800 */
[----:B------:R-:W-:Y:S04]  /*8620*/  STL [R1+0x590], RZ ;  /* 0x000590ff01007387 */ /* 0x000fe80000100800 */
[----:B------:R-:W-:Y:S04]  /*8630*/  STL [R1+0x968], R0 ;  /* 0x0009680001007387 */ /* 0x000fe80000100800 */
[----:B------:R-:W-:Y:S04]  /*8640*/  STL [R1+0x594], RZ ;  /* 0x000594ff01007387 */ /* 0x000fe80000100800 */
        /* <DEDUP_REMOVED lines=241> */
[----:B------:R-:W-:Y:S04]  /*9560*/  STS.U16 [R5+0x13e00], R18 ;  /* 0x013e001205007388 */ /* 0x000fe80000000400 */
[----:B------:R-:W-:Y:S04]  /*9570*/  STL [R1+0x68c], RZ ;  /* 0x00068cff01007387 */ /* 0x000fe80000100800 */
[----:B------:R-:W-:Y:S04]  /*9580*/  STS.U16 [R5+0x14e00], R20 ;  /* 0x014e001405007388 */ /* 0x000fe80000000400 */
[----:B------:R-:W-:Y:S04]  /*9590*/  STL [R1+0x690], RZ ;  /* 0x000690ff01007387 */ /* 0x000fe80000100800 */
[----:B------:R-:W-:Y:S04]  /*95a0*/  STS.U16 [R5+0x15e00], R22 ;  /* 0x015e001605007388 */ /* 0x000fe80000000400 */
[----:B------:R-:W-:Y:S04]  /*95b0*/  STL [R1+0x694], RZ ;  /* 0x000694ff01007387 */ /* 0x000fe80000100800 */
[----:B------:R0:W-:Y:S04]  /*95c0*/  STS.U16 [R5+0x16e00], R23 ;  /* 0x016e001705007388 */ /* 0x0001e80000000400 */
[----:B------:R1:W-:Y:S04]  /*95d0*/  STL [R1+0x698], RZ ;  /* 0x000698ff01007387 */ /* 0x0003e80000100800 */
        /* <DEDUP_REMOVED lines=10> */
[----:B0-----:R-:W0:Y:S04]  /*9680*/  S2R R23, SR_TID.X ;  /* 0x0000000000177919 */ /* 0x001e280000002100 */
[----:B------:R1:W-:Y:S04]  /*9690*/  STS.U16 [R5+0x1ce00], R10 ;  /* 0x01ce000a05007388 */ /* 0x0003e80000000400 */
[----:B------:R1:W-:Y:S04]  /*96a0*/  STL [R1+0x6b0], RZ ;  /* 0x0006b0ff01007387 */ /* 0x0003e80000100800 */
[----:B------:R1:W-:Y:S04]  /*96b0*/  STS.U16 [R5+0x1de00], R8 ;  /* 0x01de000805007388 */ /* 0x0003e80000000400 */
[----:B------:R1:W-:Y:S04]  /*96c0*/  STL [R1+0x6b4], RZ ;  /* 0x0006b4ff01007387 */ /* 0x0003e80000100800 */
[----:B------:R1:W-:Y:S04]  /*96d0*/  STS.U16 [R5+0x1ee00], R6 ;  /* 0x01ee000605007388 */ /* 0x0003e80000000400 */
[----:B------:R1:W-:Y:S04]  /*96e0*/  STL [R1+0x6b8], RZ ;  /* 0x0006b8ff01007387 */ /* 0x0003e80000100800 */
[----:B------:R1:W-:Y:S04]  /*96f0*/  STS.U16 [R5+0x1fe00], R4 ;  /* 0x01fe000405007388 */ /* 0x0003e80000000400 */
[----:B------:R1:W-:Y:S01]  /*9700*/  STL [R1+0x6bc], RZ ;  /* 0x0006bcff01007387 */ /* 0x0003e20000100800 */
[----:B0-----:R-:W-:Y:S01]  /*9710*/  SHF.L.U32 R24, R23, 0x1, RZ ;  /* 0x0000000117187819 */ /* 0x001fe200000006ff */
[----:B------:R-:W-:Y:S05]  /*9720*/  @!P0 BRA `(.L_x_0) ;  /* 0x00029a9000008947 */ /* 0x000fea0003800000 */
[----:B------:R-:W-:Y:S01]  /*9730*/  SHF.R.U32.HI R0, RZ, 0x6, R23 ;  /* 0x00000006ff007819 */ /* 0x000fe20000011617 */
[----:B------:R-:W-:Y:S01]  /*9740*/  IMAD.MOV.U32 R2, RZ, RZ, c[0x0][0x1b8] ;  /* 0x00006e00ff027624 */ /* 0x000fe200078e00ff */
[----:B------:R-:W0:Y:S01]  /*9750*/  S2R R17, SR_TID.X ;  /* 0x0000000000117919 */ /* 0x000e220000002100 */
[----:B-1----:R-:W-:-:S02]  /*9760*/  LOP3.LUT R25, R23, 0x3f, RZ, 0xc0, !PT ;  /* 0x0000003f17197812 */ /* 0x002fc400078ec0ff */
[----:B------:R-:W-:Y:S01]  /*9770*/  SGXT.U32 R0, R0, 0x2 ;  /* 0x000000020000781a */ /* 0x000fe20000000000 */
[----:B------:R-:W1:Y:S01]  /*9780*/  S2R R29, SR_CTAID.Y ;  /* 0x00000000001d7919 */ /* 0x000e620000002600 */
[----:B------:R-:W-:Y:S01]  /*9790*/  LOP3.LUT R22, R23, 0x7, RZ, 0xc0, !PT ;  /* 0x0000000717167812 */ /* 0x000fe200078ec0ff */
[----:B------:R-:W-:Y:S01]  /*97a0*/  IMAD R25, R25, c[0x0][0x1b4], RZ ;  /* 0x00006d0019197a24 */ /* 0x000fe200078e02ff */
[----:B------:R-:W-:Y:S01]  /*97b0*/  LOP3.LUT R27, R24, 0x10, RZ, 0xc0, !PT ;  /* 0x00000010181b7812 */ /* 0x000fe200078ec0ff */
[----:B------:R-:W-:-:S03]  /*97c0*/  IMAD R0, R0, c[0x0][0x1b8], RZ ;  /* 0x00006e0000007a24 */ /* 0x000fc600078e02ff */
[----:B------:R-:W-:Y:S02]  /*97d0*/  LOP3.LUT R27, R27, 0xe0, R23, 0xf8, !PT ;  /* 0x000000e01b1b7812 */ /* 0x000fe400078ef817 */
[----:B------:R-:W-:-:S04]  /*97e0*/  LEA R3, R2, R0, 0x2 ;  /* 0x0000000002037211 */ /* 0x000fc800078e10ff */
[----:B------:R-:W-:-:S05]  /*97f0*/  LEA R4, R2, R3, 0x2 ;  /* 0x0000000302047211 */ /* 0x000fca00078e10ff */
[----:B------:R-:W-:Y:S01]  /*9800*/  IMAD R5, R2, 0x4, R4 ;  /* 0x0000000402057824 */ /* 0x000fe200078e0204 */
[----:B0-----:R-:W-:-:S04]  /*9810*/  LOP3.LUT R17, R17, 0xff, RZ, 0xc0, !PT ;  /* 0x000000ff11117812 */ /* 0x001fc800078ec0ff */
[C---:B------:R-:W-:Y:S01]  /*9820*/  LEA R6, R2.reuse, R5, 0x2 ;  /* 0x0000000502067211 */ /* 0x040fe200078e10ff */
[----:B-1----:R-:W-:Y:S02]  /*9830*/  IMAD R20, R29, c[0x0][0x1a0], RZ ;  /* 0x000068001d147a24 */ /* 0x002fe400078e02ff */
[----:B------:R-:W-:Y:S01]  /*9840*/  IMAD R26, R17, c[0x0][0x1a8], RZ ;  /* 0x00006a00111a7a24 */ /* 0x000fe200078e02ff */
[----:B------:R-:W-:Y:S01]  /*9850*/  LEA R28, R2, R6, 0x2 ;  /* 0x00000006021c7211 */ /* 0x000fe200078e10ff */
[----:B------:R-:W-:Y:S01]  /*9860*/  IMAD R21, R29, c[0x0][0x1b0], RZ ;  /* 0x00006c001d157a24 */ /* 0x000fe200078e02ff */
[----:B------:R-:W-:Y:S02]  /*9870*/  SHF.L.U32 R18, R20, 0x1, RZ ;  /* 0x0000000114127819 */ /* 0x000fe400000006ff */
[----:B------:R-:W-:Y:S01]  /*9880*/  SHF.L.U32 R19, R26, 0x1, RZ ;  /* 0x000000011a137819 */ /* 0x000fe200000006ff */
[----:B------:R-:W-:Y:S01]  /*9890*/  IMAD R7, R2, 0x4, R28 ;  /* 0x0000000402077824 */ /* 0x000fe200078e021c */
[----:B------:R-:W-:Y:S01]  /*98a0*/  SHF.L.U32 R29, R23, 0x8, RZ ;  /* 0x00000008171d7819 */ /* 0x000fe200000006ff */
[----:B------:R-:W-:Y:S01]  /*98b0*/  IMAD.HI R26, R26, 0x2, RZ ;  /* 0x000000021a1a7827 */ /* 0x000fe200078e02ff */
[----:B------:R-:W-:-:S02]  /*98c0*/  SHF.L.U32 R24, R21, 0x1, RZ ;  /* 0x0000000115187819 */ /* 0x000fc400000006ff */
[C---:B------:R-:W-:Y:S02]  /*98d0*/  LEA R8, R2.reuse, R7, 0x2 ;  /* 0x0000000702087211 */ /* 0x040fe400078e10ff */
[C---:B------:R-:W-:Y:S01]  /*98e0*/  SHF.L.U32 R23, R25.reuse, 0x1, RZ ;  /* 0x0000000119177819 */ /* 0x040fe200000006ff */
[----:B------:R-:W-:Y:S01]  /*98f0*/  IMAD.HI R25, R25, 0x2, RZ ;  /* 0x0000000219197827 */ /* 0x000fe200078e02ff */
[C---:B------:R-:W-:Y:S02]  /*9900*/  LEA R9, R2.reuse, R8, 0x2 ;  /* 0x0000000802097211 */ /* 0x040fe400078e10ff */
[----:B------:R-:W-:Y:S02]  /*9910*/  LOP3.LUT R29, R29, 0x1000, RZ, 0xc0, !PT ;  /* 0x000010001d1d7812 */ /* 0x000fe400078ec0ff */
[----:B------:R-:W-:Y:S01]  /*9920*/  IADD3 R23, P2, P3, R23, c[0x0][0x170], R24 ;  /* 0x00005c0017177a10 */ /* 0x000fe20007b5e018 */
[C---:B------:R-:W-:Y:S01]  /*9930*/  IMAD R10, R2.reuse, 0x4, R9 ;  /* 0x00000004020a7824 */ /* 0x040fe200078e0209 */
[----:B------:R0:W-:Y:S04]  /*9940*/  STL.64 [R1+0xdf8], R8 ;  /* 0x000df80801007387 */ /* 0x0001e80000100a00 */
[----:B------:R-:W-:-:S04]  /*9950*/  LEA R11, R2, R10, 0x2 ;  /* 0x0000000a020b7211 */ /* 0x000fc800078e10ff */
[----:B------:R-:W-:Y:S01]  /*9960*/  LEA R12, R2, R11, 0x2 ;  /* 0x0000000b020c7211 */ /* 0x000fe200078e10ff */
[----:B------:R1:W-:Y:S01]  /*9970*/  STL.64 [R1+0xdf0], R10 ;  /* 0x000df00a01007387 */ /* 0x0003e20000100a00 */
[----:B0-----:R-:W-:-:S04]  /*9980*/  IMAD.HI R9, R20, 0x2, RZ ;  /* 0x0000000214097827 */ /* 0x001fc800078e02ff */
[----:B------:R-:W-:Y:S02]  /*9990*/  IMAD R13, R2, 0x4, R12 ;  /* 0x00000004020d7824 */ /* 0x000fe400078e020c */
[----:B------:R-:W-:-:S03]  /*99a0*/  IMAD.HI R8, R21, 0x2, RZ ;  /* 0x0000000215087827 */ /* 0x000fc600078e02ff */
[----:B------:R-:W-:Y:S01]  /*99b0*/  LEA R14, R2, R13, 0x2 ;  /* 0x0000000d020e7211 */ /* 0x000fe200078e10ff */
[----:B-1----:R-:W-:Y:S01]  /*99c0*/  IMAD R11, R22, 0x210, RZ ;  /* 0x00000210160b7824 */ /* 0x002fe200078e02ff */
[----:B------:R-:W-:Y:S02]  /*99d0*/  IADD3 R10, P0, P1, R19, c[0x0][0x168], R18 ;  /* 0x00005a00130a7a10 */ /* 0x000fe4000791e012 */
[----:B------:R-:W-:Y:S02]  /*99e0*/  LEA R15, R2, R14, 0x2 ;  /* 0x0000000e020f7211 */ /* 0x000fe400078e10ff */
[----:B------:R-:W-:Y:S02]  /*99f0*/  LOP3.LUT R27, R11, R27, RZ, 0x3c, !PT ;  /* 0x0000001b0b1b7212 */ /* 0x000fe400078e3cff */
[----:B------:R-:W-:Y:S01]  /*9a00*/  IADD3.X R11, R26, c[0x0][0x16c], R9, P0, P1 ;  /* 0x00005b001a0b7a10 */ /* 0x000fe200007e2409 */
[----:B------:R-:W-:Y:S01]  /*9a10*/  IMAD R16, R2, 0x4, R15 ;  /* 0x0000000402107824 */ /* 0x000fe200078e020f */
[----:B------:R-:W-:-:S02]  /*9a20*/  IADD3 R9, R29, R27, RZ ;  /* 0x0000001b1d097210 */ /* 0x000fc40007ffe0ff */
[----:B------:R-:W-:Y:S01]  /*9a30*/  IADD3.X R25, R25, c[0x0][0x174], R8, P2, P3 ;  /* 0x00005d0019197a10 */ /* 0x000fe200017e6408 */
[----:B------:R-:W-:Y:S01]  /*9a40*/  IMAD R17, R2, 0x4, R16 ;  /* 0x0000000402117824 */ /* 0x000fe200078e0210 */
[----:B------:R-:W-:-:S04]  /*9a50*/  LEA R8, P2, R4, R23, 0x1 ;  /* 0x0000001704087211 */ /* 0x000fc800078408ff */
[----:B------:R0:W-:Y:S01]  /*9a60*/  STL.64 [R1+0xde8], R16 ;  /* 0x000de81001007387 */ /* 0x0001e20000100a00 */
[----:B------:R-:W-:-:S03]  /*9a70*/  LEA R18, R2, R17, 0x2 ;  /* 0x0000001102127211 */ /* 0x000fc600078e10ff */
[----:B------:R1:W-:Y:S02]  /*9a80*/  STL.64 [R1+0x7b0], R10 ;  /* 0x0007b00a01007387 */ /* 0x0003e40000100a00 */
[C---:B------:R-:W-:Y:S02]  /*9a90*/  IMAD R19, R2.reuse, 0x4, R18 ;  /* 0x0000000402137824 */ /* 0x040fe400078e0212 */
[----:B------:R2:W-:Y:S03]  /*9aa0*/  STL [R1+0x75c], R9 ;  /* 0x00075c0901007387 */ /* 0x0005e60000100800 */
[----:B------:R-:W-:Y:S02]  /*9ab0*/  LEA R20, R2, R19, 0x2 ;  /* 0x0000001302147211 */ /* 0x000fe400078e10ff */
[-C--:B0-----:R-:W-:Y:S02]  /*9ac0*/  LEA R16, P0, R0, R23.reuse, 0x1 ;  /* 0x0000001700107211 */ /* 0x081fe400078008ff */
[----:B-1----:R-:W-:Y:S01]  /*9ad0*/  LEA R10, P1, R3, R23, 0x1 ;  /* 0x00000017030a7211 */ /* 0x002fe200078208ff */
[----:B------:R-:W-:Y:S01]  /*9ae0*/  IMAD R21, R2, 0x4, R20 ;  /* 0x0000000402157824 */ /* 0x000fe200078e0214 */
[----:B------:R-:W-:-:S02]  /*9af0*/  LEA.HI.X.SX32 R17, R0, R25, 0x1, P0 ;  /* 0x0000001900117211 */ /* 0x000fc400000f0eff */
[-C--:B--2---:R-:W-:Y:S02]  /*9b00*/  LEA.HI.X.SX32 R9, R4, R25.reuse, 0x1, P2 ;  /* 0x0000001904097211 */ /* 0x084fe400010f0eff */
[----:B------:R-:W-:Y:S01]  /*9b10*/  LEA.HI.X.SX32 R11, R3, R25, 0x1, P1 ;  /* 0x00000019030b7211 */ /* 0x000fe200008f0eff */
[----:B------:R0:W-:Y:S01]  /*9b20*/  STL.64 [R1+0xd60], R16 ;  /* 0x000d601001007387 */ /* 0x0001e20000100a00 */
[----:B------:R-:W-:-:S03]  /*9b30*/  LEA R22, R2, R21, 0x2 ;  /* 0x0000001502167211 */ /* 0x000fc600078e10ff */
[----:B------:R1:W-:Y:S02]  /*9b40*/  STL.64 [R1+0xd50], R8 ;  /* 0x000d500801007387 */ /* 0x0003e40000100a00 */
[C---:B------:R-:W-:Y:S02]  /*9b50*/  IMAD R24, R2.reuse, 0x4, R22 ;  /* 0x0000000402187824 */ /* 0x040fe400078e0216 */
[----:B------:R2:W-:Y:S03]  /*9b60*/  STL.64 [R1+0xd58], R10 ;  /* 0x000d580a01007387 */ /* 0x0005e60000100a00 */
[----:B------:R-:W-:Y:S02]  /*9b70*/  LEA R26, R2, R24, 0x2 ;  /* 0x00000018021a7211 */ /* 0x000fe400078e10ff */
[-C--:B0-----:R-:W-:Y:S02]  /*9b80*/  LEA R16, P1, R6, R23.reuse, 0x1 ;  /* 0x0000001706107211 */ /* 0x081fe400078208ff */
[-C--:B-1----:R-:W-:Y:S01]  /*9b90*/  LEA R8, P0, R5, R23.reuse, 0x1 ;  /* 0x0000001705087211 */ /* 0x082fe200078008ff */
[----:B------:R-:W-:Y:S01]  /*9ba0*/  IMAD R27, R2, 0x4, R26 ;  /* 0x00000004021b7824 */ /* 0x000fe200078e021a */
[----:B--2---:R-:W-:-:S02]  /*9bb0*/  LEA R10, P2, R28, R23, 0x1 ;  /* 0x000000171c0a7211 */ /* 0x004fc400078408ff */
[-C--:B------:R-:W-:Y:S02]  /*9bc0*/  LEA.HI.X.SX32 R9, R5, R25.reuse, 0x1, P0 ;  /* 0x0000001905097211 */ /* 0x080fe400000f0eff */
[-C--:B------:R-:W-:Y:S02]  /*9bd0*/  LEA.HI.X.SX32 R11, R28, R25.reuse, 0x1, P2 ;  /* 0x000000191c0b7211 */ /* 0x080fe400010f0eff */
[----:B------:R-:W-:Y:S01]  /*9be0*/  LEA.HI.X.SX32 R17, R6, R25, 0x1, P1 ;  /* 0x0000001906117211 */ /* 0x000fe200008f0eff */
[----:B------:R0:W-:Y:S01]  /*9bf0*/  STL.64 [R1+0xd48], R8 ;  /* 0x000d480801007387 */ /* 0x0001e20000100a00 */
[----:B------:R-:W-:-:S04]  /*9c00*/  LEA R0, R2, R27, 0x2 ;  /* 0x0000001b02007211 */ /* 0x000fc800078e10ff */
[C---:B------:R-:W-:Y:S01]  /*9c10*/  LEA R3, R2.reuse, R0, 0x2 ;  /* 0x0000000002037211 */ /* 0x040fe200078e10ff */
[----:B0-----:R-:W2:Y:S04]  /*9c20*/  LDL.LU.64 R8, [R1+0xdf8] ;  /* 0x000df80001087983 */ /* 0x001ea80000300a00 */
[C---:B------:R-:W-:Y:S01]  /*9c30*/  IMAD R4, R2.reuse, 0x4, R3 ;  /* 0x0000000402047824 */ /* 0x040fe200078e0203 */
[----:B------:R0:W-:Y:S04]  /*9c40*/  STL.64 [R1+0xd38], R10 ;  /* 0x000d380a01007387 */ /* 0x0001e80000100a00 */
[----:B------:R-:W-:Y:S01]  /*9c50*/  LEA R5, R2, R4, 0x2 ;  /* 0x0000000402057211 */ /* 0x000fe200078e10ff */
[----:B------:R-:W-:Y:S01]  /*9c60*/  STL.64 [R1+0xd40], R16 ;  /* 0x000d401001007387 */ /* 0x000fe20000100a00 */
[----:B0-----:R-:W-:-:S04]  /*9c70*/  LEA R10, P0, R7, R23, 0x1 ;  /* 0x00000017070a7211 */ /* 0x001fc800078008ff */
[----:B------:R-:W-:-:S05]  /*9c80*/  LEA.HI.X.SX32 R11, R7, R25, 0x1, P0 ;  /* 0x00000019070b7211 */ /* 0x000fca00000f0eff */
[----:B------:R0:W-:Y:S04]  /*9c90*/  STL.64 [R1+0xd30], R10 ;  /* 0x000d300a01007387 */ /* 0x0001e80000100a00 */
[----:B0-----:R-:W3:Y:S01]  /*9ca0*/  LDL.LU.64 R10, [R1+0xdf0] ;  /* 0x000df000010a7983 */ /* 0x001ee20000300a00 */
[CC--:B--2---:R-:W-:Y:S02]  /*9cb0*/  LEA R28, P1, R8.reuse, R23.reuse, 0x1 ;  /* 0x00000017081c7211 */ /* 0x0c4fe400078208ff */
[C---:B------:R-:W-:Y:S02]  /*9cc0*/  LEA R16, P2, R9.reuse, R23, 0x1 ;  /* 0x0000001709107211 */ /* 0x040fe400078408ff */
[-C--:B------:R-:W-:Y:S02]  /*9cd0*/  LEA.HI.X.SX32 R29, R8, R25.reuse, 0x1, P1 ;  /* 0x00000019081d7211 */ /* 0x080fe400008f0eff */
[----:B------:R-:W-:-:S03]  /*9ce0*/  LEA.HI.X.SX32 R17, R9, R25, 0x1, P2 ;  /* 0x0000001909117211 */ /* 0x000fc600010f0eff */
[----:B------:R-:W-:Y:S04]  /*9cf0*/  STL.64 [R1+0xd28], R28 ;  /* 0x000d281c01007387 */ /* 0x000fe80000100a00 */
[----:B------:R0:W-:Y:S02]  /*9d00*/  STL.64 [R1+0xd20], R16 ;  /* 0x000d201001007387 */ /* 0x0001e40000100a00 */
[----:B0-----:R-:W-:-:S04]  /*9d10*/  LEA R16, P2, R12, R23, 0x1 ;  /* 0x000000170c107211 */ /* 0x001fc800078408ff */
[----:B------:R-:W-:Y:S02]  /*9d20*/  LEA.HI.X.SX32 R17, R12, R25, 0x1, P2 ;  /* 0x000000190c117211 */ /* 0x000fe400010f0eff */
[----:B---3--:R-:W-:-:S04]  /*9d30*/  LEA R8, P0, R10, R23, 0x1 ;  /* 0x000000170a087211 */ /* 0x008fc800078008ff */
[----:B------:R-:W-:Y:S02]  /*9d40*/  LEA.HI.X.SX32 R9, R10, R25, 0x1, P0 ;  /* 0x000000190a097211 */ /* 0x000fe400000f0eff */
[----:B------:R-:W-:-:S03]  /*9d50*/  LEA R28, P1, R11, R23, 0x1 ;  /* 0x000000170b1c7211 */ /* 0x000fc600078208ff */
[----:B------:R-:W-:Y:S04]  /*9d60*/  STL.64 [R1+0xd18], R8 ;  /* 0x000d180801007387 */ /* 0x000fe80000100a00 */
[----:B------:R0:W-:Y:S01]  /*9d70*/  STL.64 [R1+0xd08], R16 ;  /* 0x000d081001007387 */ /* 0x0001e20000100a00 */
[----:B------:R-:W-:Y:S02]  /*9d80*/  LEA.HI.X.SX32 R29, R11, R25, 0x1, P1 ;  /* 0x000000190b1d7211 */ /* 0x000fe400008f0eff */
[----:B0-----:R-:W-:-:S04]  /*9d90*/  LEA R16, P0, R13, R23, 0x1 ;  /* 0x000000170d107211 */ /* 0x001fc800078008ff */
[----:B------:R-:W-:Y:S01]  /*9da0*/  LEA.HI.X.SX32 R17, R13, R25, 0x1, P0 ;  /* 0x000000190d117211 */ /* 0x000fe200000f0eff */
[----:B------:R-:W-:Y:S04]  /*9db0*/  STL.64 [R1+0xd10], R28 ;  /* 0x000d101c01007387 */ /* 0x000fe80000100a00 */
[----:B------:R0:W-:Y:S04]  /*9dc0*/  STL.64 [R1+0xd00], R16 ;  /* 0x000d001001007387 */ /* 0x0001e80000100a00 */
[----:B0-----:R-:W2:Y:S01]  /*9dd0*/  LDL.LU.64 R16, [R1+0xde8] ;  /* 0x000de80001107983 */ /* 0x001ea20000300a00 */
[----:B------:R-:W-:-:S02]  /*9de0*/  LEA R10, P2, R15, R23, 0x1 ;  /* 0x000000170f0a7211 */ /* 0x000fc400078408ff */
[C---:B------:R-:W-:Y:S02]  /*9df0*/  LEA R28, P1, R14.reuse, R23, 0x1 ;  /* 0x000000170e1c7211 */ /* 0x040fe400078208ff */
[-C--:B------:R-:W-:Y:S02]  /*9e00*/  LEA.HI.X.SX32 R11, R15, R25.reuse, 0x1, P2 ;  /* 0x000000190f0b7211 */ /* 0x080fe400010f0eff */
[----:B------:R-:W-:Y:S02]  /*9e10*/  LEA.HI.X.SX32 R29, R14, R25, 0x1, P1 ;  /* 0x000000190e1d7211 */ /* 0x000fe400008f0eff */
[----:B------:R-:W-:Y:S01]  /*9e20*/  LEA R6, R2, R5, 0x2 ;  /* 0x0000000502067211 */ /* 0x000fe200078e10ff */
[----:B------:R0:W-:Y:S01]  /*9e30*/  STL.64 [R1+0xcf0], R10 ;  /* 0x000cf00a01007387 */ /* 0x0001e20000100a00 */
[----:B------:R-:W-:-:S03]  /*9e40*/  LEA R12, P2, R18, R23, 0x1 ;  /* 0x00000017120c7211 */ /* 0x000fc600078408ff */
[----:B------:R-:W-:Y:S01]  /*9e50*/  STL.64 [R1+0xcf8], R28 ;  /* 0x000cf81c01007387 */ /* 0x000fe20000100a00 */
[----:B------:R-:W-:Y:S01]  /*9e60*/  LEA.HI.X.SX32 R13, R18, R25, 0x1, P2 ;  /* 0x00000019120d7211 */ /* 0x000fe200010f0eff */
[----:B------:R-:W-:-:S04]  /*9e70*/  IMAD R7, R2, 0x4, R6 ;  /* 0x0000000402077824 */ /* 0x000fc800078e0206 */
[----:B------:R1:W-:Y:S01]  /*9e80*/  STL.64 [R1+0xcd8], R12 ;  /* 0x000cd80c01007387 */ /* 0x0003e20000100a00 */
[----:B------:R-:W-:-:S04]  /*9e90*/  LEA R9, R2, R7, 0x2 ;  /* 0x0000000702097211 */ /* 0x000fc800078e10ff */
[----:B------:R-:W-:-:S05]  /*9ea0*/  LEA R8, R2, R9, 0x2 ;  /* 0x0000000902087211 */ /* 0x000fca00078e10ff */
[----:B0-----:R-:W-:-:S05]  /*9eb0*/  IMAD R11, R2, 0x4, R8 ;  /* 0x00000004020b7824 */ /* 0x001fca00078e0208 */
[----:B------:R-:W-:-:S04]  /*9ec0*/  LEA R10, R2, R11, 0x2 ;  /* 0x0000000b020a7211 */ /* 0x000fc800078e10ff */
[----:B-1----:R-:W-:-:S05]  /*9ed0*/  LEA R13, R2, R10, 0x2 ;  /* 0x0000000a020d7211 */ /* 0x002fca00078e10ff */
[----:B------:R-:W-:Y:S01]  /*9ee0*/  IMAD R12, R2, 0x4, R13 ;  /* 0x00000004020c7824 */ /* 0x000fe200078e020d */
[CC--:B--2---:R-:W-:Y:S02]  /*9ef0*/  LEA R14, P0, R16.reuse, R23.reuse, 0x1 ;  /* 0x00000017100e7211 */ /* 0x0c4fe400078008ff */
[C---:B------:R-:W-:Y:S02]  /*9f00*/  LEA R28, P1, R17.reuse, R23, 0x1 ;  /* 0x00000017111c7211 */ /* 0x040fe400078208ff */
[-C--:B------:R-:W-:Y:S02]  /*9f10*/  LEA.HI.X.SX32 R15, R16, R25.reuse, 0x1, P0 ;  /* 0x00000019100f7211 */ /* 0x080fe400000f0eff */
[----:B------:R-:W-:-:S03]  /*9f20*/  LEA.HI.X.SX32 R29, R17, R25, 0x1, P1 ;  /* 0x00000019111d7211 */ /* 0x000fc600008f0eff */
[----:B------:R0:W-:Y:S01]  /*9f30*/  STL.64 [R1+0xce8], R14 ;  /* 0x000ce80e01007387 */ /* 0x0001e20000100a00 */
[----:B------:R-:W-:-:S03]  /*9f40*/  LEA R16, P1, R20, R23, 0x1 ;  /* 0x0000001714107211 */ /* 0x000fc600078208ff */
[----:B------:R1:W-:Y:S01]  /*9f50*/  STL.64 [R1+0xce0], R28 ;  /* 0x000ce01c01007387 */ /* 0x0003e20000100a00 */
[----:B------:R-:W-:Y:S02]  /*9f60*/  LEA.HI.X.SX32 R17, R20, R25, 0x1, P1 ;  /* 0x0000001914117211 */ /* 0x000fe400008f0eff */
[-C--:B0-----:R-:W-:Y:S02]  /*9f70*/  LEA R14, P2, R21, R23.reuse, 0x1 ;  /* 0x00000017150e7211 */ /* 0x081fe400078408ff */
[----:B-1----:R-:W-:Y:S02]  /*9f80*/  LEA R28, P0, R19, R23, 0x1 ;  /* 0x00000017131c7211 */ /* 0x002fe400078008ff */
[-C--:B------:R-:W-:Y:S02]  /*9f90*/  LEA.HI.X.SX32 R15, R21, R25.reuse, 0x1, P2 ;  /* 0x00000019150f7211 */ /* 0x080fe400010f0eff */
[----:B------:R-:W-:-:S03]  /*9fa0*/  LEA.HI.X.SX32 R29, R19, R25, 0x1, P0 ;  /* 0x00000019131d7211 */ /* 0x000fc600000f0eff */
[----:B------:R-:W-:Y:S04]  /*9fb0*/  STL.64 [R1+0xcc0], R14 ;  /* 0x000cc00e01007387 */ /* 0x000fe80000100a00 */
[----:B------:R0:W-:Y:S04]  /*9fc0*/  STL.64 [R1+0xcd0], R28 ;  /* 0x000cd01c01007387 */ /* 0x0001e80000100a00 */
[----:B------:R1:W-:Y:S01]  /*9fd0*/  STL.64 [R1+0xcc8], R16 ;  /* 0x000cc81001007387 */ /* 0x0003e20000100a00 */
[-C--:B------:R-:W-:Y:S02]  /*9fe0*/  LEA R18, P1, R24, R23.reuse, 0x1 ;  /* 0x0000001718127211 */ /* 0x080fe400078208ff */
[----:B0-----:R-:W-:-:S02]  /*9ff0*/  LEA R28, P0, R22, R23, 0x1 ;  /* 0x00000017161c7211 */ /* 0x001fc400078008ff */
[----:B-1----:R-:W-:Y:S02]  /*a000*/  LEA R16, P2, R26, R23, 0x1 ;  /* 0x000000171a107211 */ /* 0x002fe400078408ff */
[-C--:B------:R-:W-:Y:S02]  /*a010*/  LEA.HI.X.SX32 R29, R22, R25.reuse, 0x1, P0 ;  /* 0x00000019161d7211 */ /* 0x080fe400000f0eff */
[-C--:B------:R-:W-:Y:S02]  /*a020*/  LEA.HI.X.SX32 R17, R26, R25.reuse, 0x1, P2 ;  /* 0x000000191a117211 */ /* 0x080fe400010f0eff */
[----:B------:R-:W-:-:S03]  /*a030*/  LEA.HI.X.SX32 R19, R24, R25, 0x1, P1 ;  /* 0x0000001918137211 */ /* 0x000fc600008f0eff */
[----:B------:R-:W-:Y:S01]  /*a040*/  STL.64 [R1+0xca8], R16 ;  /* 0x000ca81001007387 */ /* 0x000fe20000100a00 */
[----:B------:R-:W-:-:S03]  /*a050*/  LEA R20, P1, R0, R23, 0x1 ;  /* 0x0000001700147211 */ /* 0x000fc600078208ff */
[----:B------:R0:W-:Y:S01]  /*a060*/  STL.64 [R1+0xcb8], R28 ;  /* 0x000cb81c01007387 */ /* 0x0001e20000100a00 */
[----:B------:R-:W-:-:S03]  /*a070*/  LEA R14, R2, R12, 0x2 ;  /* 0x0000000c020e7211 */ /* 0x000fc600078e10ff */
[----:B------:R1:W-:Y:S01]  /*a080*/  STL.64 [R1+0xcb0], R18 ;  /* 0x000cb01201007387 */ /* 0x0003e20000100a00 */
[----:B------:R-:W-:Y:S02]  /*a090*/  LEA.HI.X.SX32 R21, R0, R25, 0x1, P1 ;  /* 0x0000001900157211 */ /* 0x000fe400008f0eff */
[-C--:B0-----:R-:W-:Y:S02]  /*a0a0*/  LEA R28, P0, R27, R23.reuse, 0x1 ;  /* 0x000000171b1c7211 */ /* 0x081fe400078008ff */
[----:B-1----:R-:W-:Y:S02]  /*a0b0*/  LEA R18, P2, R3, R23, 0x1 ;  /* 0x0000001703127211 */ /* 0x002fe400078408ff */
[-C--:B------:R-:W-:Y:S02]  /*a0c0*/  LEA.HI.X.SX32 R29, R27, R25.reuse, 0x1, P0 ;  /* 0x000000191b1d7211 */ /* 0x080fe400000f0eff */
[----:B------:R-:W-:Y:S02]  /*a0d0*/  LEA.HI.X.SX32 R19, R3, R25, 0x1, P2 ;  /* 0x0000001903137211 */ /* 0x000fe400010f0eff */
[----:B------:R-:W-:Y:S01]  /*a0e0*/  LEA R15, R2, R14, 0x2 ;  /* 0x0000000e020f7211 */ /* 0x000fe200078e10ff */
[----:B------:R-:W-:Y:S01]  /*a0f0*/  STL.64 [R1+0xca0], R28 ;  /* 0x000ca01c01007387 */ /* 0x000fe20000100a00 */
[----:B------:R-:W-:-:S03]  /*a100*/  LEA R26, P0, R4, R23, 0x1 ;  /* 0x00000017041a7211 */ /* 0x000fc600078008ff */
[----:B------:R0:W-:Y:S01]  /*a110*/  STL.64 [R1+0xc98], R20 ;  /* 0x000c981401007387 */ /* 0x0001e20000100a00 */
[----:B------:R-:W-:-:S03]  /*a120*/  IMAD R17, R2, 0x4, R15 ;  /* 0x0000000402117824 */ /* 0x000fc600078e020f */
[----:B------:R1:W-:Y:S01]  /*a130*/  STL.64 [R1+0xc90], R18 ;  /* 0x000c901201007387 */ /* 0x0003e20000100a00 */
[----:B------:R-:W-:Y:S02]  /*a140*/  LEA.HI.X.SX32 R27, R4, R25, 0x1, P0 ;  /* 0x00000019041b7211 */ /* 0x000fe400000f0eff */
[----:B------:R-:W-:Y:S02]  /*a150*/  LEA R16, R2, R17, 0x2 ;  /* 0x0000001102107211 */ /* 0x000fe400078e10ff */
[CC--:B0-----:R-:W-:Y:S02]  /*a160*/  LEA R20, P1, R5.reuse, R23.reuse, 0x1 ;  /* 0x0000001705147211 */ /* 0x0c1fe400078208ff */
[C---:B-1----:R-:W-:Y:S02]  /*a170*/  LEA R18, P2, R6.reuse, R23, 0x1 ;  /* 0x0000001706127211 */ /* 0x042fe400078408ff */
[-C--:B------:R-:W-:Y:S02]  /*a180*/  LEA.HI.X.SX32 R21, R5, R25.reuse, 0x1, P1 ;  /* 0x0000001905157211 */ /* 0x080fe400008f0eff */
[----:B------:R-:W-:-:S02]  /*a190*/  LEA.HI.X.SX32 R19, R6, R25, 0x1, P2 ;  /* 0x0000001906137211 */ /* 0x000fc400010f0eff */
[----:B------:R-:W-:Y:S02]  /*a1a0*/  LEA R3, R2, R16, 0x2 ;  /* 0x0000001002037211 */ /* 0x000fe400078e10ff */
[C---:B------:R-:W-:Y:S01]  /*a1b0*/  LEA R28, P0, R7.reuse, R23, 0x1 ;  /* 0x00000017071c7211 */ /* 0x040fe200078008ff */
[----:B------:R-:W-:Y:S04]  /*a1c0*/  STL.64 [R1+0xc78], R18 ;  /* 0x000c781201007387 */ /* 0x000fe80000100a00 */
[----:B------:R0:W-:Y:S01]  /*a1d0*/  STL.64 [R1+0xc88], R26 ;  /* 0x000c881a01007387 */ /* 0x0001e20000100a00 */
[----:B------:R-:W-:-:S03]  /*a1e0*/  LEA.HI.X.SX32 R29, R7, R25, 0x1, P0 ;  /* 0x00000019071d7211 */ /* 0x000fc600000f0eff */
[----:B------:R1:W-:Y:S01]  /*a1f0*/  STL.64 [R1+0xc80], R20 ;  /* 0x000c801401007387 */ /* 0x0003e20000100a00 */
[----:B------:R-:W-:Y:S01]  /*a200*/  IMAD R0, R2, 0x4, R3 ;  /* 0x0000000402007824 */ /* 0x000fe200078e0203 */
[CC--:B0-----:R-:W-:Y:S02]  /*a210*/  LEA R26, P1, R9.reuse, R23.reuse, 0x1 ;  /* 0x00000017091a7211 */ /* 0x0c1fe400078208ff */
[C---:B-1----:R-:W-:Y:S02]  /*a220*/  LEA R20, P2, R8.reuse, R23, 0x1 ;  /* 0x0000001708147211 */ /* 0x042fe400078408ff */
[-C--:B------:R-:W-:Y:S02]  /*a230*/  LEA.HI.X.SX32 R27, R9, R25.reuse, 0x1, P1 ;  /* 0x00000019091b7211 */ /* 0x080fe400008f0eff */
[----:B------:R-:W-:Y:S01]  /*a240*/  LEA.HI.X.SX32 R21, R8, R25, 0x1, P2 ;  /* 0x0000001908157211 */ /* 0x000fe200010f0eff */
[----:B------:R-:W-:Y:S01]  /*a250*/  STL.64 [R1+0xc70], R28 ;  /* 0x000c701c01007387 */ /* 0x000fe20000100a00 */
[----:B------:R-:W-:-:S03]  /*a260*/  LEA R18, R2, R0, 0x2 ;  /* 0x0000000002127211 */ /* 0x000fc600078e10ff */
[----:B------:R0:W-:Y:S01]  /*a270*/  STL.64 [R1+0xc68], R26 ;  /* 0x000c681a01007387 */ /* 0x0001e20000100a00 */
[----:B------:R-:W-:-:S03]  /*a280*/  LEA R6, P2, R13, R23, 0x1 ;  /* 0x000000170d067211 */ /* 0x000fc600078408ff */
[----:B------:R1:W-:Y:S01]  /*a290*/  STL.64 [R1+0xc60], R20 ;  /* 0x000c601401007387 */ /* 0x0003e20000100a00 */
[----:B------:R-:W-:Y:S02]  /*a2a0*/  LEA R4, R2, R18, 0x2 ;  /* 0x0000001202047211 */ /* 0x000fe400078e10ff */
[CC--:B0-----:R-:W-:Y:S02]  /*a2b0*/  LEA R26, P0, R11.reuse, R23.reuse, 0x1 ;  /* 0x000000170b1a7211 */ /* 0x0c1fe400078008ff */
[C---:B-1----:R-:W-:Y:S02]  /*a2c0*/  LEA R20, P1, R10.reuse, R23, 0x1 ;  /* 0x000000170a147211 */ /* 0x042fe400078208ff */
[-C--:B------:R-:W-:Y:S02]  /*a2d0*/  LEA.HI.X.SX32 R27, R11, R25.reuse, 0x1, P0 ;  /* 0x000000190b1b7211 */ /* 0x080fe400000f0eff */
[-C--:B------:R-:W-:Y:S02]  /*a2e0*/  LEA.HI.X.SX32 R21, R10, R25.reuse, 0x1, P1 ;  /* 0x000000190a157211 */ /* 0x080fe400008f0eff */
[----:B------:R-:W-:Y:S01]  /*a2f0*/  LEA.HI.X.SX32 R7, R13, R25, 0x1, P2 ;  /* 0x000000190d077211 */ /* 0x000fe200010f0eff */
[C---:B------:R-:W-:Y:S01]  /*a300*/  IMAD R8, R2.reuse, 0x4, R4 ;  /* 0x0000000402087824 */ /* 0x040fe200078e0204 */
[----:B------:R0:W-:Y:S04]  /*a310*/  STL.64 [R1+0xc58], R26 ;  /* 0x000c581a01007387 */ /* 0x0001e80000100a00 */
[----:B------:R1:W-:Y:S01]  /*a320*/  STL.64 [R1+0xc50], R20 ;  /* 0x000c501401007387 */ /* 0x0003e20000100a00 */
[----:B------:R-:W-:-:S03]  /*a330*/  LEA R19, R2, R8, 0x2 ;  /* 0x0000000802137211 */ /* 0x000fc600078e10ff */
[----:B------:R2:W-:Y:S01]  /*a340*/  STL.64 [R1+0xc48], R6 ;  /* 0x000c480601007387 */ /* 0x0005e20000100a00 */
[-C--:B0-----:R-:W-:Y:S02]  /*a350*/  LEA R26, P0, R12, R23.reuse, 0x1 ;  /* 0x000000170c1a7211 */ /* 0x081fe400078008ff */
[-C--:B-1----:R-:W-:Y:S02]  /*a360*/  LEA R20, P1, R14, R23.reuse, 0x1 ;  /* 0x000000170e147211 */ /* 0x082fe400078208ff */
[C---:B--2---:R-:W-:Y:S02]  /*a370*/  LEA R6, P2, R15.reuse, R23, 0x1 ;  /* 0x000000170f067211 */ /* 0x044fe400078408ff */
[----:B------:R-:W-:Y:S02]  /*a380*/  LEA R11, R2, R19, 0x2 ;  /* 0x00000013020b7211 */ /* 0x000fe400078e10ff */
[-C--:B------:R-:W-:Y:S02]  /*a390*/  LEA.HI.X.SX32 R7, R15, R25.reuse, 0x1, P2 ;  /* 0x000000190f077211 */ /* 0x080fe400010f0eff */
[----:B------:R-:W-:-:S02]  /*a3a0*/  LEA.HI.X.SX32 R27, R12, R25, 0x1, P0 ;  /* 0x000000190c1b7211 */ /* 0x000fc400000f0eff */
[----:B------:R-:W-:Y:S01]  /*a3b0*/  LEA.HI.X.SX32 R21, R14, R25, 0x1, P1 ;  /* 0x000000190e157211 */ /* 0x000fe200008f0eff */
[----:B------:R0:W-:Y:S01]  /*a3c0*/  STL.64 [R1+0xc30], R6 ;  /* 0x000c300601007387 */ /* 0x0001e20000100a00 */
[----:B------:R-:W-:-:S03]  /*a3d0*/  IMAD R5, R2, 0x4, R11 ;  /* 0x0000000402057824 */ /* 0x000fc600078e020b */
[----:B------:R1:W-:Y:S01]  /*a3e0*/  STL.64 [R1+0xc40], R26 ;  /* 0x000c401a01007387 */ /* 0x0003e20000100a00 */
[----:B------:R-:W-:-:S03]  /*a3f0*/  LEA R12, P2, R3, R23, 0x1 ;  /* 0x00000017030c7211 */ /* 0x000fc600078408ff */
[----:B------:R2:W-:Y:S01]  /*a400*/  STL.64 [R1+0xc38], R20 ;  /* 0x000c381401007387 */ /* 0x0005e20000100a00 */
[----:B------:R-:W-:Y:S02]  /*a410*/  LEA.HI.X.SX32 R13, R3, R25, 0x1, P2 ;  /* 0x00000019030d7211 */ /* 0x000fe400010f0eff */
[----:B0-----:R-:W-:Y:S02]  /*a420*/  LEA R6, R2, R5, 0x2 ;  /* 0x0000000502067211 */ /* 0x001fe400078e10ff */
[CC--:B-1----:R-:W-:Y:S02]  /*a430*/  LEA R26, P0, R17.reuse, R23.reuse, 0x1 ;  /* 0x00000017111a7211 */ /* 0x0c2fe400078008ff */
[C---:B--2---:R-:W-:Y:S02]  /*a440*/  LEA R20, P1, R16.reuse, R23, 0x1 ;  /* 0x0000001710147211 */ /* 0x044fe400078208ff */
[-C--:B------:R-:W-:Y:S02]  /*a450*/  LEA.HI.X.SX32 R27, R17, R25.reuse, 0x1, P0 ;  /* 0x00000019111b7211 */ /* 0x080fe400000f0eff */
[----:B------:R-:W-:-:S02]  /*a460*/  LEA.HI.X.SX32 R21, R16, R25, 0x1, P1 ;  /* 0x0000001910157211 */ /* 0x000fc400008f0eff */
[----:B------:R-:W-:Y:S01]  /*a470*/  LEA R10, R2, R6, 0x2 ;  /* 0x00000006020a7211 */ /* 0x000fe200078e10ff */
[----:B------:R-:W-:Y:S01]  /*a480*/  STL.64 [R1+0xc28], R26 ;  /* 0x000c281a01007387 */ /* 0x000fe20000100a00 */
[-C--:B------:R-:W-:Y:S02]  /*a490*/  LEA R16, P0, R0, R23.reuse, 0x1 ;  /* 0x0000001700107211 */ /* 0x080fe400078008ff */
[----:B------:R-:W-:Y:S01]  /*a4a0*/  LEA R14, P1, R18, R23, 0x1 ;  /* 0x00000017120e7211 */ /* 0x000fe200078208ff */
[----:B------:R-:W-:Y:S01]  /*a4b0*/  STL.64 [R1+0xc20], R20 ;  /* 0x000c201401007387 */ /* 0x000fe20000100a00 */
[----:B------:R-:W-:-:S03]  /*a4c0*/  IMAD R3, R2, 0x4, R10 ;  /* 0x0000000402037824 */ /* 0x000fc600078e020a */
[----:B------:R0:W-:Y:S01]  /*a4d0*/  STL.64 [R1+0xc18], R12 ;  /* 0x000c180c01007387 */ /* 0x0001e20000100a00 */
[-C--:B------:R-:W-:Y:S02]  /*a4e0*/  LEA.HI.X.SX32 R17, R0, R25.reuse, 0x1, P0 ;  /* 0x0000001900117211 */ /* 0x080fe400000f0eff */
[----:B------:R-:W-:Y:S02]  /*a4f0*/  LEA.HI.X.SX32 R15, R18, R25, 0x1, P1 ;  /* 0x00000019120f7211 */ /* 0x000fe400008f0eff */
[----:B------:R-:W-:Y:S02]  /*a500*/  LEA R7, R2, R3, 0x2 ;  /* 0x0000000302077211 */ /* 0x000fe400078e10ff */
[C---:B0-----:R-:W-:Y:S01]  /*a510*/  LEA R12, P2, R4.reuse, R23, 0x1 ;  /* 0x00000017040c7211 */ /* 0x041fe200078408ff */
[----:B------:R0:W-:Y:S03]  /*a520*/  STL.64 [R1+0xc10], R16 ;  /* 0x000c101001007387 */ /* 0x0001e60000100a00 */
[----:B------:R-:W-:Y:S01]  /*a530*/  LEA.HI.X.SX32 R13, R4, R25, 0x1, P2 ;  /* 0x00000019040d7211 */ /* 0x000fe200010f0eff */
[----:B------:R1:W-:Y:S01]  /*a540*/  STL.64 [R1+0xc08], R14 ;  /* 0x000c080e01007387 */ /* 0x0003e20000100a00 */
[----:B------:R-:W-:-:S03]  /*a550*/  LEA R9, R2, R7, 0x2 ;  /* 0x0000000702097211 */ /* 0x000fc600078e10ff */
[----:B------:R2:W-:Y:S01]  /*a560*/  STL.64 [R1+0xc00], R12 ;  /* 0x000c000c01007387 */ /* 0x0005e20000100a00 */
[CC--:B0-----:R-:W-:Y:S02]  /*a570*/  LEA R16, P0, R8.reuse, R23.reuse, 0x1 ;  /* 0x0000001708107211 */ /* 0x0c1fe400078008ff */
[----:B-1----:R-:W-:Y:S02]  /*a580*/  LEA R14, P1, R19, R23, 0x1 ;  /* 0x00000017130e7211 */ /* 0x002fe400078208ff */
[----:B------:R-:W-:Y:S02]  /*a590*/  LEA.HI.X.SX32 R17, R8, R25, 0x1, P0 ;  /* 0x0000001908117211 */ /* 0x000fe400000f0eff */
[----:B--2---:R-:W-:Y:S02]  /*a5a0*/  LEA R12, P2, R11, R23, 0x1 ;  /* 0x000000170b0c7211 */ /* 0x004fe400078408ff */
[-C--:B------:R-:W-:Y:S01]  /*a5b0*/  LEA.HI.X.SX32 R15, R19, R25.reuse, 0x1, P1 ;  /* 0x00000019130f7211 */ /* 0x080fe200008f0eff */
[C---:B------:R-:W-:Y:S01]  /*a5c0*/  IMAD R0, R2.reuse, 0x4, R9 ;  /* 0x0000000402007824 */ /* 0x040fe200078e0209 */
[----:B------:R-:W-:Y:S01]  /*a5d0*/  LEA.HI.X.SX32 R13, R11, R25, 0x1, P2 ;  /* 0x000000190b0d7211 */ /* 0x000fe200010f0eff */
[----:B------:R0:W-:Y:S04]  /*a5e0*/  STL.64 [R1+0xbf8], R16 ;  /* 0x000bf81001007387 */ /* 0x0001e80000100a00 */
[----:B------:R1:W-:Y:S01]  /*a5f0*/  STL.64 [R1+0xbf0], R14 ;  /* 0x000bf00e01007387 */ /* 0x0003e20000100a00 */
[----:B------:R-:W-:-:S03]  /*a600*/  LEA R4, R2, R0, 0x2 ;  /* 0x0000000002047211 */ /* 0x000fc600078e10ff */
[----:B------:R2:W-:Y:S01]  /*a610*/  STL.64 [R1+0xbe8], R12 ;  /* 0x000be80c01007387 */ /* 0x0005e20000100a00 */
[CC--:B0-----:R-:W-:Y:S02]  /*a620*/  LEA R16, P0, R5.reuse, R23.reuse, 0x1 ;  /* 0x0000001705107211 */ /* 0x0c1fe400078008ff */
[----:B-1----:R-:W-:Y:S02]  /*a630*/  LEA R14, P1, R6, R23, 0x1 ;  /* 0x00000017060e7211 */ /* 0x002fe400078208ff */
[----:B------:R-:W-:Y:S02]  /*a640*/  LEA.HI.X.SX32 R17, R5, R25, 0x1, P0 ;  /* 0x0000001905117211 */ /* 0x000fe400000f0eff */
[----:B--2---:R-:W-:Y:S02]  /*a650*/  LEA R12, P2, R10, R23, 0x1 ;  /* 0x000000170a0c7211 */ /* 0x004fe400078408ff */
[----:B------:R-:W-:Y:S02]  /*a660*/  LEA.HI.X.SX32 R15, R6, R25, 0x1, P1 ;  /* 0x00000019060f7211 */ /* 0x000fe400008f0eff */
[----:B------:R-:W-:-:S02]  /*a670*/  LEA R8, R2, R4, 0x2 ;  /* 0x0000000402087211 */ /* 0x000fc400078e10ff */
[----:B------:R-:W-:Y:S01]  /*a680*/  LEA.HI.X.SX32 R13, R10, R25, 0x1, P2 ;  /* 0x000000190a0d7211 */ /* 0x000fe200010f0eff */
[----:B------:R0:W-:Y:S02]  /*a690*/  STL.64 [R1+0xbe0], R16 ;  /* 0x000be01001007387 */ /* 0x0001e40000100a00 */
[----:B------:R-:W-:Y:S02]  /*a6a0*/  IMAD R5, R2, 0x4, R8 ;  /* 0x0000000402057824 */ /* 0x000fe400078e0208 */
[----:B------:R1:W-:Y:S04]  /*a6b0*/  STL.64 [R1+0xbd8], R14 ;  /* 0x000bd80e01007387 */ /* 0x0003e80000100a00 */
[----:B------:R2:W-:Y:S01]  /*a6c0*/  STL.64 [R1+0xbd0], R12 ;  /* 0x000bd00c01007387 */ /* 0x0005e20000100a00 */
[----:B0-----:R-:W-:-:S02]  /*a6d0*/  LEA R16, P0, R3, R23, 0x1 ;  /* 0x0000001703107211 */ /* 0x001fc400078008ff */
[----:B-1----:R-:W-:Y:S02]  /*a6e0*/  LEA R14, P1, R7, R23, 0x1 ;  /* 0x00000017070e7211 */ /* 0x002fe400078208ff */
[----:B------:R-:W-:Y:S02]  /*a6f0*/  LEA.HI.X.SX32 R17, R3, R25, 0x1, P0 ;  /* 0x0000001903117211 */ /* 0x000fe400000f0eff */
[----:B--2---:R-:W-:Y:S02]  /*a700*/  LEA R12, P2, R9, R23, 0x1 ;  /* 0x00000017090c7211 */ /* 0x004fe400078408ff */
[----:B------:R-:W-:Y:S02]  /*a710*/  LEA.HI.X.SX32 R15, R7, R25, 0x1, P1 ;  /* 0x00000019070f7211 */ /* 0x000fe400008f0eff */
[C---:B------:R-:W-:Y:S02]  /*a720*/  LEA R6, R2.reuse, R5, 0x2 ;  /* 0x0000000502067211 */ /* 0x040fe400078e10ff */
[----:B------:R-:W-:Y:S01]  /*a730*/  LEA.HI.X.SX32 R13, R9, R25, 0x1, P2 ;  /* 0x00000019090d7211 */ /* 0x000fe200010f0eff */
[----:B------:R-:W-:Y:S01]  /*a740*/  STL.64 [R1+0xbc8], R16 ;  /* 0x000bc81001007387 */ /* 0x000fe20000100a00 */
[----:B------:R-:W-:-:S03]  /*a750*/  LEA R7, R2, R6, 0x2 ;  /* 0x0000000602077211 */ /* 0x000fc600078e10ff */
[----:B------:R0:W-:Y:S01]  /*a760*/  STL.64 [R1+0xbc0], R14 ;  /* 0x000bc00e01007387 */ /* 0x0001e20000100a00 */
[----:B------:R-:W-:-:S03]  /*a770*/  LEA R10, P2, R8, R23, 0x1 ;  /* 0x00000017080a7211 */ /* 0x000fc600078408ff */
[----:B------:R1:W-:Y:S01]  /*a780*/  STL.64 [R1+0xbb8], R12 ;  /* 0x000bb80c01007387 */ /* 0x0003e20000100a00 */
[----:B------:R-:W-:Y:S01]  /*a790*/  IMAD R3, R2, 0x4, R7 ;  /* 0x0000000402037824 */ /* 0x000fe200078e0207 */
[----:B------:R-:W-:Y:S02]  /*a7a0*/  LEA.HI.X.SX32 R11, R8, R25, 0x1, P2 ;  /* 0x00000019080b7211 */ /* 0x000fe400010f0eff */
[-C--:B0-----:R-:W-:Y:S02]  /*a7b0*/  LEA R14, P0, R0, R23.reuse, 0x1 ;  /* 0x00000017000e7211 */ /* 0x081fe400078008ff */
[----:B-1----:R-:W-:Y:S02]  /*a7c0*/  LEA R12, P1, R4, R23, 0x1 ;  /* 0x00000017040c7211 */ /* 0x002fe400078208ff */
[-C--:B------:R-:W-:Y:S02]  /*a7d0*/  LEA.HI.X.SX32 R15, R0, R25.reuse, 0x1, P0 ;  /* 0x00000019000f7211 */ /* 0x080fe400000f0eff */
[----:B------:R-:W-:-:S02]  /*a7e0*/  LEA.HI.X.SX32 R13, R4, R25, 0x1, P1 ;  /* 0x00000019040d7211 */ /* 0x000fc400008f0eff */
[C---:B------:R-:W-:Y:S01]  /*a7f0*/  LEA R0, R2.reuse, R3, 0x2 ;  /* 0x0000000302007211 */ /* 0x040fe200078e10ff */
[----:B------:R0:W-:Y:S04]  /*a800*/  STL.64 [R1+0xbb0], R14 ;  /* 0x000bb00e01007387 */ /* 0x0001e80000100a00 */
[----:B------:R1:W-:Y:S01]  /*a810*/  STL.64 [R1+0xba8], R12 ;  /* 0x000ba80c01007387 */ /* 0x0003e20000100a00 */
[----:B------:R-:W-:-:S03]  /*a820*/  LEA R4, R2, R0, 0x2 ;  /* 0x0000000002047211 */ /* 0x000fc600078e10ff */
[----:B------:R2:W-:Y:S01]  /*a830*/  STL.64 [R1+0xba0], R10 ;  /* 0x000ba00a01007387 */ /* 0x0005e20000100a00 */
[CC--:B0-----:R-:W-:Y:S02]  /*a840*/  LEA R14, P0, R5.reuse, R23.reuse, 0x1 ;  /* 0x00000017050e7211 */ /* 0x0c1fe400078008ff */
[C---:B-1----:R-:W-:Y:S02]  /*a850*/  LEA R12, P1, R6.reuse, R23, 0x1 ;  /* 0x00000017060c7211 */ /* 0x042fe400078208ff */
[----:B------:R-:W-:Y:S02]  /*a860*/  LEA.HI.X.SX32 R15, R5, R25, 0x1, P0 ;  /* 0x00000019050f7211 */ /* 0x000fe400000f0eff */
[C---:B--2---:R-:W-:Y:S02]  /*a870*/  LEA R10, P2, R7.reuse, R23, 0x1 ;  /* 0x00000017070a7211 */ /* 0x044fe400078408ff */
[-C--:B------:R-:W-:Y:S02]  /*a880*/  LEA.HI.X.SX32 R13, R6, R25.reuse, 0x1, P1 ;  /* 0x00000019060d7211 */ /* 0x080fe400008f0eff */
[----:B------:R-:W-:Y:S01]  /*a890*/  LEA.HI.X.SX32 R11, R7, R25, 0x1, P2 ;  /* 0x00000019070b7211 */ /* 0x000fe200010f0eff */
[----:B------:R-:W-:Y:S01]  /*a8a0*/  IMAD R2, R2, 0x4, R4 ;  /* 0x0000000402027824 */ /* 0x000fe200078e0204 */
[----:B------:R0:W-:Y:S04]  /*a8b0*/  STL.64 [R1+0xb98], R14 ;  /* 0x000b980e01007387 */ /* 0x0001e80000100a00 */
[----:B------:R1:W-:Y:S01]  /*a8c0*/  STL.64 [R1+0xb90], R12 ;  /* 0x000b900c01007387 */ /* 0x0003e20000100a00 */
[----:B------:R-:W-:-:S03]  /*a8d0*/  LEA R8, P3, R2, R23, 0x1 ;  /* 0x0000001702087211 */ /* 0x000fc600078608ff */
[----:B------:R2:W-:Y:S01]  /*a8e0*/  STL.64 [R1+0xb88], R10 ;  /* 0x000b880a01007387 */ /* 0x0005e20000100a00 */
[CC--:B0-----:R-:W-:Y:S02]  /*a8f0*/  LEA R14, P0, R3.reuse, R23.reuse, 0x1 ;  /* 0x00000017030e7211 */ /* 0x0c1fe400078008ff */
[----:B-1----:R-:W-:Y:S02]  /*a900*/  LEA R12, P1, R0, R23, 0x1 ;  /* 0x00000017000c7211 */ /* 0x002fe400078208ff */
[----:B------:R-:W-:Y:S02]  /*a910*/  LEA.HI.X.SX32 R15, R3, R25, 0x1, P0 ;  /* 0x00000019030f7211 */ /* 0x000fe400000f0eff */
[----:B--2---:R-:W-:Y:S02]  /*a920*/  LEA R10, P2, R4, R23, 0x1 ;  /* 0x00000017040a7211 */ /* 0x004fe400078408ff */
[-C--:B------:R-:W-:Y:S02]  /*a930*/  LEA.HI.X.SX32 R13, R0, R25.reuse, 0x1, P1 ;  /* 0x00000019000d7211 */ /* 0x080fe400008f0eff */
[----:B------:R-:W-:-:S02]  /*a940*/  LEA.HI.X.SX32 R11, R4, R25, 0x1, P2 ;  /* 0x00000019040b7211 */ /* 0x000fc400010f0eff */
[----:B------:R-:W-:Y:S01]  /*a950*/  LEA.HI.X.SX32 R9, R2, R25, 0x1, P3 ;  /* 0x0000001902097211 */ /* 0x000fe200018f0eff */
[----:B------:R-:W-:Y:S01]  /*a960*/  STL.64 [R1+0xb80], R14 ;  /* 0x000b800e01007387 */ /* 0x000fe20000100a00 */
[----:B------:R-:W-:Y:S01]  /*a970*/  MOV R3, 0xff800000 ;  /* 0xff80000000037802 */ /* 0x000fe20000000f00 */
[----:B------:R-:W-:Y:S02]  /*a980*/  IMAD.MOV.U32 R2, RZ, RZ, 0x3f800000 ;  /* 0x3f800000ff027424 */ /* 0x000fe400078e00ff */
[----:B------:R-:W-:Y:S01]  /*a990*/  STL.64 [R1+0xb78], R12 ;  /* 0x000b780c01007387 */ /* 0x000fe20000100a00 */
[----:B------:R-:W-:-:S03]  /*a9a0*/  MOV R4, 0x3f800000 ;  /* 0x3f80000000047802 */ /* 0x000fc60000000f00 */
[----:B------:R-:W-:Y:S04]  /*a9b0*/  STL.64 [R1+0xb70], R10 ;  /* 0x000b700a01007387 */ /* 0x000fe80000100a00 */
[----:B------:R-:W-:Y:S04]  /*a9c0*/  STL.64 [R1+0xb68], R8 ;  /* 0x000b680801007387 */ /* 0x000fe80000100a00 */
[----:B------:R0:W-:Y:S04]  /*a9d0*/  STL [R1+0x2d8], R3 ;  /* 0x0002d80301007387 */ /* 0x0001e80000100800 */
[----:B------:R-:W-:Y:S04]  /*a9e0*/  STL [R1+0x604], RZ ;  /* 0x000604ff01007387 */ /* 0x000fe80000100800 */
[----:B------:R-:W-:Y:S01]  /*a9f0*/  STL [R1+0x95c], R2 ;  /* 0x00095c0201007387 */ /* 0x000fe20000100800 */
[----:B0-----:R-:W-:-:S03]  /*aa00*/  MOV R3, 0x3f800000 ;  /* 0x3f80000000037802 */ /* 0x001fc60000000f00 */
[----:B------:R-:W-:Y:S04]  /*aa10*/  STL [R1+0x600], RZ ;  /* 0x000600ff01007387 */ /* 0x000fe80000100800 */
[----:B------:R-:W-:Y:S04]  /*aa20*/  STL [R1+0x954], RZ ;  /* 0x000954ff01007387 */ /* 0x000fe80000100800 */
[----:B------:R0:W-:Y:S04]  /*aa30*/  STL [R1+0x960], R4 ;  /* 0x0009600401007387 */ /* 0x0001e80000100800 */
[----:B------:R1:W-:Y:S04]  /*aa40*/  STL [R1+0x964], R3 ;  /* 0x0009640301007387 */ /* 0x0003e80000100800 */
[----:B------:R2:W-:Y:S01]  /*aa50*/  STL [R1+0x968], R2 ;  /* 0x0009680201007387 */ /* 0x0005e20000100800 */
[----:B0-----:R-:W-:Y:S01]  /*aa60*/  IMAD.MOV.U32 R4, RZ, RZ, -0x800000 ;  /* 0xff800000ff047424 */ /* 0x001fe200078e00ff */
[----:B-1----:R-:W-:-:S04]  /*aa70*/  MOV R3, 0xff800000 ;  /* 0xff80000000037802 */ /* 0x002fc80000000f00 */
        /* <DEDUP_REMOVED lines=212> */
[----:B------:R-:W2:Y:S04]  /*b7c0*/  LDL.64 R20, [R1+0x7b0] ;  /* 0x0007b00001147983 */ /* 0x000ea80000100a00 */
[----:B------:R-:W-:Y:S04]  /*b7d0*/  STL [R1+0x2f0], RZ ;  /* 0x0002f0ff01007387 */ /* 0x000fe80000100800 */
[----:B------:R-:W-:Y:S04]  /*b7e0*/  STL [R1+0x2f4], RZ ;  /* 0x0002f4ff01007387 */ /* 0x000fe80000100800 */
[----:B------:R-:W-:Y:S04]  /*b7f0*/  STL [R1+0x2f8], RZ ;  /* 0x0002f8ff01007387 */ /* 0x000fe80000100800 */
[----:B------:R-:W-:Y:S01]  /*b800*/  STL [R1+0x2fc], RZ ;  /* 0x0002fcff01007387 */ /* 0x000fe20000100800 */
[----:B------:R-:W-:-:S03]  /*b810*/  MOV R0, c[0x0][0x1a4] ;  /* 0x0000690000007a02 */ /* 0x000fc60000000f00 */
[----:B------:R-:W-:Y:S04]  /*b820*/  STL [R1+0x2e0], RZ ;  /* 0x0002e0ff01007387 */ /* 0x000fe80000100800 */
[----:B------:R-:W-:Y:S04]  /*b830*/  STL [R1+0x2e4], RZ ;  /* 0x0002e4ff01007387 */ /* 0x000fe80000100800 */
[----:B------:R-:W-:Y:S04]  /*b840*/  STL [R1+0x2e8], RZ ;  /* 0x0002e8ff01007387 */ /* 0x000fe80000100800 */
[----:B------:R-:W-:Y:S04]  /*b850*/  STL [R1+0x2ec], RZ ;  /* 0x0002ecff01007387 */ /* 0x000fe80000100800 */
[----:B------:R-:W-:Y:S01]  /*b860*/  STL [R1+0x630], RZ ;  /* 0x000630ff01007387 */ /* 0x000fe20000100800 */
[----:B------:R-:W-:-:S03]  /*b870*/  IMAD R6, R0, 0xa, RZ ;  /* 0x0000000a00067824 */ /* 0x000fc600078e02ff */
[----:B------:R-:W-:Y:S01]  /*b880*/  STL [R1+0x634], RZ ;  /* 0x000634ff01007387 */ /* 0x000fe20000100800 */
[----:B------:R-:W-:-:S03]  /*b890*/  IMAD R7, R0, 0x14, RZ ;  /* 0x0000001400077824 */ /* 0x000fc600078e02ff */
[----:B------:R-:W-:Y:S01]  /*b8a0*/  STL [R1+0x638], RZ ;  /* 0x000638ff01007387 */ /* 0x000fe20000100800 */
[----:B------:R-:W-:-:S03]  /*b8b0*/  IMAD R8, R0, 0x28, RZ ;  /* 0x0000002800087824 */ /* 0x000fc600078e02ff */
[----:B------:R-:W-:Y:S01]  /*b8c0*/  STL [R1+0x63c], RZ ;  /* 0x00063cff01007387 */ /* 0x000fe20000100800 */
[----:B------:R-:W-:-:S03]  /*b8d0*/  IMAD R9, R0, 0x2a, RZ ;  /* 0x0000002a00097824 */ /* 0x000fc600078e02ff */
[----:B------:R-:W-:Y:S04]  /*b8e0*/  STL [R1+0x640], RZ ;  /* 0x000640ff01007387 */ /* 0x000fe80000100800 */
[----:B------:R-:W-:Y:S04]  /*b8f0*/  STL [R1+0x644], RZ ;  /* 0x000644ff01007387 */ /* 0x000fe80000100800 */
[----:B------:R-:W-:Y:S04]  /*b900*/  STL [R1+0x648], RZ ;  /* 0x000648ff01007387 */ /* 0x000fe80000100800 */
[----:B------:R-:W-:Y:S04]  /*b910*/  STL [R1+0x64c], RZ ;  /* 0x00064cff01007387 */ /* 0x000fe80000100800 */
[----:B------:R-:W-:Y:S04]  /*b920*/  STL [R1+0x660], RZ ;  /* 0x000660ff01007387 */ /* 0x000fe80000100800 */
[----:B------:R0:W-:Y:S04]  /*b930*/  STL.64 [R1+0xdd0], R6 ;  /* 0x000dd00601007387 */ /* 0x0001e80000100a00 */
[----:B------:R1:W-:Y:S04]  /*b940*/  STL.64 [R1+0xdd8], R8 ;  /* 0x000dd80801007387 */ /* 0x0003e80000100a00 */
[----:B------:R-:W3:Y:S04]  /*b950*/  S2R R29, SR_TID.X ;  /* 0x00000000001d7919 */ /* 0x000ee80000002100 */
[----:B0-----:R-:W0:Y:S04]  /*b960*/  S2R R7, SR_TID.X ;  /* 0x0000000000077919 */ /* 0x001e280000002100 */
[----:B-1----:R-:W1:Y:S01]  /*b970*/  S2R R8, SR_TID.X ;  /* 0x0000000000087919 */ /* 0x002e620000002100 */
[----:B------:R-:W-:-:S02]  /*b980*/  IMAD R10, R0, 0x16, RZ ;  /* 0x00000016000a7824 */ /* 0x000fc400078e02ff */
[C---:B------:R-:W-:Y:S02]  /*b990*/  IMAD R11, R0.reuse, 0x2c, RZ ;  /* 0x0000002c000b7824 */ /* 0x040fe400078e02ff */
[----:B------:R-:W-:-:S03]  /*b9a0*/  IMAD R12, R0, 0x2e, RZ ;  /* 0x0000002e000c7824 */ /* 0x000fc600078e02ff */
[----:B------:R4:W-:Y:S01]  /*b9b0*/  STL.64 [R1+0xdc0], R10 ;  /* 0x000dc00a01007387 */ /* 0x0009e20000100a00 */
[----:B------:R-:W-:Y:S01]  /*b9c0*/  IMAD R13, R0, 0x6, RZ ;  /* 0x00000006000d7824 */ /* 0x000fe200078e02ff */
[----:B---3--:R-:W-:Y:S02]  /*b9d0*/  LOP3.LUT R29, R29, 0x7, RZ, 0xc0, !PT ;  /* 0x000000071d1d7812 */ /* 0x008fe400078ec0ff */
[----:B0-----:R-:W-:Y:S02]  /*b9e0*/  LOP3.LUT R6, R7, 0xff, RZ, 0xc0, !PT ;  /* 0x000000ff07067812 */ /* 0x001fe400078ec0ff */
[C---:B-1----:R-:W-:Y:S01]  /*b9f0*/  LOP3.LUT R7, R8.reuse, 0x7, RZ, 0xc0, !PT ;  /* 0x0000000708077812 */ /* 0x042fe200078ec0ff */
[C---:B----4-:R-:W-:Y:S01]  /*ba00*/  IMAD.SHL.U32 R11, R8.reuse, 0x2, RZ ;  /* 0x00000002080b7824 */ /* 0x050fe200078e00ff */
[----:B------:R-:W-:Y:S01]  /*ba10*/  LOP3.LUT R9, R8, 0xc0, RZ, 0xc0, !PT ;  /* 0x000000c008097812 */ /* 0x000fe200078ec0ff */
[----:B------:R-:W-:Y:S02]  /*ba20*/  IMAD R29, R29, 0x90, RZ ;  /* 0x000000901d1d7824 */ /* 0x000fe400078e02ff */
[----:B------:R-:W-:-:S02]  /*ba30*/  IMAD R8, R7, 0x210, RZ ;  /* 0x0000021007087824 */ /* 0x000fc400078e02ff */
[C---:B------:R-:W-:Y:S02]  /*ba40*/  IMAD R14, R0.reuse, 0xc, RZ ;  /* 0x0000000c000e7824 */ /* 0x040fe400078e02ff */
[C---:B------:R-:W-:Y:S02]  /*ba50*/  IMAD R15, R0.reuse, 0x18, RZ ;  /* 0x00000018000f7824 */ /* 0x040fe400078e02ff */
[C---:B------:R-:W-:Y:S02]  /*ba60*/  IMAD R16, R0.reuse, 0x30, RZ ;  /* 0x0000003000107824 */ /* 0x040fe400078e02ff */
[C---:B------:R-:W-:Y:S01]  /*ba70*/  IMAD R17, R0.reuse, 0x32, RZ ;  /* 0x0000003200117824 */ /* 0x040fe200078e02ff */
[--C-:B------:R-:W-:Y:S01]  /*ba80*/  LOP3.LUT R29, R29, 0x30, R11.reuse, 0x78, !PT ;  /* 0x000000301d1d7812 */ /* 0x100fe200078e780b */
[----:B------:R-:W-:Y:S01]  /*ba90*/  IMAD R18, R0, 0x1a, RZ ;  /* 0x0000001a00127824 */ /* 0x000fe200078e02ff */
[----:B------:R-:W-:Y:S01]  /*baa0*/  LOP3.LUT R8, R8, 0x30, R11, 0x78, !PT ;  /* 0x0000003008087812 */ /* 0x000fe200078e780b */
[C---:B------:R-:W-:Y:S01]  /*bab0*/  IMAD R19, R0.reuse, 0x34, RZ ;  /* 0x0000003400137824 */ /* 0x040fe200078e02ff */
[----:B------:R-:W-:Y:S01]  /*bac0*/  STL.64 [R1+0xdb8], R12 ;  /* 0x000db80c01007387 */ /* 0x000fe20000100a00 */
[----:B------:R-:W-:-:S03]  /*bad0*/  IMAD R11, R0, 0x46, RZ ;  /* 0x00000046000b7824 */ /* 0x000fc600078e02ff */
[----:B------:R-:W-:Y:S01]  /*bae0*/  STL.64 [R1+0xdb0], R14 ;  /* 0x000db00e01007387 */ /* 0x000fe20000100a00 */
[----:B------:R-:W-:Y:S01]  /*baf0*/  SHF.L.U32 R6, R6, 0x1, RZ ;  /* 0x0000000106067819 */ /* 0x000fe200000006ff */
[C---:B------:R-:W-:Y:S02]  /*bb00*/  IMAD R7, R0.reuse, 0x42, RZ ;  /* 0x0000004200077824 */ /* 0x040fe400078e02ff */
[----:B------:R-:W-:Y:S01]  /*bb10*/  STL.64 [R1+0xdc8], R16 ;  /* 0x000dc81001007387 */ /* 0x000fe20000100a00 */
[----:B------:R-:W-:Y:S01]  /*bb20*/  SHF.R.U32.HI R9, RZ, 0x2, R9 ;  /* 0x00000002ff097819 */ /* 0x000fe20000011609 */
[C---:B------:R-:W-:Y:S02]  /*bb30*/  IMAD R22, R0.reuse, 0x1c, RZ ;  /* 0x0000001c00167824 */ /* 0x040fe400078e02ff */
[----:B------:R0:W-:Y:S01]  /*bb40*/  STL.64 [R1+0xda0], R18 ;  /* 0x000da01201007387 */ /* 0x0001e20000100a00 */
[C---:B------:R-:W-:Y:S02]  /*bb50*/  IMAD R23, R0.reuse, 0x38, RZ ;  /* 0x0000003800177824 */ /* 0x040fe400078e02ff */
[----:B------:R-:W-:-:S02]  /*bb60*/  IMAD R24, R0, 0x3a, RZ ;  /* 0x0000003a00187824 */ /* 0x000fc400078e02ff */
[----:B------:R-:W-:Y:S01]  /*bb70*/  IMAD R25, R0, 0x1e, RZ ;  /* 0x0000001e00197824 */ /* 0x000fe200078e02ff */
[----:B------:R-:W-:Y:S01]  /*bb80*/  LOP3.LUT R6, R6, R9, RZ, 0x3c, !PT ;  /* 0x0000000906067212 */ /* 0x000fe200078e3cff */
[C---:B------:R-:W-:Y:S02]  /*bb90*/  IMAD R8, R0.reuse, 0x48, RZ ;  /* 0x0000004800087824 */ /* 0x040fe400078e02ff */
[C---:B------:R-:W-:Y:S02]  /*bba0*/  IMAD R2, R0.reuse, 0x22, RZ ;  /* 0x0000002200027824 */ /* 0x040fe400078e02ff */
[C---:B------:R-:W-:Y:S02]  /*bbb0*/  IMAD R9, R0.reuse, 0x4a, RZ ;  /* 0x0000004a00097824 */ /* 0x040fe400078e02ff */
[C---:B0-----:R-:W-:Y:S02]  /*bbc0*/  IMAD R19, R0.reuse, 0x21, RZ ;  /* 0x0000002100137824 */ /* 0x041fe400078e02ff */
[----:B------:R-:W-:-:S02]  /*bbd0*/  IMAD R10, R0, 0x4e, RZ ;  /* 0x0000004e000a7824 */ /* 0x000fc400078e02ff */
[C---:B------:R-:W-:Y:S02]  /*bbe0*/  IMAD R3, R0.reuse, 0x12, RZ ;  /* 0x0000001200037824 */ /* 0x040fe400078e02ff */
[C---:B------:R-:W-:Y:S02]  /*bbf0*/  IMAD R4, R0.reuse, 0x24, RZ ;  /* 0x0000002400047824 */ /* 0x040fe400078e02ff */
[C---:B------:R-:W-:Y:S02]  /*bc00*/  IMAD R18, R0.reuse, 0x23, RZ ;  /* 0x0000002300127824 */ /* 0x040fe400078e02ff */
[----:B--2---:R-:W-:Y:S01]  /*bc10*/  IMAD.MOV.U32 R26, RZ, RZ, R20 ;  /* 0x000000ffff1a7224 */ /* 0x004fe200078e0014 */
[----:B------:R-:W-:Y:S01]  /*bc20*/  MOV R27, R21 ;  /* 0x00000015001b7202 */ /* 0x000fe20000000f00 */
[C---:B------:R-:W-:Y:S02]  /*bc30*/  IMAD R20, R0.reuse, 0x36, RZ ;  /* 0x0000003600147824 */ /* 0x040fe400078e02ff */
[----:B------:R-:W-:Y:S01]  /*bc40*/  IMAD R21, R0, 0xe, RZ ;  /* 0x0000000e00157824 */ /* 0x000fe200078e02ff */
[----:B------:R-:W-:-:S04]  /*bc50*/  MOV R12, R26 ;  /* 0x0000001a000c7202 */ /* 0x000fc80000000f00 */
[----:B------:R0:W-:Y:S01]  /*bc60*/  STL.64 [R1+0xd98], R20 ;  /* 0x000d981401007387 */ /* 0x0001e20000100a00 */
[-C--:B------:R-:W-:Y:S01]  /*bc70*/  IADD3 R14, P3, R7, R12.reuse, RZ ;  /* 0x0000000c070e7210 */ /* 0x080fe20007f7e0ff */
[----:B------:R-:W-:Y:S02]  /*bc80*/  IMAD.MOV.U32 R13, RZ, RZ, R27 ;  /* 0x000000ffff0d7224 */ /* 0x000fe400078e001b */
[----:B------:R-:W-:Y:S01]  /*bc90*/  STL [R1+0xde0], R21 ;  /* 0x000de01501007387 */ /* 0x000fe20000100800 */
[C---:B------:R-:W-:Y:S01]  /*bca0*/  IMAD R7, R0.reuse, 0x44, RZ ;  /* 0x0000004400077824 */ /* 0x040fe200078e02ff */
[-C--:B0-----:R-:W-:Y:S01]  /*bcb0*/  IADD3 R20, P1, R11, R12.reuse, RZ ;  /* 0x0000000c0b147210 */ /* 0x081fe20007f3e0ff */
[C---:B------:R-:W-:Y:S01]  /*bcc0*/  IMAD R11, R0.reuse, 0x4c, RZ ;  /* 0x0000004c000b7824 */ /* 0x040fe200078e02ff */
[----:B------:R0:W-:Y:S04]  /*bcd0*/  STL.64 [R1+0xda8], R22 ;  /* 0x000da81601007387 */ /* 0x0001e80000100a00 */
[----:B------:R1:W-:Y:S01]  /*bce0*/  STL.64 [R1+0xd90], R24 ;  /* 0x000d901801007387 */ /* 0x0003e20000100a00 */
[-C--:B------:R-:W-:Y:S01]  /*bcf0*/  IADD3 R16, P2, R11, R12.reuse, RZ ;  /* 0x0000000c0b107210 */ /* 0x080fe20007f5e0ff */
[----:B------:R-:W-:Y:S01]  /*bd00*/  IMAD R11, R0, 0x11, RZ ;  /* 0x00000011000b7824 */ /* 0x000fe200078e02ff */
[----:B------:R-:W-:-:S02]  /*bd10*/  IADD3 R6, P0, R7, R12, RZ ;  /* 0x0000000c07067210 */ /* 0x000fc40007f1e0ff */
[-C--:B------:R-:W-:Y:S02]  /*bd20*/  LEA.HI.X.SX32 R15, R19, R13.reuse, 0x1, P3 ;  /* 0x0000000d130f7211 */ /* 0x080fe400018f0eff */
[-C--:B0-----:R-:W-:Y:S02]  /*bd30*/  IADD3 R22, P4, R9, R12.reuse, RZ ;  /* 0x0000000c09167210 */ /* 0x081fe40007f9e0ff */
[-C--:B-1----:R-:W-:Y:S02]  /*bd40*/  IADD3 R24, P5, R8, R12.reuse, RZ ;  /* 0x0000000c08187210 */ /* 0x082fe40007fbe0ff */
[C---:B------:R-:W-:Y:S01]  /*bd50*/  IADD3 R8, P6, R2.reuse, R12, RZ ;  /* 0x0000000c02087210 */ /* 0x040fe20007fde0ff */
[----:B------:R-:W-:Y:S01]  /*bd60*/  STL [R1+0xa40], R22 ;  /* 0x000a401601007387 */ /* 0x000fe20000100800 */
[-C--:B------:R-:W-:Y:S02]  /*bd70*/  LEA.HI.X.SX32 R7, R2, R13.reuse, 0x1, P0 ;  /* 0x0000000d02077211 */ /* 0x080fe400000f0eff */
[-C--:B------:R-:W-:Y:S01]  /*bd80*/  LEA.HI.X.SX32 R9, R11, R13.reuse, 0x1, P6 ;  /* 0x0000000d0b097211 */ /* 0x080fe200030f0eff */
[----:B------:R0:W-:Y:S01]  /*bd90*/  STL.64 [R1+0xa60], R14 ;  /* 0x000a600e01007387 */ /* 0x0001e20000100a00 */
[----:B------:R-:W-:-:S03]  /*bda0*/  LEA.HI.X.SX32 R21, R18, R13, 0x1, P1 ;  /* 0x0000000d12157211 */ /* 0x000fc600008f0eff */
[----:B------:R1:W-:Y:S04]  /*bdb0*/  STL.64 [R1+0xae0], R8 ;  /* 0x000ae00801007387 */ /* 0x0003e80000100a00 */
[----:B------:R2:W-:Y:S01]  /*bdc0*/  STL.64 [R1+0xa58], R6 ;  /* 0x000a580601007387 */ /* 0x0005e20000100a00 */
[-C--:B0-----:R-:W-:Y:S01]  /*bdd0*/  IADD3 R14, P3, R10, R12.reuse, RZ ;  /* 0x0000000c0a0e7210 */ /* 0x081fe20007f7e0ff */
[----:B------:R-:W-:Y:S01]  /*bde0*/  IMAD R10, R0, 0x9, RZ ;  /* 0x00000009000a7824 */ /* 0x000fe200078e02ff */
[CC--:B-1----:R-:W-:Y:S02]  /*bdf0*/  IADD3 R8, P6, R3.reuse, R12.reuse, RZ ;  /* 0x0000000c03087210 */ /* 0x0c2fe40007fde0ff */
[----:B--2---:R-:W-:Y:S02]  /*be00*/  IADD3 R6, P0, R4, R12, RZ ;  /* 0x0000000c04067210 */ /* 0x004fe40007f1e0ff */
[-C--:B------:R-:W-:Y:S01]  /*be10*/  LEA.HI.X.SX32 R9, R10, R13.reuse, 0x1, P6 ;  /* 0x0000000d0a097211 */ /* 0x080fe200030f0eff */
[----:B------:R0:W-:Y:S01]  /*be20*/  STL.64 [R1+0xa50], R20 ;  /* 0x000a501401007387 */ /* 0x0001e20000100a00 */
[----:B------:R-:W-:-:S03]  /*be30*/  LEA.HI.X.SX32 R7, R3, R13, 0x1, P0 ;  /* 0x0000000d03077211 */ /* 0x000fc600000f0eff */
[----:B0-----:R-:W2:Y:S04]  /*be40*/  LDL.LU R21, [R1+0xde0] ;  /* 0x000de00001157983 */ /* 0x001ea80000300800 */
[----:B------:R0:W-:Y:S04]  /*be50*/  STL.64 [R1+0xb20], R8 ;  /* 0x000b200801007387 */ /* 0x0001e80000100a00 */
[----:B0-----:R-:W3:Y:S04]  /*be60*/  LDL.LU.64 R8, [R1+0xdd8] ;  /* 0x000dd80001087983 */ /* 0x001ee80000300a00 */
[----:B------:R0:W-:Y:S04]  /*be70*/  STL.64 [R1+0xad8], R6 ;  /* 0x000ad80601007387 */ /* 0x0001e80000100a00 */
[----:B0-----:R-:W4:Y:S01]  /*be80*/  LDL.LU.64 R6, [R1+0xdd0] ;  /* 0x000dd00001067983 */ /* 0x001f220000300a00 */
[C---:B------:R-:W-:Y:S01]  /*be90*/  IMAD R5, R0.reuse, 0x26, RZ ;  /* 0x0000002600057824 */ /* 0x040fe200078e02ff */
[----:B------:R-:W-:Y:S01]  /*bea0*/  MOV R2, R22 ;  /* 0x0000001600027202 */ /* 0x000fe20000000f00 */
[----:B------:R-:W-:-:S02]  /*beb0*/  IMAD R15, R0, 0x25, RZ ;  /* 0x00000025000f7824 */ /* 0x000fc400078e02ff */
[----:B------:R-:W-:Y:S01]  /*bec0*/  IMAD R17, R0, 0x13, RZ ;  /* 0x0000001300117824 */ /* 0x000fe200078e02ff */
[----:B------:R-:W-:Y:S02]  /*bed0*/  IADD3 R22, P0, R5, R12, RZ ;  /* 0x0000000c05167210 */ /* 0x000fe40007f1e0ff */
[----:B------:R-:W-:Y:S02]  /*bee0*/  MOV R3, R23 ;  /* 0x0000001700037202 */ /* 0x000fe40000000f00 */
[-C--:B------:R-:W-:Y:S02]  /*bef0*/  LEA.HI.X.SX32 R25, R4, R13.reuse, 0x1, P5 ;  /* 0x0000000d04197211 */ /* 0x080fe400028f0eff */
[-C--:B------:R-:W-:Y:S02]  /*bf00*/  LEA.HI.X.SX32 R3, R15, R13.reuse, 0x1, P4 ;  /* 0x0000000d0f037211 */ /* 0x080fe400020f0eff */
[----:B------:R-:W-:Y:S01]  /*bf10*/  LEA.HI.X.SX32 R23, R17, R13, 0x1, P0 ;  /* 0x0000000d11177211 */ /* 0x000fe200000f0eff */
[C---:B------:R-:W-:Y:S01]  /*bf20*/  IMAD R20, R0.reuse, 0x56, RZ ;  /* 0x0000005600147824 */ /* 0x040fe200078e02ff */
[----:B------:R-:W-:Y:S01]  /*bf30*/  STL.64 [R1+0xa48], R24 ;  /* 0x000a481801007387 */ /* 0x000fe20000100a00 */
[----:B------:R-:W-:-:S03]  /*bf40*/  IMAD R19, R0, 0x50, RZ ;  /* 0x0000005000137824 */ /* 0x000fc600078e02ff */
[----:B------:R-:W-:Y:S01]  /*bf50*/  STL [R1+0xa44], R3 ;  /* 0x000a440301007387 */ /* 0x000fe20000100800 */
[----:B------:R-:W-:-:S03]  /*bf60*/  IADD3 R20, P4, R20, R12, RZ ;  /* 0x0000000c14147210 */ /* 0x000fc60007f9e0ff */
[----:B------:R0:W-:Y:S01]  /*bf70*/  STL.64 [R1+0xad0], R22 ;  /* 0x000ad01601007387 */ /* 0x0001e20000100a00 */
[-C--:B------:R-:W-:Y:S02]  /*bf80*/  LEA.HI.X.SX32 R17, R5, R13.reuse, 0x1, P2 ;  /* 0x0000000d05117211 */ /* 0x080fe400010f0eff */
[----:B------:R-:W-:Y:S01]  /*bf90*/  IADD3 R18, P1, R19, R12, RZ ;  /* 0x0000000c13127210 */ /* 0x000fe20007f3e0ff */
[----:B------:R-:W-:Y:S01]  /*bfa0*/  STL [R1+0xa10], R20 ;  /* 0x000a101401007387 */ /* 0x000fe20000100800 */
[C---:B------:R-:W-:Y:S02]  /*bfb0*/  IMAD R19, R0.reuse, 0x5, RZ ;  /* 0x0000000500137824 */ /* 0x040fe400078e02ff */
[C---:B0-----:R-:W-:Y:S01]  /*bfc0*/  IMAD R23, R0.reuse, 0x27, RZ ;  /* 0x0000002700177824 */ /* 0x041fe200078e02ff */
[----:B------:R0:W-:Y:S04]  /*bfd0*/  STL.64 [R1+0xa38], R16 ;  /* 0x000a381001007387 */ /* 0x0001e80000100a00 */
[----:B------:R-:W-:Y:S01]  /*bfe0*/  LEA.HI.X.SX32 R15, R23, R13, 0x1, P3 ;  /* 0x0000000d170f7211 */ /* 0x000fe200018f0eff */
[----:B------:R-:W-:-:S04]  /*bff0*/  IMAD R11, R0, 0x52, RZ ;  /* 0x00000052000b7824 */ /* 0x000fc800078e02ff */
[----:B------:R-:W-:Y:S01]  /*c000*/  STL.64 [R1+0xa30], R14 ;  /* 0x000a300e01007387 */ /* 0x000fe20000100a00 */
[-C--:B------:R-:W-:Y:S02]  /*c010*/  IADD3 R10, P6, R11, R12.reuse, RZ ;  /* 0x0000000c0b0a7210 */ /* 0x080fe40007fde0ff */
[-C--:B---3--:R-:W-:Y:S02]  /*c020*/  IADD3 R22, P3, R8, R12.reuse, RZ ;  /* 0x0000000c08167210 */ /* 0x088fe40007f7e0ff */
[-C--:B----4-:R-:W-:Y:S02]  /*c030*/  IADD3 R2, P0, R6, R12.reuse, RZ ;  /* 0x0000000c06027210 */ /* 0x090fe40007f1e0ff */
[C---:B0-----:R-:W-:Y:S02]  /*c040*/  IADD3 R16, P2, R7.reuse, R12, RZ ;  /* 0x0000000c07107210 */ /* 0x041fe40007f5e0ff */
[-C--:B------:R-:W-:Y:S02]  /*c050*/  LEA.HI.X.SX32 R23, R7, R13.reuse, 0x1, P3 ;  /* 0x0000000d07177211 */ /* 0x080fe400018f0eff */
[----:B------:R-:W-:-:S02]  /*c060*/  LEA.HI.X.SX32 R3, R19, R13, 0x1, P0 ;  /* 0x0000000d13037211 */ /* 0x000fc400000f0eff */
[-C--:B------:R-:W-:Y:S02]  /*c070*/  MOV R7, R13.reuse ;  /* 0x0000000d00077202 */ /* 0x080fe40000000f00 */
[----:B------:R-:W-:Y:S01]  /*c080*/  LEA.HI.X.SX32 R17, R6, R13, 0x1, P2 ;  /* 0x0000000d06117211 */ /* 0x000fe200010f0eff */
[----:B------:R-:W-:Y:S01]  /*c090*/  STL.64 [R1+0xb40], R2 ;  /* 0x000b400201007387 */ /* 0x000fe20000100a00 */
[----:B------:R-:W-:-:S03]  /*c0a0*/  LEA.HI.X.SX32 R19, R8, R7, 0x1, P1 ;  /* 0x0000000708137211 */ /* 0x000fc600008f0eff */
[----:B------:R0:W-:Y:S04]  /*c0b0*/  STL.64 [R1+0xb18], R16 ;  /* 0x000b181001007387 */ /* 0x0001e80000100a00 */
[----:B0-----:R-:W3:Y:S04]  /*c0c0*/  LDL.LU.64 R16, [R1+0xdc8] ;  /* 0x000dc80001107983 */ /* 0x001ee80000300a00 */
[----:B------:R-:W-:Y:S04]  /*c0d0*/  STL.64 [R1+0xac8], R22 ;  /* 0x000ac81601007387 */ /* 0x000fe80000100a00 */
[----:B------:R0:W-:Y:S02]  /*c0e0*/  STL.64 [R1+0xa28], R18 ;  /* 0x000a281201007387 */ /* 0x0001e40000100a00 */
[----:B0-----:R-:W-:-:S05]  /*c0f0*/  IMAD R18, R0, 0x29, RZ ;  /* 0x0000002900127824 */ /* 0x001fca00078e02ff */
[----:B------:R-:W-:-:S05]  /*c100*/  LEA.HI.X.SX32 R11, R18, R7, 0x1, P6 ;  /* 0x00000007120b7211 */ /* 0x000fca00030f0eff */
[----:B------:R0:W-:Y:S04]  /*c110*/  STL.64 [R1+0xa20], R10 ;  /* 0x000a200a01007387 */ /* 0x0001e80000100a00 */
[----:B0-----:R-:W4:Y:S01]  /*c120*/  LDL.LU.64 R10, [R1+0xdc0] ;  /* 0x000dc000010a7983 */ /* 0x001f220000300a00 */
[C---:B------:R-:W-:Y:S02]  /*c130*/  IMAD R14, R0.reuse, 0x58, RZ ;  /* 0x00000058000e7824 */ /* 0x040fe400078e02ff */
[C---:B------:R-:W-:Y:S02]  /*c140*/  IMAD R25, R0.reuse, 0x54, RZ ;  /* 0x0000005400197824 */ /* 0x040fe400078e02ff */
[----:B------:R-:W-:Y:S02]  /*c150*/  IMAD R15, R0, 0x5a, RZ ;  /* 0x0000005a000f7824 */ /* 0x000fe400078e02ff */
[----:B------:R-:W-:Y:S01]  /*c160*/  IMAD.MOV.U32 R6, RZ, RZ, R12 ;  /* 0x000000ffff067224 */ /* 0x000fe200078e000c */
[-C--:B------:R-:W-:Y:S01]  /*c170*/  IADD3 R2, P0, R14, R12.reuse, RZ ;  /* 0x0000000c0e027210 */ /* 0x080fe20007f1e0ff */
[----:B------:R-:W-:Y:S01]  /*c180*/  IMAD R4, R0, 0x15, RZ ;  /* 0x0000001500047824 */ /* 0x000fe200078e02ff */
[----:B------:R-:W-:-:S02]  /*c190*/  IADD3 R24, P5, R25, R12, RZ ;  /* 0x0000000c19187210 */ /* 0x000fc40007fbe0ff */
[----:B------:R-:W-:Y:S02]  /*c1a0*/  IADD3 R14, P2, R15, R12, RZ ;  /* 0x0000000c0f0e7210 */ /* 0x000fe40007f5e0ff */
[C---:B------:R-:W-:Y:S02]  /*c1b0*/  IADD3 R12, P3, R9.reuse, R6, RZ ;  /* 0x00000006090c7210 */ /* 0x040fe40007f7e0ff */
[-C--:B------:R-:W-:Y:S02]  /*c1c0*/  LEA.HI.X.SX32 R25, R9, R7.reuse, 0x1, P5 ;  /* 0x0000000709197211 */ /* 0x080fe400028f0eff */
[----:B------:R-:W-:Y:S01]  /*c1d0*/  LEA.HI.X.SX32 R13, R4, R7, 0x1, P3 ;  /* 0x00000007040d7211 */ /* 0x000fe200018f0eff */
[----:B------:R-:W-:-:S04]  /*c1e0*/  IMAD R3, R0, 0x2b, RZ ;  /* 0x0000002b00037824 */ /* 0x000fc800078e02ff */
[----:B------:R-:W-:Y:S04]  /*c1f0*/  STL.64 [R1+0xac0], R12 ;  /* 0x000ac00c01007387 */ /* 0x000fe80000100a00 */
[----:B------:R0:W-:Y:S01]  /*c200*/  STL.64 [R1+0xa18], R24 ;  /* 0x000a181801007387 */ /* 0x0001e20000100a00 */
[----:B--2---:R-:W-:Y:S01]  /*c210*/  MOV R9, R21 ;  /* 0x0000001500097202 */ /* 0x004fe20000000f00 */
[C---:B------:R-:W-:Y:S01]  /*c220*/  IMAD R4, R0.reuse, 0x60, RZ ;  /* 0x0000006000047824 */ /* 0x040fe200078e02ff */
[----:B------:R-:W-:Y:S02]  /*c230*/  LEA.HI.X.SX32 R9, R3, R7, 0x1, P4 ;  /* 0x0000000703097211 */ /* 0x000fe400020f0eff */
[----:B------:R-:W-:Y:S01]  /*c240*/  MOV R8, R20 ;  /* 0x0000001400087202 */ /* 0x000fe20000000f00 */
[----:B0-----:R-:W-:-:S02]  /*c250*/  IMAD R24, R0, 0xb, RZ ;  /* 0x0000000b00187824 */ /* 0x001fc400078e02ff */
[----:B------:R-:W-:Y:S01]  /*c260*/  IMAD R25, R0, 0x62, RZ ;  /* 0x0000006200197824 */ /* 0x000fe200078e02ff */
[-C--:B------:R-:W-:Y:S01]  /*c270*/  IADD3 R8, P4, R4, R6.reuse, RZ ;  /* 0x0000000604087210 */ /* 0x080fe20007f9e0ff */
[----:B------:R-:W-:Y:S01]  /*c280*/  STL [R1+0xa14], R9 ;  /* 0x000a140901007387 */ /* 0x000fe20000100800 */
[-C--:B----4-:R-:W-:Y:S02]  /*c290*/  IADD3 R12, P3, R10, R6.reuse, RZ ;  /* 0x000000060a0c7210 */ /* 0x090fe40007f7e0ff */
[-C--:B------:R-:W-:Y:S02]  /*c2a0*/  IADD3 R20, P5, R11, R6.reuse, RZ ;  /* 0x000000060b147210 */ /* 0x080fe40007fbe0ff */
[-C--:B------:R-:W-:Y:S02]  /*c2b0*/  LEA.HI.X.SX32 R13, R24, R7.reuse, 0x1, P3 ;  /* 0x00000007180d7211 */ /* 0x080fe400018f0eff */
[----:B------:R-:W-:Y:S02]  /*c2c0*/  IADD3 R4, P3, R25, R6, RZ ;  /* 0x0000000619047210 */ /* 0x000fe40007f7e0ff */
[-C--:B------:R-:W-:Y:S01]  /*c2d0*/  LEA.HI.X.SX32 R21, R10, R7.reuse, 0x1, P5 ;  /* 0x000000070a157211 */ /* 0x080fe200028f0eff */
[----:B------:R0:W-:Y:S01]  /*c2e0*/  STL.64 [R1+0xb10], R12 ;  /* 0x000b100c01007387 */ /* 0x0001e20000100a00 */
[----:B------:R-:W-:-:S03]  /*c2f0*/  LEA.HI.X.SX32 R3, R11, R7, 0x1, P0 ;  /* 0x000000070b037211 */ /* 0x000fc600000f0eff */
[----:B0-----:R-:W2:Y:S04]  /*c300*/  LDL.LU.64 R12, [R1+0xdb8] ;  /* 0x000db800010c7983 */ /* 0x001ea80000300a00 */
[----:B------:R-:W-:Y:S04]  /*c310*/  STL [R1+0x9e0], R4 ;  /* 0x0009e00401007387 */ /* 0x000fe80000100800 */
[----:B------:R0:W-:Y:S02]  /*c320*/  STL.64 [R1+0xab8], R20 ;  /* 0x000ab81401007387 */ /* 0x0001e40000100a00 */
[----:B0-----:R-:W-:-:S02]  /*c330*/  IMAD R20, R0, 0x2d, RZ ;  /* 0x0000002d00147824 */ /* 0x001fc400078e02ff */
[----:B------:R-:W-:Y:S03]  /*c340*/  STL.64 [R1+0xa08], R2 ;  /* 0x000a080201007387 */ /* 0x000fe60000100a00 */
[----:B------:R-:W-:-:S05]  /*c350*/  LEA.HI.X.SX32 R15, R20, R7, 0x1, P2 ;  /* 0x00000007140f7211 */ /* 0x000fca00010f0eff */
[----:B------:R0:W-:Y:S04]  /*c360*/  STL.64 [R1+0xa00], R14 ;  /* 0x000a000e01007387 */ /* 0x0001e80000100a00 */
[----:B0-----:R-:W4:Y:S01]  /*c370*/  LDL.LU.64 R14, [R1+0xdb0] ;  /* 0x000db000010e7983 */ /* 0x001f220000300a00 */
[C---:B------:R-:W-:Y:S02]  /*c380*/  IMAD R23, R0.reuse, 0x5c, RZ ;  /* 0x0000005c00177824 */ /* 0x040fe400078e02ff */
[----:B------:R-:W-:-:S03]  /*c390*/  IMAD R19, R0, 0x5e, RZ ;  /* 0x0000005e00137824 */ /* 0x000fc600078e02ff */
[-C--:B------:R-:W-:Y:S01]  /*c3a0*/  IADD3 R22, P1, R23, R6.reuse, RZ ;  /* 0x0000000617167210 */ /* 0x080fe20007f3e0ff */
[C---:B------:R-:W-:Y:S01]  /*c3b0*/  IMAD R23, R0.reuse, 0x17, RZ ;  /* 0x0000001700177824 */ /* 0x040fe200078e02ff */
[----:B------:R-:W-:Y:S01]  /*c3c0*/  IADD3 R18, P6, R19, R6, RZ ;  /* 0x0000000613127210 */ /* 0x000fe20007fde0ff */
[C---:B------:R-:W-:Y:S02]  /*c3d0*/  IMAD R19, R0.reuse, 0x2f, RZ ;  /* 0x0000002f00137824 */ /* 0x040fe400078e02ff */
[----:B------:R-:W-:-:S03]  /*c3e0*/  IMAD R9, R0, 0x3, RZ ;  /* 0x0000000300097824 */ /* 0x000fc600078e02ff */
[----:B------:R-:W-:Y:S01]  /*c3f0*/  LEA.HI.X.SX32 R19, R19, R7, 0x1, P6 ;  /* 0x0000000713137211 */ /* 0x000fe200030f0eff */
[C---:B------:R-:W-:Y:S02]  /*c400*/  IMAD R10, R0.reuse, 0x68, RZ ;  /* 0x00000068000a7824 */ /* 0x040fe400078e02ff */
[C---:B------:R-:W-:Y:S02]  /*c410*/  IMAD R2, R0.reuse, 0x64, RZ ;  /* 0x0000006400027824 */ /* 0x040fe400078e02ff */
[----:B------:R-:W-:-:S03]  /*c420*/  IMAD R3, R0, 0x19, RZ ;  /* 0x0000001900037824 */ /* 0x000fc600078e02ff */
[----:B------:R-:W-:Y:S01]  /*c430*/  IADD3 R2, P0, R2, R6, RZ ;  /* 0x0000000602027210 */ /* 0x000fe20007f1e0ff */
[----:B------:R-:W-:-:S05]  /*c440*/  IMAD R21, R0, 0x66, RZ ;  /* 0x0000006600157824 */ /* 0x000fca00078e02ff */
[-C--:B------:R-:W-:Y:S02]  /*c450*/  IADD3 R20, P2, R21, R6.reuse, RZ ;  /* 0x0000000615147210 */ /* 0x080fe40007f5e0ff */
[----:B--2---:R-:W-:-:S04]  /*c460*/  IADD3 R24, P5, R12, R6, RZ ;  /* 0x000000060c187210 */ /* 0x004fc80007fbe0ff */
[-C--:B------:R-:W-:Y:S02]  /*c470*/  LEA.HI.X.SX32 R25, R23, R7.reuse, 0x1, P5 ;  /* 0x0000000717197211 */ /* 0x080fe400028f0eff */
[----:B------:R-:W-:-:S03]  /*c480*/  LEA.HI.X.SX32 R23, R12, R7, 0x1, P1 ;  /* 0x000000070c177211 */ /* 0x000fc600008f0eff */
[----:B------:R0:W-:Y:S04]  /*c490*/  STL.64 [R1+0xab0], R24 ;  /* 0x000ab01801007387 */ /* 0x0001e80000100a00 */
[----:B------:R4:W-:Y:S01]  /*c4a0*/  STL.64 [R1+0x9f8], R22 ;  /* 0x0009f81601007387 */ /* 0x0009e20000100a00 */
[----:B0-----:R-:W-:-:S03]  /*c4b0*/  IADD3 R24, P5, R13, R6, RZ ;  /* 0x000000060d187210 */ /* 0x001fc60007fbe0ff */
[----:B------:R0:W-:Y:S01]  /*c4c0*/  STL.64 [R1+0x9f0], R18 ;  /* 0x0009f01201007387 */ /* 0x0001e20000100a00 */
[----:B------:R-:W-:Y:S01]  /*c4d0*/  LEA.HI.X.SX32 R25, R9, R7, 0x1, P5 ;  /* 0x0000000709197211 */ /* 0x000fe200028f0eff */
[----:B------:R-:W-:-:S04]  /*c4e0*/  IMAD R9, R0, 0x6a, RZ ;  /* 0x0000006a00097824 */ /* 0x000fc800078e02ff */
[----:B------:R3:W-:Y:S01]  /*c4f0*/  STL.64 [R1+0xb50], R24 ;  /* 0x000b501801007387 */ /* 0x0007e20000100a00 */
[-C--:B----4-:R-:W-:Y:S02]  /*c500*/  IADD3 R22, P1, R14, R6.reuse, RZ ;  /* 0x000000060e167210 */ /* 0x090fe40007f3e0ff */
[-C--:B0-----:R-:W-:Y:S02]  /*c510*/  IADD3 R18, P6, R15, R6.reuse, RZ ;  /* 0x000000060f127210 */ /* 0x081fe40007fde0ff */
[-C--:B---3--:R-:W-:Y:S02]  /*c520*/  IADD3 R24, P5, R16, R6.reuse, RZ ;  /* 0x0000000610187210 */ /* 0x088fe40007fbe0ff */
[-C--:B------:R-:W-:Y:S02]  /*c530*/  LEA.HI.X.SX32 R23, R13, R7.reuse, 0x1, P1 ;  /* 0x000000070d177211 */ /* 0x080fe400008f0eff */
[-C--:B------:R-:W-:Y:S02]  /*c540*/  LEA.HI.X.SX32 R19, R14, R7.reuse, 0x1, P6 ;  /* 0x000000070e137211 */ /* 0x080fe400030f0eff */
[----:B------:R-:W-:Y:S01]  /*c550*/  IADD3 R12, P1, R10, R6, RZ ;  /* 0x000000060a0c7210 */ /* 0x000fe20007f3e0ff */
[----:B------:R0:W-:Y:S01]  /*c560*/  STL.64 [R1+0xb38], R22 ;  /* 0x000b381601007387 */ /* 0x0001e20000100a00 */
[----:B------:R-:W-:-:S02]  /*c570*/  LEA.HI.X.SX32 R25, R15, R7, 0x1, P5 ;  /* 0x000000070f197211 */ /* 0x000fc400028f0eff */
[-C--:B------:R-:W-:Y:S02]  /*c580*/  IADD3 R10, P6, R9, R6.reuse, RZ ;  /* 0x00000006090a7210 */ /* 0x080fe40007fde0ff */
[----:B------:R-:W-:Y:S01]  /*c590*/  LEA.HI.X.SX32 R9, R16, R7, 0x1, P4 ;  /* 0x0000000710097211 */ /* 0x000fe200020f0eff */
[----:B0-----:R-:W2:Y:S04]  /*c5a0*/  LDL.LU.64 R22, [R1+0xda8] ;  /* 0x000da80001167983 */ /* 0x001ea80000300a00 */
[----:B------:R0:W-:Y:S01]  /*c5b0*/  STL.64 [R1+0xb08], R18 ;  /* 0x000b081201007387 */ /* 0x0001e20000100a00 */
[----:B------:R-:W-:Y:S01]  /*c5c0*/  IMAD.MOV.U32 R14, RZ, RZ, R4 ;  /* 0x000000ffff0e7224 */ /* 0x000fe200078e0004 */
[----:B------:R-:W-:Y:S02]  /*c5d0*/  IADD3 R4, P5, R17, R6, RZ ;  /* 0x0000000611047210 */ /* 0x000fe40007fbe0ff */
[----:B------:R-:W-:Y:S01]  /*c5e0*/  MOV R15, R5 ;  /* 0x00000005000f7202 */ /* 0x000fe20000000f00 */
[----:B0-----:R-:W3:Y:S04]  /*c5f0*/  LDL.LU.64 R18, [R1+0xda0] ;  /* 0x000da00001127983 */ /* 0x001ee80000300a00 */
[----:B------:R-:W-:Y:S04]  /*c600*/  STL.64 [R1+0xaa8], R24 ;  /* 0x000aa81801007387 */ /* 0x000fe80000100a00 */
[----:B------:R-:W-:Y:S04]  /*c610*/  STL [R1+0x9c0], R10 ;  /* 0x0009c00a01007387 */ /* 0x000fe80000100800 */
[----:B------:R0:W-:Y:S01]  /*c620*/  STL.64 [R1+0x9e8], R8 ;  /* 0x0009e80801007387 */ /* 0x0001e20000100a00 */
[----:B------:R-:W-:-:S02]  /*c630*/  LEA.HI.X.SX32 R5, R3, R7, 0x1, P5 ;  /* 0x0000000703057211 */ /* 0x000fc400028f0eff */
[----:B------:R-:W-:Y:S01]  /*c640*/  LEA.HI.X.SX32 R3, R17, R7, 0x1, P0 ;  /* 0x0000000711037211 */ /* 0x000fe200000f0eff */
[----:B0-----:R-:W-:-:S05]  /*c650*/  IMAD R9, R0, 0x31, RZ ;  /* 0x0000003100097824 */ /* 0x001fca00078e02ff */
[----:B------:R-:W-:-:S05]  /*c660*/  LEA.HI.X.SX32 R15, R9, R7, 0x1, P3 ;  /* 0x00000007090f7211 */ /* 0x000fca00018f0eff */
[----:B------:R-:W-:Y:S04]  /*c670*/  STL [R1+0x9e4], R15 ;  /* 0x0009e40f01007387 */ /* 0x000fe80000100800 */
        /* <DEDUP_REMOVED lines=8> */
[----:B------:R-:W-:-:S05]  /*c700*/  IMAD R25, R0, 0x6c, RZ ;  /* 0x0000006c00197824 */ /* 0x000fca00078e02ff */
[-C--:B------:R-:W-:Y:S02]  /*c710*/  IADD3 R24, P4, R25, R6.reuse, RZ ;  /* 0x0000000619187210 */ /* 0x080fe40007f9e0ff */
[-C--:B---3--:R-:W-:Y:S02]  /*c720*/  IADD3 R4, P0, R19, R6.reuse, RZ ;  /* 0x0000000613047210 */ /* 0x088fe40007f1e0ff */
[CC--:B------:R-:W-:Y:S02]  /*c730*/  IADD3 R14, P5, R18.reuse, R6.reuse, RZ ;  /* 0x00000006120e7210 */ /* 0x0c0fe40007fbe0ff */
[-C--:B------:R-:W-:Y:S02]  /*c740*/  LEA.HI.X.SX32 R5, R18, R7.reuse, 0x1, P0 ;  /* 0x0000000712057211 */ /* 0x080fe400000f0eff */
[-C--:B------:R-:W-:Y:S02]  /*c750*/  LEA.HI.X.SX32 R15, R16, R7.reuse, 0x1, P5 ;  /* 0x00000007100f7211 */ /* 0x080fe400028f0eff */
[----:B------:R-:W-:Y:S01]  /*c760*/  IADD3 R16, P5, R13, R6, RZ ;  /* 0x000000060d107210 */ /* 0x000fe20007fbe0ff */
[----:B------:R-:W-:Y:S01]  /*c770*/  STL.64 [R1+0xa98], R4 ;  /* 0x000a980401007387 */ /* 0x000fe20000100a00 */
[----:B------:R-:W-:-:S02]  /*c780*/  LEA.HI.X.SX32 R13, R19, R7, 0x1, P1 ;  /* 0x00000007130d7211 */ /* 0x000fc400008f0eff */
[----:B------:R-:W-:Y:S01]  /*c790*/  MOV R19, R11 ;  /* 0x0000000b00137202 */ /* 0x000fe20000000f00 */
[----:B------:R0:W-:Y:S01]  /*c7a0*/  STL.64 [R1+0xb00], R14 ;  /* 0x000b000e01007387 */ /* 0x0001e20000100a00 */
[----:B------:R-:W-:-:S05]  /*c7b0*/  IMAD R11, R0, 0x35, RZ ;  /* 0x00000035000b7824 */ /* 0x000fca00078e02ff */
[----:B------:R-:W-:Y:S01]  /*c7c0*/  LEA.HI.X.SX32 R19, R11, R7, 0x1, P6 ;  /* 0x000000070b137211 */ /* 0x000fe200030f0eff */
[----:B0-----:R-:W-:Y:S01]  /*c7d0*/  IMAD R14, R0, 0x1b, RZ ;  /* 0x0000001b000e7824 */ /* 0x001fe200078e02ff */
[----:B------:R-:W-:Y:S04]  /*c7e0*/  STL [R1+0x9a0], R16 ;  /* 0x0009a01001007387 */ /* 0x000fe80000100800 */
[----:B------:R-:W-:Y:S04]  /*c7f0*/  STL.64 [R1+0x9c8], R12 ;  /* 0x0009c80c01007387 */ /* 0x000fe80000100a00 */
[----:B------:R-:W-:Y:S01]  /*c800*/  STL [R1+0x9c4], R19 ;  /* 0x0009c41301007387 */ /* 0x000fe20000100800 */
[----:B----4-:R-:W-:-:S02]  /*c810*/  IADD3 R4, P0, R20, R6, RZ ;  /* 0x0000000614047210 */ /* 0x010fc40007f1e0ff */
[-C--:B------:R-:W-:Y:S02]  /*c820*/  LEA.HI.X.SX32 R25, R20, R7.reuse, 0x1, P4 ;  /* 0x0000000714197211 */ /* 0x080fe400020f0eff */
[----:B------:R-:W-:-:S05]  /*c830*/  LEA.HI.X.SX32 R5, R14, R7, 0x1, P0 ;  /* 0x000000070e057211 */ /* 0x000fca00000f0eff */
[----:B------:R-:W-:Y:S04]  /*c840*/  STL.64 [R1+0xa90], R4 ;  /* 0x000a900401007387 */ /* 0x000fe80000100a00 */
[----:B------:R0:W-:Y:S04]  /*c850*/  STL.64 [R1+0x9b8], R24 ;  /* 0x0009b81801007387 */ /* 0x0001e80000100a00 */
[----:B0-----:R-:W3:Y:S01]  /*c860*/  LDL.LU.64 R24, [R1+0xd90] ;  /* 0x000d900001187983 */ /* 0x001ee20000300a00 */
[C---:B------:R-:W-:Y:S02]  /*c870*/  IMAD R8, R0.reuse, 0x6e, RZ ;  /* 0x0000006e00087824 */ /* 0x040fe400078e02ff */
[----:B------:R-:W-:-:S03]  /*c880*/  IMAD R4, R0, 0x37, RZ ;  /* 0x0000003700047824 */ /* 0x000fc600078e02ff */
[----:B------:R-:W-:Y:S01]  /*c890*/  IADD3 R8, P3, R8, R6, RZ ;  /* 0x0000000608087210 */ /* 0x000fe20007f7e0ff */
[----:B------:R-:W-:-:S03]  /*c8a0*/  IMAD R2, R0, 0x70, RZ ;  /* 0x0000007000027824 */ /* 0x000fc600078e02ff */
[-C--:B------:R-:W-:Y:S01]  /*c8b0*/  LEA.HI.X.SX32 R9, R4, R7.reuse, 0x1, P3 ;  /* 0x0000000704097211 */ /* 0x080fe200018f0eff */
[----:B------:R-:W-:Y:S01]  /*c8c0*/  IMAD R5, R0, 0x7, RZ ;  /* 0x0000000700057824 */ /* 0x000fe200078e02ff */
[----:B------:R-:W-:Y:S02]  /*c8d0*/  MOV R18, R10 ;  /* 0x0000000a00127202 */ /* 0x000fe40000000f00 */
[-C--:B------:R-:W-:Y:S01]  /*c8e0*/  IADD3 R14, P0, R21, R6.reuse, RZ ;  /* 0x00000006150e7210 */ /* 0x080fe20007f1e0ff */
[----:B------:R0:W-:Y:S01]  /*c8f0*/  STL.64 [R1+0x9b0], R8 ;  /* 0x0009b00801007387 */ /* 0x0001e20000100a00 */
[-C--:B--2---:R-:W-:Y:S02]  /*c900*/  IADD3 R18, P4, R22, R6.reuse, RZ ;  /* 0x0000000616127210 */ /* 0x084fe40007f9e0ff */
[----:B------:R-:W-:Y:S02]  /*c910*/  IADD3 R2, P2, R2, R6, RZ ;  /* 0x0000000602027210 */ /* 0x000fe40007f5e0ff */
[----:B------:R-:W-:-:S02]  /*c920*/  LEA.HI.X.SX32 R15, R5, R7, 0x1, P0 ;  /* 0x00000007050f7211 */ /* 0x000fc400000f0eff */
[-C--:B------:R-:W-:Y:S02]  /*c930*/  LEA.HI.X.SX32 R19, R21, R7.reuse, 0x1, P4 ;  /* 0x0000000715137211 */ /* 0x080fe400020f0eff */
[C---:B0-----:R-:W-:Y:S02]  /*c940*/  IADD3 R8, P3, R23.reuse, R6, RZ ;  /* 0x0000000617087210 */ /* 0x041fe40007f7e0ff */
[-C--:B------:R-:W-:Y:S02]  /*c950*/  LEA.HI.X.SX32 R3, R23, R7.reuse, 0x1, P2 ;  /* 0x0000000717037211 */ /* 0x080fe400010f0eff */
[----:B------:R-:W-:Y:S01]  /*c960*/  LEA.HI.X.SX32 R9, R22, R7, 0x1, P3 ;  /* 0x0000000716097211 */ /* 0x000fe200018f0eff */
[----:B------:R-:W-:Y:S01]  /*c970*/  STL.64 [R1+0xb30], R14 ;  /* 0x000b300e01007387 */ /* 0x000fe20000100a00 */
[----:B------:R-:W-:-:S03]  /*c980*/  IMAD R12, R0, 0x74, RZ ;  /* 0x00000074000c7824 */ /* 0x000fc600078e02ff */
[----:B------:R0:W-:Y:S01]  /*c990*/  STL.64 [R1+0xaf8], R18 ;  /* 0x000af81201007387 */ /* 0x0001e20000100a00 */
[----:B------:R-:W-:-:S03]  /*c9a0*/  IMAD.MOV.U32 R20, RZ, RZ, R16 ;  /* 0x000000ffff147224 */ /* 0x000fc600078e0010 */
[----:B------:R-:W-:Y:S01]  /*c9b0*/  STL.64 [R1+0xa88], R8 ;  /* 0x000a880801007387 */ /* 0x000fe20000100a00 */
[----:B------:R-:W-:-:S03]  /*c9c0*/  IADD3 R12, P1, R12, R6, RZ ;  /* 0x000000060c0c7210 */ /* 0x000fc60007f3e0ff */
[----:B------:R1:W-:Y:S01]  /*c9d0*/  STL.64 [R1+0x9a8], R2 ;  /* 0x0009a80201007387 */ /* 0x0003e20000100a00 */
[C---:B0-----:R-:W-:Y:S01]  /*c9e0*/  IMAD R18, R0.reuse, 0x1d, RZ ;  /* 0x0000001d00127824 */ /* 0x041fe200078e02ff */
[----:B------:R-:W-:Y:S01]  /*c9f0*/  MOV R21, R17 ;  /* 0x0000001100157202 */ /* 0x000fe20000000f00 */
[C---:B------:R-:W-:Y:S02]  /*ca00*/  IMAD R10, R0.reuse, 0x76, RZ ;  /* 0x00000076000a7824 */ /* 0x040fe400078e02ff */
[C---:B-1----:R-:W-:Y:S02]  /*ca10*/  IMAD R3, R0.reuse, 0x39, RZ ;  /* 0x0000003900037824 */ /* 0x042fe400078e02ff */
[----:B------:R-:W-:-:S03]  /*ca20*/  IMAD R26, R0, 0x3c, RZ ;  /* 0x0000003c001a7824 */ /* 0x000fc600078e02ff */
[----:B------:R-:W-:Y:S01]  /*ca30*/  LEA.HI.X.SX32 R21, R3, R7, 0x1, P5 ;  /* 0x0000000703157211 */ /* 0x000fe200028f0eff */
[----:B------:R-:W-:Y:S01]  /*ca40*/  IMAD R19, R0, 0x3b, RZ ;  /* 0x0000003b00137824 */ /* 0x000fe200078e02ff */
[----:B------:R-:W-:Y:S01]  /*ca50*/  IADD3 R10, P6, R10, R6, RZ ;  /* 0x000000060a0a7210 */ /* 0x000fe20007fde0ff */
[----:B------:R-:W-:-:S03]  /*ca60*/  IMAD R4, R0, 0x78, RZ ;  /* 0x0000007800047824 */ /* 0x000fc600078e02ff */
[-C--:B------:R-:W-:Y:S01]  /*ca70*/  LEA.HI.X.SX32 R11, R19, R7.reuse, 0x1, P6 ;  /* 0x00000007130b7211 */ /* 0x080fe200030f0eff */
[----:B------:R-:W-:Y:S01]  /*ca80*/  IMAD R27, R0, 0x3e, RZ ;  /* 0x0000003e001b7824 */ /* 0x000fe200078e02ff */
[-C--:B------:R-:W-:Y:S01]  /*ca90*/  IADD3 R4, P0, R4, R6.reuse, RZ ;  /* 0x0000000604047210 */ /* 0x080fe20007f1e0ff */
[C---:B------:R-:W-:Y:S02]  /*caa0*/  IMAD R14, R0.reuse, 0x7a, RZ ;  /* 0x0000007a000e7824 */ /* 0x040fe400078e02ff */
[----:B------:R-:W-:Y:S01]  /*cab0*/  IMAD R8, R0, 0x7c, RZ ;  /* 0x0000007c00087824 */ /* 0x000fe200078e02ff */
[----:B------:R-:W-:Y:S02]  /*cac0*/  LEA.HI.X.SX32 R5, R26, R7, 0x1, P0 ;  /* 0x000000071a057211 */ /* 0x000fe400000f0eff */
[-C--:B------:R-:W-:Y:S02]  /*cad0*/  IADD3 R14, P4, R14, R6.reuse, RZ ;  /* 0x000000060e0e7210 */ /* 0x080fe40007f9e0ff */
[----:B------:R-:W-:-:S04]  /*cae0*/  IADD3 R8, P2, R8, R6, RZ ;  /* 0x0000000608087210 */ /* 0x000fc80007f5e0ff */
[----:B------:R-:W-:Y:S02]  /*caf0*/  LEA.HI.X.SX32 R9, R27, R7, 0x1, P2 ;  /* 0x000000071b097211 */ /* 0x000fe400010f0eff */
[C---:B------:R-:W-:Y:S01]  /*cb00*/  SHF.L.U32 R28, R0.reuse, 0x1, RZ ;  /* 0x00000001001c7819 */ /* 0x040fe200000006ff */
[----:B------:R-:W-:-:S05]  /*cb10*/  IMAD R2, R0, 0x7e, RZ ;  /* 0x0000007e00027824 */ /* 0x000fca00078e02ff */
[-C--:B------:R-:W-:Y:S02]  /*cb20*/  IADD3 R2, P5, R2, R6.reuse, RZ ;  /* 0x0000000602027210 */ /* 0x080fe40007fbe0ff */
[C---:B---3--:R-:W-:Y:S02]  /*cb30*/  IADD3 R16, P3, R24.reuse, R6, RZ ;  /* 0x0000000618107210 */ /* 0x048fe40007f7e0ff */
[-C--:B------:R-:W-:Y:S02]  /*cb40*/  LEA.HI.X.SX32 R13, R24, R7.reuse, 0x1, P1 ;  /* 0x00000007180d7211 */ /* 0x080fe400008f0eff */
[----:B------:R-:W-:Y:S01]  /*cb50*/  LEA.HI.X.SX32 R17, R18, R7, 0x1, P3 ;  /* 0x0000000712117211 */ /* 0x000fe200018f0eff */
[----:B------:R-:W-:-:S04]  /*cb60*/  IMAD R18, R0, 0xf, RZ ;  /* 0x0000000f00127824 */ /* 0x000fc800078e02ff */
[----:B------:R0:W-:Y:S04]  /*cb70*/  STL.64 [R1+0xa80], R16 ;  /* 0x000a801001007387 */ /* 0x0001e80000100a00 */
[----:B------:R-:W-:Y:S04]  /*cb80*/  STL [R1+0x9a4], R21 ;  /* 0x0009a41501007387 */ /* 0x000fe80000100800 */
[----:B------:R1:W-:Y:S01]  /*cb90*/  STL.64 [R1+0x998], R12 ;  /* 0x0009980c01007387 */ /* 0x0003e20000100a00 */
[----:B0-----:R-:W-:-:S04]  /*cba0*/  IADD3 R16, P3, R25, R6, RZ ;  /* 0x0000000619107210 */ /* 0x001fc80007f7e0ff */
[-C--:B------:R-:W-:Y:S02]  /*cbb0*/  LEA.HI.X.SX32 R17, R18, R7.reuse, 0x1, P3 ;  /* 0x0000000712117211 */ /* 0x080fe400018f0eff */
[-C--:B-1----:R-:W-:Y:S01]  /*cbc0*/  IADD3 R12, P1, R26, R6.reuse, RZ ;  /* 0x000000061a0c7210 */ /* 0x082fe20007f3e0ff */
[----:B------:R0:W-:Y:S03]  /*cbd0*/  STL.64 [R1+0x990], R10 ;  /* 0x0009900a01007387 */ /* 0x0001e60000100a00 */
[----:B------:R-:W-:Y:S01]  /*cbe0*/  LEA.HI.X.SX32 R13, R25, R7, 0x1, P1 ;  /* 0x00000007190d7211 */ /* 0x000fe200008f0eff */
[----:B------:R-:W-:Y:S04]  /*cbf0*/  STL.64 [R1+0xaf0], R16 ;  /* 0x000af01001007387 */ /* 0x000fe80000100a00 */
[----:B------:R1:W-:Y:S01]  /*cc00*/  STL.64 [R1+0xa78], R12 ;  /* 0x000a780c01007387 */ /* 0x0003e20000100a00 */
[----:B0-----:R-:W-:-:S03]  /*cc10*/  IADD3 R10, P6, R27, R6, RZ ;  /* 0x000000061b0a7210 */ /* 0x001fc60007fde0ff */
[----:B------:R0:W-:Y:S01]  /*cc20*/  STL.64 [R1+0x988], R4 ;  /* 0x0009880401007387 */ /* 0x0001e20000100a00 */
[C---:B-1----:R-:W-:Y:S02]  /*cc30*/  IMAD R12, R0.reuse, 0x1f, RZ ;  /* 0x0000001f000c7824 */ /* 0x042fe400078e02ff */
[----:B------:R-:W-:-:S03]  /*cc40*/  IMAD R13, R0, 0x3d, RZ ;  /* 0x0000003d000d7824 */ /* 0x000fc600078e02ff */
[-C--:B------:R-:W-:Y:S02]  /*cc50*/  LEA.HI.X.SX32 R11, R12, R7.reuse, 0x1, P6 ;  /* 0x000000070c0b7211 */ /* 0x080fe400030f0eff */
[C---:B0-----:R-:W-:Y:S02]  /*cc60*/  LEA R4, P0, R0.reuse, R6, 0x3 ;  /* 0x0000000600047211 */ /* 0x041fe400078018ff */
[----:B------:R-:W-:Y:S02]  /*cc70*/  SHF.L.U32 R12, R0, 0x2, RZ ;  /* 0x00000002000c7819 */ /* 0x000fe400000006ff */
[-C--:B------:R-:W-:Y:S02]  /*cc80*/  LEA.HI.X.SX32 R15, R13, R7.reuse, 0x1, P4 ;  /* 0x000000070d0f7211 */ /* 0x080fe400020f0eff */
[----:B------:R-:W-:Y:S02]  /*cc90*/  LEA.HI.X.SX32 R5, R12, R7, 0x1, P0 ;  /* 0x000000070c057211 */ /* 0x000fe400000f0eff */
[----:B------:R-:W-:Y:S01]  /*cca0*/  MOV R12, c[0x0][0x1a4] ;  /* 0x00006900000c7a02 */ /* 0x000fe20000000f00 */
[----:B------:R0:W-:Y:S01]  /*ccb0*/  STL.64 [R1+0x980], R14 ;  /* 0x0009800e01007387 */ /* 0x0001e20000100a00 */
[----:B------:R-:W-:-:S03]  /*ccc0*/  MOV R13, c[0x0][0x1a4] ;  /* 0x00006900000d7a02 */ /* 0x000fc60000000f00 */
[----:B------:R1:W-:Y:S01]  /*ccd0*/  STL.64 [R1+0xa70], R10 ;  /* 0x000a700a01007387 */ /* 0x0003e20000100a00 */
[----:B------:R-:W-:-:S03]  /*cce0*/  IADD3 R18, P3, R28, R6, RZ ;  /* 0x000000061c127210 */ /* 0x000fc60007f7e0ff */
[----:B------:R-:W-:Y:S01]  /*ccf0*/  STL.64 [R1+0x978], R8 ;  /* 0x0009780801007387 */ /* 0x000fe20000100a00 */
[----:B------:R-:W-:-:S03]  /*cd00*/  LEA R16, P1, R0, R6, 0x2 ;  /* 0x0000000600107211 */ /* 0x000fc600078210ff */
[----:B------:R2:W-:Y:S01]  /*cd10*/  STL.64 [R1+0xb48], R4 ;  /* 0x000b480401007387 */ /* 0x0005e20000100a00 */
[-C--:B0-----:R-:W-:Y:S01]  /*cd20*/  LEA R14, P4, R0, R6.reuse, 0x4 ;  /* 0x00000006000e7211 */ /* 0x081fe200078820ff */
[----:B------:R-:W-:Y:S01]  /*cd30*/  IMAD.SHL.U32 R12, R12, 0x10, RZ ;  /* 0x000000100c0c7824 */ /* 0x000fe200078e00ff */
[----:B------:R-:W-:Y:S02]  /*cd40*/  SHF.L.U32 R13, R13, 0x3, RZ ;  /* 0x000000030d0d7819 */ /* 0x000fe400000006ff */
[CC--:B-1----:R-:W-:Y:S02]  /*cd50*/  LEA R10, P6, R0.reuse, R6.reuse, 0x5 ;  /* 0x00000006000a7211 */ /* 0x0c2fe400078c28ff */
[C---:B------:R-:W-:Y:S02]  /*cd60*/  LEA.HI.X.SX32 R19, R0.reuse, R7, 0x1, P3 ;  /* 0x0000000700137211 */ /* 0x040fe400018f0eff */
[----:B--2---:R-:W-:Y:S01]  /*cd70*/  MOV R4, c[0x0][0x1a4] ;  /* 0x0000690000047a02 */ /* 0x004fe20000000f00 */
[----:B------:R-:W-:Y:S01]  /*cd80*/  IMAD.MOV.U32 R5, RZ, RZ, c[0x0][0x1a4] ;  /* 0x00006900ff057624 */ /* 0x000fe200078e00ff */
[----:B------:R-:W-:-:S02]  /*cd90*/  LEA R8, P2, R0, R6, 0x6 ;  /* 0x0000000600087211 */ /* 0x000fc400078430ff */
[-C--:B------:R-:W-:Y:S01]  /*cda0*/  LEA.HI.X.SX32 R17, R28, R7.reuse, 0x1, P1 ;  /* 0x000000071c117211 */ /* 0x080fe200008f0eff */
[----:B------:R-:W-:Y:S01]  /*cdb0*/  IMAD R4, R4, 0x3f, RZ ;  /* 0x0000003f04047824 */ /* 0x000fe200078e02ff */
[----:B------:R-:W-:Y:S02]  /*cdc0*/  SHF.L.U32 R5, R5, 0x5, RZ ;  /* 0x0000000505057819 */ /* 0x000fe400000006ff */
[-C--:B------:R-:W-:Y:S02]  /*cdd0*/  LEA.HI.X.SX32 R15, R13, R7.reuse, 0x1, P4 ;  /* 0x000000070d0f7211 */ /* 0x080fe400020f0eff */
[-C--:B------:R-:W-:Y:S01]  /*cde0*/  LEA.HI.X.SX32 R11, R12, R7.reuse, 0x1, P6 ;  /* 0x000000070c0b7211 */ /* 0x080fe200030f0eff */
[----:B------:R-:W-:Y:S01]  /*cdf0*/  STL.64 [R1+0xb60], R18 ;  /* 0x000b601201007387 */ /* 0x000fe20000100a00 */
[-C--:B------:R-:W-:Y:S02]  /*ce00*/  LEA.HI.X.SX32 R9, R5, R7.reuse, 0x1, P2 ;  /* 0x0000000705097211 */ /* 0x080fe400010f0eff */
[----:B------:R-:W-:Y:S01]  /*ce10*/  LEA.HI.X.SX32 R3, R4, R7, 0x1, P5 ;  /* 0x0000000704037211 */ /* 0x000fe200028f0eff */
[----:B------:R-:W-:Y:S04]  /*ce20*/  STL.64 [R1+0xb58], R16 ;  /* 0x000b581001007387 */ /* 0x000fe80000100a00 */
[----:B------:R-:W-:Y:S04]  /*ce30*/  STL.64 [R1+0xb28], R14 ;  /* 0x000b280e01007387 */ /* 0x000fe80000100a00 */
[----:B------:R-:W-:Y:S04]  /*ce40*/  STL.64 [R1+0xae8], R10 ;  /* 0x000ae80a01007387 */ /* 0x000fe80000100a00 */
[----:B------:R-:W-:Y:S04]  /*ce50*/  STL [R1+0x664], RZ ;  /* 0x000664ff01007387 */ /* 0x000fe80000100800 */
[----:B------:R-:W-:Y:S04]  /*ce60*/  STL.64 [R1+0xa68], R8 ;  /* 0x000a680801007387 */ /* 0x000fe80000100a00 */
[----:B------:R0:W-:Y:S04]  /*ce70*/  STL.64 [R1+0x970], R2 ;  /* 0x0009700201007387 */ /* 0x0001e80000100a00 */
[----:B------:R1:W-:Y:S04]  /*ce80*/  STL [R1+0x668], RZ ;  /* 0x000668ff01007387 */ /* 0x0003e80000100800 */
        /* <DEDUP_REMOVED lines=10> */
[----:B0-----:R-:W0:Y:S04]  /*cf30*/  S2R R3, SR_TID.X ;  /* 0x0000000000037919 */ /* 0x001e280000002100 */
[----:B------:R1:W-:Y:S04]  /*cf40*/  STL [R1+0x674], RZ ;  /* 0x000674ff01007387 */ /* 0x0003e80000100800 */
[----:B------:R1:W-:Y:S04]  /*cf50*/  STL [R1+0x678], RZ ;  /* 0x000678ff01007387 */ /* 0x0003e80000100800 */
[----:B------:R1:W-:Y:S04]  /*cf60*/  STL [R1+0x67c], RZ ;  /* 0x00067cff01007387 */ /* 0x0003e80000100800 */
[----:B------:R-:W2:Y:S04]  /*cf70*/  S2R R5, SR_TID.X ;  /* 0x0000000000057919 */ /* 0x000ea80000002100 */
        /* <DEDUP_REMOVED lines=15> */
[----:B------:R1:W-:Y:S01]  /*d070*/  STL [R1+0x6bc], RZ ;  /* 0x0006bcff01007387 */ /* 0x0003e20000100800 */
[----:B0-----:R-:W-:-:S02]  /*d080*/  LOP3.LUT R2, R3, 0xff, RZ, 0xc0, !PT ;  /* 0x000000ff03027812 */ /* 0x001fc400078ec0ff */
[----:B------:R-:W-:Y:S02]  /*d090*/  LOP3.LUT R3, R3, 0x7, RZ, 0xc0, !PT ;  /* 0x0000000703037812 */ /* 0x000fe400078ec0ff */
[----:B--2---:R-:W-:Y:S02]  /*d0a0*/  LOP3.LUT R4, R5, 0xc0, RZ, 0xc0, !PT ;  /* 0x000000c005047812 */ /* 0x004fe400078ec0ff */
[----:B------:R-:W-:Y:S01]  /*d0b0*/  SHF.L.U32 R2, R2, 0x1, RZ ;  /* 0x0000000102027819 */ /* 0x000fe200000006ff */
[----:B------:R-:W-:Y:S01]  /*d0c0*/  IMAD R3, R3, 0x210, RZ ;  /* 0x0000021003037824 */ /* 0x000fe200078e02ff */
[----:B------:R-:W-:Y:S02]  /*d0d0*/  SHF.L.U32 R5, R5, 0x1, RZ ;  /* 0x0000000105057819 */ /* 0x000fe400000006ff */
[----:B------:R-:W-:Y:S02]  /*d0e0*/  SHF.R.U32.HI R4, RZ, 0x2, R4 ;  /* 0x00000002ff047819 */ /* 0x000fe40000011604 */
[----:B------:R-:W-:-:S02]  /*d0f0*/  LOP3.LUT R3, R3, 0x30, R5, 0x78, !PT ;  /* 0x0000003003037812 */ /* 0x000fc400078e7805 */
[----:B------:R-:W-:Y:S02]  /*d100*/  LOP3.LUT R2, R2, R4, RZ, 0x3c, !PT ;  /* 0x0000000402027212 */ /* 0x000fe400078e3cff */
[----:B------:R-:W-:Y:S02]  /*d110*/  LOP3.LUT R3, R3, 0x40, RZ, 0x3c, !PT ;  /* 0x0000004003037812 */ /* 0x000fe400078e3cff */
[----:B------:R-:W-:Y:S02]  /*d120*/  LOP3.LUT R2, R2, 0x40, RZ, 0x3c, !PT ;  /* 0x0000004002027812 */ /* 0x000fe400078e3cff */
[----:B-1----:R-:W-:Y:S02]  /*d130*/  LOP3.LUT R0, R29, 0x40, RZ, 0x3c, !PT ;  /* 0x000000401d007812 */ /* 0x002fe400078e3cff */
.L_x_2:
[----:B0-----:R-:W2:Y:S04]  /*d140*/  LDL.64 R8, [R1+0x7b0] ;  /* 0x0007b00001087983 */ /* 0x001ea80000100a00 */
[----:B------:R-:W2:Y:S04]  /*d150*/  LDL R0, [R1+0x604] ;  /* 0x0006040001007983 */ /* 0x000ea80000100800 */
[----:B------:R-:W3:Y:S04]  /*d160*/  LDL.64 R6, [R1+0xb60] ;  /* 0x000b600001067983 */ /* 0x000ee80000100a00 */
[----:B------:R-:W4:Y:S04]  /*d170*/  LDL.64 R4, [R1+0xb58] ;  /* 0x000b580001047983 */ /* 0x000f280000100a00 */
[----:B------:R-:W5:Y:S04]  /*d180*/  LDL.64 R2, [R1+0xb50] ;  /* 0x000b500001027983 */ /* 0x000f680000100a00 */
[----:B------:R-:W5:Y:S04]  /*d190*/  LDL.64 R10, [R1+0xb48] ;  /* 0x000b4800010a7983 */ /* 0x000f680000100a00 */
[----:B------:R-:W5:Y:S04]  /*d1a0*/  LDL.64 R20, [R1+0xb28] ;  /* 0x000b280001147983 */ /* 0x000f680000100a00 */
[----:B------:R-:W5:Y:S04]  /*d1b0*/  LDL.64 R24, [R1+0xb40] ;  /* 0x000b400001187983 */ /* 0x000f680000100a00 */
[----:B------:R-:W5:Y:S04]  /*d1c0*/  LDL.64 R12, [R1+0xb38] ;  /* 0x000b3800010c7983 */ /* 0x000f680000100a00 */
[----:B------:R-:W5:Y:S04]  /*d1d0*/  LDL.64 R22, [R1+0xb30] ;  /* 0x000b300001167983 */ /* 0x000f680000100a00 */
[----:B------:R-:W5:Y:S04]  /*d1e0*/  LDL.64 R18, [R1+0xb20] ;  /* 0x000b200001127983 */ /* 0x000f680000100a00 */
[----:B------:R-:W5:Y:S04]  /*d1f0*/  LDL.64 R14, [R1+0xb10] ;  /* 0x000b1000010e7983 */ /* 0x000f680000100a00 */
[----:B------:R-:W5:Y:S01]  /*d200*/  LDL.64 R16, [R1+0xb18] ;  /* 0x000b180001107983 */ /* 0x000f620000100a00 */
[----:B--2---:R-:W-:-:S04]  /*d210*/  IMAD.WIDE R8, R0, 0x2, R8 ;  /* 0x0000000200087825 */ /* 0x004fc800078e0208 */
[C---:B---3--:R-:W-:Y:S01]  /*d220*/  IMAD.WIDE R6, R0.reuse, 0x2, R6 ;  /* 0x0000000200067825 */ /* 0x048fe200078e0206 */
[----:B------:R0:W2:Y:S03]  /*d230*/  LDG.E.U16 R28, [R8.64] ;  /* 0x00000004081c7981 */ /* 0x0000a6000c1e1500 */
[C---:B----4-:R-:W-:Y:S01]  /*d240*/  IMAD.WIDE R4, R0.reuse, 0x2, R4 ;  /* 0x0000000200047825 */ /* 0x050fe200078e0204 */
[----:B------:R1:W3:Y:S03]  /*d250*/  LDG.E.U16 R29, [R6.64] ;  /* 0x00000004061d7981 */ /* 0x0002e6000c1e1500 */
[C---:B-----5:R-:W-:Y:S01]  /*d260*/  IMAD.WIDE R2, R0.reuse, 0x2, R2 ;  /* 0x0000000200027825 */ /* 0x060fe200078e0202 */
[----:B------:R4:W5:Y:S03]  /*d270*/  LDG.E.U16 R26, [R4.64] ;  /* 0x00000004041a7981 */ /* 0x000966000c1e1500 */
[C---:B------:R-:W-:Y:S01]  /*d280*/  IMAD.WIDE R10, R0.reuse, 0x2, R10 ;  /* 0x00000002000a7825 */ /* 0x040fe200078e020a */
[----:B------:R1:W5:Y:S03]  /*d290*/  LDG.E.U16 R27, [R2.64] ;  /* 0x00000004021b7981 */ /* 0x000366000c1e1500 */
[----:B0-----:R-:W-:-:S02]  /*d2a0*/  IMAD.WIDE R8, R0, 0x2, R24 ;  /* 0x0000000200087825 */ /* 0x001fc400078e0218 */
[----:B------:R-:W5:Y:S02]  /*d2b0*/  LDL.64 R24, [R1+0xb08] ;  /* 0x000b080001187983 */ /* 0x000f640000100a00 */
[C---:B-1----:R-:W-:Y:S02]  /*d2c0*/  IMAD.WIDE R2, R0.reuse, 0x2, R20 ;  /* 0x0000000200027825 */ /* 0x042fe400078e0214 */
[----:B------:R0:W5:Y:S02]  /*d2d0*/  LDG.E.U16 R21, [R10.64] ;  /* 0x000000040a157981 */ /* 0x000164000c1e1500 */
[C---:B------:R-:W-:Y:S02]  /*d2e0*/  IMAD.WIDE R6, R0.reuse, 0x2, R12 ;  /* 0x0000000200067825 */ /* 0x040fe400078e020c */
[----:B------:R-:W5:Y:S02]  /*d2f0*/  LDL.64 R12, [R1+0xb00] ;  /* 0x000b0000010c7983 */ /* 0x000f640000100a00 */
[----:B----4-:R-:W-:-:S04]  /*d300*/  IMAD.WIDE R4, R0, 0x2, R22 ;  /* 0x0000000200047825 */ /* 0x010fc800078e0216 */
[C---:B0-----:R-:W-:Y:S01]  /*d310*/  IMAD.WIDE R10, R0.reuse, 0x2, R18 ;  /* 0x00000002000a7825 */ /* 0x041fe200078e0212 */
[----:B--2---:R0:W-:Y:S04]  /*d320*/  STL [R1+0x9c], R28 ;  /* 0x00009c1c01007387 */ /* 0x0041e80000100800 */
[----:B---3--:R1:W-:Y:S04]  /*d330*/  STL [R1+0x98], R29 ;  /* 0x0000981d01007387 */ /* 0x0083e80000100800 */
[----:B-----5:R2:W-:Y:S04]  /*d340*/  STL [R1+0x94], R26 ;  /* 0x0000941a01007387 */ /* 0x0205e80000100800 */
[----:B0-----:R0:W3:Y:S04]  /*d350*/  LDG.E.U16 R28, [R8.64] ;  /* 0x00000004081c7981 */ /* 0x0010e8000c1e1500 */
[----:B-1----:R1:W4:Y:S04]  /*d360*/  LDG.E.U16 R29, [R6.64] ;  /* 0x00000004061d7981 */ /* 0x002328000c1e1500 */
[----:B--2---:R2:W5:Y:S04]  /*d370*/  LDG.E.U16 R26, [R4.64] ;  /* 0x00000004041a7981 */ /* 0x004568000c1e1500 */
[----:B------:R-:W5:Y:S04]  /*d380*/  LDL.64 R22, [R1+0xaf8] ;  /* 0x000af80001167983 */ /* 0x000f680000100a00 */
[----:B------:R0:W-:Y:S01]  /*d390*/  STL [R1+0x90], R27 ;  /* 0x0000901b01007387 */ /* 0x0001e20000100800 */
[----:B-1----:R-:W-:-:S03]  /*d3a0*/  IMAD.WIDE R6, R0, 0x2, R14 ;  /* 0x0000000200067825 */ /* 0x002fc600078e020e */
[----:B------:R1:W-:Y:S01]  /*d3b0*/  STL [R1+0x8c], R21 ;  /* 0x00008c1501007387 */ /* 0x0003e20000100800 */
[----:B--2---:R-:W-:-:S03]  /*d3c0*/  IMAD.WIDE R4, R0, 0x2, R24 ;  /* 0x0000000200047825 */ /* 0x004fc600078e0218 */
[----:B------:R-:W2:Y:S04]  /*d3d0*/  LDL.64 R14, [R1+0xad8] ;  /* 0x000ad800010e7983 */ /* 0x000ea80000100a00 */
[----:B0-----:R0:W2:Y:S04]  /*d3e0*/  LDG.E.U16 R27, [R2.64] ;  /* 0x00000004021b7981 */ /* 0x0010a8000c1e1500 */
[----:B------:R3:W2:Y:S01]  /*d3f0*/  LDG.E.U16 R25, [R10.64] ;  /* 0x000000040a197981 */ /* 0x0006a2000c1e1500 */
[----:B------:R-:W-:-:S03]  /*d400*/  IMAD.WIDE R8, R0, 0x2, R16 ;  /* 0x0000000200087825 */ /* 0x000fc600078e0210 */
[----:B-1----:R-:W2:Y:S04]  /*d410*/  LDL.64 R20, [R1+0xaf0] ;  /* 0x000af00001147983 */ /* 0x002ea80000100a00 */
[----:B------:R-:W2:Y:S01]  /*d420*/  LDL.64 R18, [R1+0xae8] ;  /* 0x000ae80001127983 */ /* 0x000ea20000100a00 */
[----:B0-----:R-:W-:-:S03]  /*d430*/  IMAD.WIDE R2, R0, 0x2, R12 ;  /* 0x0000000200027825 */ /* 0x001fc600078e020c */
[----:B------:R-:W2:Y:S04]  /*d440*/  LDL.64 R16, [R1+0xae0] ;  /* 0x000ae00001107983 */ /* 0x000ea80000100a00 */
[----:B---3--:R0:W-:Y:S04]  /*d450*/  STL [R1+0x88], R28 ;  /* 0x0000881c01007387 */ /* 0x0081e80000100800 */
[----:B----4-:R1:W-:Y:S04]  /*d460*/  STL [R1+0x84], R29 ;  /* 0x0000841d01007387 */ /* 0x0103e80000100800 */
[----:B-----5:R3:W-:Y:S04]  /*d470*/  STL [R1+0x80], R26 ;  /* 0x0000801a01007387 */ /* 0x0207e80000100800 */
[----:B0-----:R0:W4:Y:S01]  /*d480*/  LDG.E.U16 R28, [R8.64] ;  /* 0x00000004081c7981 */ /* 0x001122000c1e1500 */
[----:B------:R-:W-:-:S03]  /*d490*/  IMAD.WIDE R10, R0, 0x2, R22 ;  /* 0x00000002000a7825 */ /* 0x000fc600078e0216 */
[----:B------:R-:W5:Y:S04]  /*d4a0*/  LDL.64 R12, [R1+0xad0] ;  /* 0x000ad000010c7983 */ /* 0x000f680000100a00 */
[----:B-1----:R1:W5:Y:S04]  /*d4b0*/  LDG.E.U16 R29, [R6.64] ;  /* 0x00000004061d7981 */ /* 0x002368000c1e1500 */
[----:B---3--:R3:W5:Y:S04]  /*d4c0*/  LDG.E.U16 R26, [R4.64] ;  /* 0x00000004041a7981 */ /* 0x008768000c1e1500 */
[----:B--2---:R2:W-:Y:S04]  /*d4d0*/  STL [R1+0x7c], R27 ;  /* 0x00007c1b01007387 */ /* 0x0045e80000100800 */
[----:B------:R0:W-:Y:S04]  /*d4e0*/  STL [R1+0x78], R25 ;  /* 0x0000781901007387 */ /* 0x0001e80000100800 */
[----:B------:R-:W5:Y:S04]  /*d4f0*/  LDL.64 R22, [R1+0xac0] ;  /* 0x000ac00001167983 */ /* 0x000f680000100a00 */
[----:B--2---:R2:W5:Y:S04]  /*d500*/  LDG.E.U16 R27, [R2.64] ;  /* 0x00000004021b7981 */ /* 0x004568000c1e1500 */
[----:B0-----:R-:W5:Y:S01]  /*d510*/  LDL.64 R24, [R1+0xac8] ;  /* 0x000ac80001187983 */ /* 0x001f620000100a00 */
[----:B--2---:R-:W-:-:S03]  /*d520*/  IMAD.WIDE R2, R0, 0x2, R14 ;  /* 0x0000000200027825 */ /* 0x004fc600078e020e */
[----:B------:R5:W2:Y:S01]  /*d530*/  LDG.E.U16 R15, [R10.64] ;  /* 0x000000040a0f7981 */ /* 0x000aa2000c1e1500 */
[----:B------:R-:W-:-:S03]  /*d540*/  IMAD.WIDE R8, R0, 0x2, R20 ;  /* 0x0000000200087825 */ /* 0x000fc600078e0214 */
[----:B------:R-:W2:Y:S01]  /*d550*/  LDL.64 R20, [R1+0xab8] ;  /* 0x000ab80001147983 */ /* 0x000ea20000100a00 */
[----:B-1----:R-:W-:-:S03]  /*d560*/  IMAD.WIDE R6, R0, 0x2, R18 ;  /* 0x0000000200067825 */ /* 0x002fc600078e0212 */
[----:B------:R-:W2:Y:S01]  /*d570*/  LDL.64 R18, [R1+0xab0] ;  /* 0x000ab00001127983 */ /* 0x000ea20000100a00 */
[----:B---3--:R-:W-:-:S03]  /*d580*/  IMAD.WIDE R4, R0, 0x2, R16 ;  /* 0x0000000200047825 */ /* 0x008fc600078e0210 */
[----:B----4-:R0:W-:Y:S01]  /*d590*/  STL [R1+0x74], R28 ;  /* 0x0000741c01007387 */ /* 0x0101e20000100800 */
[----:B-----5:R-:W-:-:S03]  /*d5a0*/  IMAD.WIDE R10, R0, 0x2, R12 ;  /* 0x00000002000a7825 */ /* 0x020fc600078e020c */
[----:B------:R1:W-:Y:S04]  /*d5b0*/  STL [R1+0x70], R29 ;  /* 0x0000701d01007387 */ /* 0x0003e80000100800 */
[----:B0-----:R0:W3:Y:S04]  /*d5c0*/  LDG.E.U16 R28, [R8.64] ;  /* 0x00000004081c7981 */ /* 0x0010e8000c1e1500 */
[----:B------:R4:W-:Y:S04]  /*d5d0*/  STL [R1+0x6c], R26 ;  /* 0x00006c1a01007387 */ /* 0x0009e80000100800 */
[----:B-1----:R1:W5:Y:S04]  /*d5e0*/  LDG.E.U16 R29, [R6.64] ;  /* 0x00000004061d7981 */ /* 0x002368000c1e1500 */
[----:B------:R-:W5:Y:S04]  /*d5f0*/  LDG.E.U16 R11, [R10.64] ;  /* 0x000000040a0b7981 */ /* 0x000f68000c1e1500 */
[----:B----4-:R4:W5:Y:S04]  /*d600*/  LDG.E.U16 R26, [R4.64] ;  /* 0x00000004041a7981 */ /* 0x010968000c1e1500 */
[----:B------:R1:W-:Y:S01]  /*d610*/  STL [R1+0x68], R27 ;  /* 0x0000681b01007387 */ /* 0x0003e20000100800 */
[----:B0-----:R-:W-:-:S03]  /*d620*/  IMAD.WIDE R8, R0, 0x2, R24 ;  /* 0x0000000200087825 */ /* 0x001fc600078e0218 */
[----:B------:R-:W5:Y:S04]  /*d630*/  LDL.64 R16, [R1+0xaa8] ;  /* 0x000aa80001107983 */ /* 0x000f680000100a00 */
[----:B-1----:R0:W5:Y:S01]  /*d640*/  LDG.E.U16 R27, [R2.64] ;  /* 0x00000004021b7981 */ /* 0x002162000c1e1500 */
[----:B------:R-:W-:-:S03]  /*d650*/  IMAD.WIDE R6, R0, 0x2, R22 ;  /* 0x0000000200067825 */ /* 0x000fc600078e0216 */
[----:B--2---:R1:W-:Y:S04]  /*d660*/  STL [R1+0x64], R15 ;  /* 0x0000640f01007387 */ /* 0x0043e80000100800 */
[----:B------:R-:W2:Y:S04]  /*d670*/  LDL.64 R12, [R1+0xa98] ;  /* 0x000a9800010c7983 */ /* 0x000ea80000100a00 */
[----:B------:R-:W2:Y:S04]  /*d680*/  LDL.64 R24, [R1+0xa90] ;  /* 0x000a900001187983 */ /* 0x000ea80000100a00 */
[----:B-1----:R-:W2:Y:S04]  /*d690*/  LDL.64 R14, [R1+0xaa0] ;  /* 0x000aa000010e7983 */ /* 0x002ea80000100a00 */
[----:B------:R-:W2:Y:S01]  /*d6a0*/  LDL.64 R22, [R1+0xa88] ;  /* 0x000a880001167983 */ /* 0x000ea20000100a00 */
[----:B----4-:R-:W-:-:S04]  /*d6b0*/  IMAD.WIDE R4, R0, 0x2, R20 ;  /* 0x0000000200047825 */ /* 0x010fc800078e0214 */
[C---:B0-----:R-:W-:Y:S01]  /*d6c0*/  IMAD.WIDE R2, R0.reuse, 0x2, R18 ;  /* 0x0000000200027825 */ /* 0x041fe200078e0212 */
[----:B---3--:R-:W-:Y:S04]  /*d6d0*/  STL [R1+0x60], R28 ;  /* 0x0000601c01007387 */ /* 0x008fe80000100800 */
[----:B-----5:R0:W-:Y:S04]  /*d6e0*/  STL [R1+0x5c], R29 ;  /* 0x00005c1d01007387 */ /* 0x0201e80000100800 */
[----:B------:R-:W3:Y:S04]  /*d6f0*/  LDL.64 R20, [R1+0xa80] ;  /* 0x000a800001147983 */ /* 0x000ee80000100a00 */
[----:B------:R-:W4:Y:S04]  /*d700*/  LDL.64 R18, [R1+0xa78] ;  /* 0x000a780001127983 */ /* 0x000f280000100a00 */
[----:B------:R1:W-:Y:S04]  /*d710*/  STL [R1+0x58], R26 ;  /* 0x0000581a01007387 */ /* 0x0003e80000100800 */
[----:B0-----:R2:W5:Y:S04]  /*d720*/  LDG.E.U16 R29, [R6.64] ;  /* 0x00000004061d7981 */ /* 0x001568000c1e1500 */
[----:B------:R0:W5:Y:S04]  /*d730*/  LDG.E.U16 R28, [R8.64] ;  /* 0x00000004081c7981 */ /* 0x000168000c1e1500 */
[----:B------:R0:W-:Y:S04]  /*d740*/  STL [R1+0x54], R27 ;  /* 0x0000541b01007387 */ /* 0x0001e80000100800 */
[----:B------:R2:W-:Y:S02]  /*d750*/  STL [R1+0x50], R11 ;  /* 0x0000500b01007387 */ /* 0x0005e40000100800 */
[----:B--2---:R-:W-:-:S02]  /*d760*/  IMAD.WIDE R6, R0, 0x2, R12 ;  /* 0x0000000200067825 */ /* 0x004fc400078e020c */
[----:B-1----:R1:W2:Y:S04]  /*d770*/  LDG.E.U16 R26, [R4.64] ;  /* 0x00000004041a7981 */ /* 0x0022a8000c1e1500 */
[----:B0-----:R0:W2:Y:S01]  /*d780*/  LDG.E.U16 R27, [R2.64] ;  /* 0x00000004021b7981 */ /* 0x0010a2000c1e1500 */
[----:B------:R-:W-:-:S03]  /*d790*/  IMAD.WIDE R10, R0, 0x2, R16 ;  /* 0x00000002000a7825 */ /* 0x000fc600078e0210 */
[----:B------:R-:W2:Y:S01]  /*d7a0*/  LDL.64 R16, [R1+0xa68] ;  /* 0x000a680001107983 */ /* 0x000ea20000100a00 */
[----:B------:R-:W-:-:S03]  /*d7b0*/  IMAD.WIDE R8, R0, 0x2, R14 ;  /* 0x0000000200087825 */ /* 0x000fc600078e020e */
[----:B------:R-:W2:Y:S01]  /*d7c0*/  LDL.64 R14, [R1+0xa60] ;  /* 0x000a6000010e7983 */ /* 0x000ea20000100a00 */
[----:B-1----:R-:W-:-:S03]  /*d7d0*/  IMAD.WIDE R4, R0, 0x2, R24 ;  /* 0x0000000200047825 */ /* 0x002fc600078e0218 */
[----:B------:R3:W2:Y:S01]  /*d7e0*/  LDG.E.U16 R25, [R10.64] ;  /* 0x000000040a197981 */ /* 0x0006a2000c1e1500 */
[----:B0-----:R-:W-:-:S03]  /*d7f0*/  IMAD.WIDE R2, R0, 0x2, R22 ;  /* 0x0000000200027825 */ /* 0x001fc600078e0216 */
[----:B------:R0:W2:Y:S04]  /*d800*/  LDG.E.U16 R23, [R6.64] ;  /* 0x0000000406177981 */ /* 0x0000a8000c1e1500 */
[----:B------:R4:W2:Y:S04]  /*d810*/  LDG.E.U16 R22, [R8.64] ;  /* 0x0000000408167981 */ /* 0x0008a8000c1e1500 */
[----:B------:R-:W2:Y:S04]  /*d820*/  LDG.E.U16 R5, [R4.64] ;  /* 0x0000000404057981 */ /* 0x000ea8000c1e1500 */
[----:B------:R-:W2:Y:S04]  /*d830*/  LDG.E.U16 R3, [R2.64] ;  /* 0x0000000402037981 */ /* 0x000ea8000c1e1500 */
[----:B------:R-:W2:Y:S01]  /*d840*/  LDL.64 R12, [R1+0xa58] ;  /* 0x000a5800010c7983 */ /* 0x000ea20000100a00 */
[----:B---3--:R-:W-:-:S04]  /*d850*/  IMAD.WIDE R10, R0, 0x2, R20 ;  /* 0x00000002000a7825 */ /* 0x008fc800078e0214 */
[C---:B----4-:R-:W-:Y:S02]  /*d860*/  IMAD.WIDE R8, R0.reuse, 0x2, R18 ;  /* 0x0000000200087825 */ /* 0x050fe400078e0212 */
[----:B------:R-:W3:Y:S04]  /*d870*/  LDG.E.U16 R11, [R10.64] ;  /* 0x000000040a0b7981 */ /* 0x000ee8000c1e1500 */
[----:B------:R-:W4:Y:S04]  /*d880*/  LDG.E.U16 R9, [R8.64] ;  /* 0x0000000408097981 */ /* 0x000f28000c1e1500 */
[----:B-----5:R-:W-:Y:S04]  /*d890*/  STL [R1+0x48], R29 ;  /* 0x0000481d01007387 */ /* 0x020fe80000100800 */
[----:B------:R1:W-:Y:S04]  /*d8a0*/  STL [R1+0x4c], R28 ;  /* 0x00004c1c01007387 */ /* 0x0003e80000100800 */
[----:B-1----:R-:W5:Y:S04]  /*d8b0*/  LDL.64 R28, [R1+0xa50] ;  /* 0x000a5000011c7983 */ /* 0x002f680000100a00 */
[----:B--2---:R-:W-:Y:S04]  /*d8c0*/  STL [R1+0x40], R27 ;  /* 0x0000401b01007387 */ /* 0x004fe80000100800 */
[----:B------:R1:W-:Y:S04]  /*d8d0*/  STL [R1+0x44], R26 ;  /* 0x0000441a01007387 */ /* 0x0003e80000100800 */
[----:B------:R-:W2:Y:S01]  /*d8e0*/  LDL.64 R20, [R1+0xa40] ;  /* 0x000a400001147983 */ /* 0x000ea20000100a00 */
[----:B0-----:R-:W-:-:S03]  /*d8f0*/  IMAD.WIDE R6, R0, 0x2, R16 ;  /* 0x0000000200067825 */ /* 0x001fc600078e0210 */
[----:B-1----:R-:W2:Y:S04]  /*d900*/  LDL.64 R26, [R1+0xa48] ;  /* 0x000a4800011a7983 */ /* 0x002ea80000100a00 */
[----:B------:R0:W-:Y:S04]  /*d910*/  STL [R1+0x3c], R25 ;  /* 0x00003c1901007387 */ /* 0x0001e80000100800 */
[----:B------:R-:W2:Y:S04]  /*d920*/  LDG.E.U16 R7, [R6.64] ;  /* 0x0000000406077981 */ /* 0x000ea8000c1e1500 */
[----:B0-----:R-:W2:Y:S04]  /*d930*/  LDL.64 R24, [R1+0xa38] ;  /* 0x000a380001187983 */ /* 0x001ea80000100a00 */
[----:B------:R-:W-:Y:S04]  /*d940*/  STL [R1+0x34], R23 ;  /* 0x0000341701007387 */ /* 0x000fe80000100800 */
[----:B------:R0:W-:Y:S04]  /*d950*/  STL [R1+0x38], R22 ;  /* 0x0000381601007387 */ /* 0x0001e80000100800 */
[----:B0-----:R-:W2:Y:S04]  /*d960*/  LDL.64 R22, [R1+0xa28] ;  /* 0x000a280001167983 */ /* 0x001ea80000100a00 */
[----:B------:R0:W-:Y:S04]  /*d970*/  STL [R1+0x30], R5 ;  /* 0x0000300501007387 */ /* 0x0001e80000100800 */
[----:B------:R1:W-:Y:S04]  /*d980*/  STL [R1+0x2c], R3 ;  /* 0x00002c0301007387 */ /* 0x0003e80000100800 */
[----:B------:R-:W2:Y:S01]  /*d990*/  LDL.64 R16, [R1+0xa18] ;  /* 0x000a180001107983 */ /* 0x000ea20000100a00 */
[----:B0-----:R-:W-:-:S03]  /*d9a0*/  IMAD.WIDE R4, R0, 0x2, R14 ;  /* 0x0000000200047825 */ /* 0x001fc600078e020e */
[----:B------:R-:W2:Y:S01]  /*d9b0*/  LDL.64 R18, [R1+0xa20] ;  /* 0x000a200001127983 */ /* 0x000ea20000100a00 */
[----:B-1----:R-:W-:-:S03]  /*d9c0*/  IMAD.WIDE R2, R0, 0x2, R12 ;  /* 0x0000000200027825 */ /* 0x002fc600078e020c */
[----:B------:R-:W2:Y:S04]  /*d9d0*/  LDL.64 R14, [R1+0xa10] ;  /* 0x000a1000010e7983 */ /* 0x000ea80000100a00 */
[----:B------:R-:W2:Y:S04]  /*d9e0*/  LDL.64 R12, [R1+0x9e8] ;  /* 0x0009e800010c7983 */ /* 0x000ea80000100a00 */
[----:B------:R-:W2:Y:S04]  /*d9f0*/  LDG.E.U16 R5, [R4.64] ;  /* 0x0000000404057981 */ /* 0x000ea8000c1e1500 */
[----:B------:R-:W2:Y:S04]  /*da00*/  LDG.E.U16 R3, [R2.64] ;  /* 0x0000000402037981 */ /* 0x000ea8000c1e1500 */
[----:B---3--:R5:W-:Y:S04]  /*da10*/  STL [R1+0x28], R11 ;  /* 0x0000280b01007387 */ /* 0x008be80000100800 */
[----:B----4-:R2:W-:Y:S01]  /*da20*/  STL [R1+0x24], R9 ;  /* 0x0000240901007387 */ /* 0x0105e20000100800 */
[----:B-----5:R-:W-:-:S04]  /*da30*/  IMAD.WIDE R10, R0, 0x2, R28 ;  /* 0x00000002000a7825 */ /* 0x020fc800078e021c */
[C---:B--2---:R-:W-:Y:S02]  /*da40*/  IMAD.WIDE R8, R0.reuse, 0x2, R26 ;  /* 0x0000000200087825 */ /* 0x044fe400078e021a */
[----:B------:R0:W2:Y:S04]  /*da50*/  LDG.E.U16 R26, [R10.64] ;  /* 0x000000040a1a7981 */ /* 0x0000a8000c1e1500 */
[----:B------:R1:W3:Y:S04]  /*da60*/  LDG.E.U16 R27, [R8.64] ;  /* 0x00000004081b7981 */ /* 0x0002e8000c1e1500 */
[----:B------:R4:W-:Y:S02]  /*da70*/  STL [R1+0x20], R7 ;  /* 0x0000200701007387 */ /* 0x0009e40000100800 */
[----:B----4-:R-:W-:-:S02]  /*da80*/  IMAD.WIDE R6, R0, 0x2, R20 ;  /* 0x0000000200067825 */ /* 0x010fc400078e0214 */
[----:B------:R-:W4:Y:S04]  /*da90*/  LDL.64 R20, [R1+0x9a8] ;  /* 0x0009a80001147983 */ /* 0x000f280000100a00 */
[----:B------:R5:W2:Y:S01]  /*daa0*/  LDG.E.U16 R29, [R6.64] ;  /* 0x00000004061d7981 */ /* 0x000aa2000c1e1500 */
[----:B-1----:R-:W-:-:S05]  /*dab0*/  IMAD.WIDE R8, R0, 0x2, R16 ;  /* 0x0000000200087825 */ /* 0x002fca00078e0210 */
[----:B------:R-:W2:Y:S01]  /*dac0*/  LDG.E.U16 R28, [R8.64] ;  /* 0x00000004081c7981 */ /* 0x000ea2000c1e1500 */
[----:B0-----:R-:W-:-:S03]  /*dad0*/  IMAD.WIDE R10, R0, 0x2, R18 ;  /* 0x00000002000a7825 */ /* 0x001fc600078e0212 */
[----:B------:R0:W-:Y:S04]  /*dae0*/  STL [R1+0x1c], R5 ;  /* 0x00001c0501007387 */ /* 0x0001e80000100800 */
[----:B------:R1:W-:Y:S01]  /*daf0*/  STL [R1+0x18], R3 ;  /* 0x0000180301007387 */ /* 0x0003e20000100800 */
[----:B-----5:R-:W-:-:S03]  /*db00*/  IMAD.WIDE R6, R0, 0x2, R14 ;  /* 0x0000000200067825 */ /* 0x020fc600078e020e */
[----:B------:R-:W5:Y:S01]  /*db10*/  LDL.64 R14, [R1+0x9a0] ;  /* 0x0009a000010e7983 */ /* 0x000f620000100a00 */
[----:B0-----:R-:W-:-:S03]  /*db20*/  IMAD.WIDE R4, R0, 0x2, R24 ;  /* 0x0000000200047825 */ /* 0x001fc600078e0218 */
[----:B------:R-:W3:Y:S01]  /*db30*/  LDL.64 R18, [R1+0xa08] ;  /* 0x000a080001127983 */ /* 0x000ee20000100a00 */
[----:B-1----:R-:W-:-:S03]  /*db40*/  IMAD.WIDE R2, R0, 0x2, R22 ;  /* 0x0000000200027825 */ /* 0x002fc600078e0216 */
[----:B------:R0:W3:Y:S04]  /*db50*/  LDG.E.U16 R25, [R4.64] ;  /* 0x0000000404197981 */ /* 0x0000e8000c1e1500 */
[----:B------:R4:W3:Y:S04]  /*db60*/  LDG.E.U16 R24, [R2.64] ;  /* 0x0000000402187981 */ /* 0x0008e8000c1e1500 */
[----:B------:R-:W3:Y:S01]  /*db70*/  LDL.64 R22, [R1+0x9e0] ;  /* 0x0009e00001167983 */ /* 0x000ee20000100a00 */
[----:B0-----:R-:W-:-:S03]  /*db80*/  IMAD.WIDE R4, R0, 0x2, R12 ;  /* 0x0000000200047825 */ /* 0x001fc600078e020c */
[----:B------:R-:W3:Y:S04]  /*db90*/  LDL.64 R16, [R1+0x9d8] ;  /* 0x0009d80001107983 */ /* 0x000ee80000100a00 */
[----:B------:R-:W3:Y:S01]  /*dba0*/  LDL.64 R12, [R1+0x998] ;  /* 0x00099800010c7983 */ /* 0x000ee20000100a00 */
[----:B----4-:R-:W-:-:S03]  /*dbb0*/  IMAD.WIDE R2, R0, 0x2, R20 ;  /* 0x0000000200027825 */ /* 0x010fc600078e0214 */
[----:B------:R-:W4:Y:S04]  /*dbc0*/  LDG.E.U16 R20, [R4.64] ;  /* 0x0000000404147981 */ /* 0x000f28000c1e1500 */
[----:B------:R3:W3:Y:S04]  /*dbd0*/  LDG.E.U16 R0, [R2.64] ;  /* 0x0000000402007981 */ /* 0x0006e8000c1e1500 */
[----:B------:R5:W3:Y:S04]  /*dbe0*/  LDG.E.U16 R21, [R10.64] ;  /* 0x000000040a157981 */ /* 0x000ae8000c1e1500 */
[----:B--2---:R0:W-:Y:S04]  /*dbf0*/  STL [R1+0x31a4], R28 ;  /* 0x0031a41c01007387 */ /* 0x0041e80000100800 */
[----:B0-----:R-:W3:Y:S04]  /*dc00*/  LDL R28, [R1+0x604] ;  /* 0x00060400011c7983 */ /* 0x001ee80000100800 */
[----:B------:R0:W-:Y:S04]  /*dc10*/  STL [R1+0x14], R26 ;  /* 0x0000141a01007387 */ /* 0x0001e80000100800 */
[----:B0-----:R0:W2:Y:S01]  /*dc20*/  LDG.E.U16 R26, [R6.64] ;  /* 0x00000004061a7981 */ /* 0x0010a2000c1e1500 */
[----:B---3--:R-:W-:-:S04]  /*dc30*/  IMAD.WIDE R2, R28, 0x2, R22 ;  /* 0x000000021c027825 */ /* 0x008fc800078e0216 */
[C---:B-----5:R-:W-:Y:S02]  /*dc40*/  IMAD.WIDE R10, R28.reuse, 0x2, R14 ;  /* 0x000000021c0a7825 */ /* 0x060fe400078e020e */
[----:B------:R1:W3:Y:S02]  /*dc50*/  LDG.E.U16 R2, [R2.64] ;  /* 0x0000000402027981 */ /* 0x0002e4000c1e1500 */
[C---:B0-----:R-:W-:Y:S02]  /*dc60*/  IMAD.WIDE R6, R28.reuse, 0x2, R12 ;  /* 0x000000021c067825 */ /* 0x041fe400078e020c */
[----:B--2---:R-:W-:Y:S04]  /*dc70*/  STL [R1+0x31a8], R26 ;  /* 0x0031a81a01007387 */ /* 0x004fe80000100800 */
[----:B----4-:R-:W-:Y:S01]  /*dc80*/  STL [R1+0x31b0], R20 ;  /* 0x0031b01401007387 */ /* 0x010fe20000100800 */
[----:B------:R-:W-:-:S03]  /*dc90*/  IMAD.WIDE R8, R28, 0x2, R18 ;  /* 0x000000021c087825 */ /* 0x000fc600078e0212 */
[----:B------:R-:W-:Y:S01]  /*dca0*/  STL [R1+0x31b4], R0 ;  /* 0x0031b40001007387 */ /* 0x000fe20000100800 */
[----:B------:R-:W-:-:S03]  /*dcb0*/  IMAD.WIDE R4, R28, 0x2, R16 ;  /* 0x000000021c047825 */ /* 0x000fc600078e0210 */
[----:B------:R-:W2:Y:S04]  /*dcc0*/  LDL.64 R14, [R1+0xa00] ;  /* 0x000a0000010e7983 */ /* 0x000ea80000100a00 */
[----:B------:R-:W4:Y:S04]  /*dcd0*/  LDL.64 R12, [R1+0x990] ;  /* 0x00099000010c7983 */ /* 0x000f280000100a00 */
[----:B------:R0:W-:Y:S04]  /*dce0*/  STL [R1+0x10], R27 ;  /* 0x0000101b01007387 */ /* 0x0001e80000100800 */
[----:B-1----:R1:W5:Y:S04]  /*dcf0*/  LDG.E.U16 R3, [R10.64] ;  /* 0x000000040a037981 */ /* 0x002368000c1e1500 */
[----:B------:R1:W2:Y:S04]  /*dd00*/  LDG.E.U16 R4, [R4.64] ;  /* 0x0000000404047981 */ /* 0x0002a8000c1e1500 */
[----:B0-----:R-:W2:Y:S04]  /*dd10*/  LDL.64 R26, [R1+0x9c8] ;  /* 0x0009c800011a7983 */ /* 0x001ea80000100a00 */
[----:B------:R-:W-:Y:S04]  /*dd20*/  STL [R1+0xc], R29 ;  /* 0x00000c1d01007387 */ /* 0x000fe80000100800 */
[----:B------:R-:W2:Y:S04]  /*dd30*/  LDL.64 R22, [R1+0x988] ;  /* 0x0009880001167983 */ /* 0x000ea80000100a00 */
[----:B------:R-:W-:Y:S04]  /*dd40*/  STL [R1+0x8], R25 ;  /* 0x0000081901007387 */ /* 0x000fe80000100800 */
[----:B------:R0:W-:Y:S04]  /*dd50*/  STL [R1+0x4], R24 ;  /* 0x0000041801007387 */ /* 0x0001e80000100800 */
[----:B-1----:R-:W2:Y:S04]  /*dd60*/  LDG.E.U16 R5, [R6.64] ;  /* 0x0000000406057981 */ /* 0x002ea8000c1e1500 */
[----:B0-----:R-:W2:Y:S04]  /*dd70*/  LDG.E.U16 R24, [R8.64] ;  /* 0x0000000408187981 */ /* 0x001ea8000c1e1500 */
[----:B---3--:R-:W-:Y:S04]  /*dd80*/  STL [R1+0x31ac], R2 ;  /* 0x0031ac0201007387 */ /* 0x008fe80000100800 */
[----:B------:R-:W3:Y:S04]  /*dd90*/  LDL.64 R10, [R1+0x9d0] ;  /* 0x0009d000010a7983 */ /* 0x000ee80000100a00 */
[----:B-----5:R-:W-:Y:S04]  /*dda0*/  STL [R1+0x31b8], R3 ;  /* 0x0031b80301007387 */ /* 0x020fe80000100800 */
[----:B--2---:R-:W-:Y:S04]  /*ddb0*/  STL [R1+0x318c], R24 ;  /* 0x00318c1801007387 */ /* 0x004fe80000100800 */
[----:B------:R-:W-:Y:S04]  /*ddc0*/  STL [R1+0x31bc], R4 ;  /* 0x0031bc0401007387 */ /* 0x000fe80000100800 */
[----:B------:R-:W-:Y:S04]  /*ddd0*/  STL [R1+0x31c0], R5 ;  /* 0x0031c00501007387 */ /* 0x000fe80000100800 */
[----:B------:R0:W-:Y:S04]  /*dde0*/  STL [R1], R21 ;  /* 0x0000001501007387 */ /* 0x0001e80000100800 */
[----:B------:R-:W2:Y:S01]  /*ddf0*/  LDL.64 R18, [R1+0x9c0] ;  /* 0x0009c00001127983 */ /* 0x000ea20000100a00 */
[----:B------:R-:W-:-:S03]  /*de00*/  IMAD.WIDE R14, R28, 0x2, R14 ;  /* 0x000000021c0e7825 */ /* 0x000fc600078e020e */
[----:B------:R-:W5:Y:S04]  /*de10*/  LDL.64 R16, [R1+0x9b8] ;  /* 0x0009b80001107983 */ /* 0x000f680000100a00 */
[----:B0-----:R-:W5:Y:S01]  /*de20*/  LDL.64 R20, [R1+0x9f8] ;  /* 0x0009f80001147983 */ /* 0x001f620000100a00 */
[----:B------:R-:W-:-:S03]  /*de30*/  IMAD.WIDE R8, R28, 0x2, R26 ;  /* 0x000000021c087825 */ /* 0x000fc600078e021a */
[----:B------:R-:W5:Y:S01]  /*de40*/  LDL.64 R4, [R1+0x980] ;  /* 0x0009800001047983 */ /* 0x000f620000100a00 */
[----:B----4-:R-:W-:-:S03]  /*de50*/  IMAD.WIDE R12, R28, 0x2, R12 ;  /* 0x000000021c0c7825 */ /* 0x010fc600078e020c */
[----:B------:R0:W4:Y:S04]  /*de60*/  LDG.E.U16 R8, [R8.64] ;  /* 0x0000000408087981 */ /* 0x000128000c1e1500 */
[----:B------:R-:W4:Y:S01]  /*de70*/  LDL.64 R2, [R1+0x978] ;  /* 0x0009780001027983 */ /* 0x000f220000100a00 */
[----:B---3--:R-:W-:-:S04]  /*de80*/  IMAD.WIDE R6, R28, 0x2, R10 ;  /* 0x000000021c067825 */ /* 0x008fc800078e020a */
[C---:B------:R-:W-:Y:S02]  /*de90*/  IMAD.WIDE R10, R28.reuse, 0x2, R22 ;  /* 0x000000021c0a7825 */ /* 0x040fe400078e0216 */
[----:B------:R1:W3:Y:S04]  /*dea0*/  LDG.E.U16 R22, [R14.64] ;  /* 0x000000040e167981 */ /* 0x0002e8000c1e1500 */
[----:B0-----:R5:W3:Y:S04]  /*deb0*/  LDG.E.U16 R9, [R10.64] ;  /* 0x000000040a097981 */ /* 0x001ae8000c1e1500 */
[----:B------:R0:W3:Y:S04]  /*dec0*/  LDG.E.U16 R6, [R6.64] ;  /* 0x0000000406067981 */ /* 0x0000e8000c1e1500 */
[----:B0-----:R2:W3:Y:S02]  /*ded0*/  LDG.E.U16 R7, [R12.64] ;  /* 0x000000040c077981 */ /* 0x0014e4000c1e1500 */
[----:B--2---:R-:W-:-:S05]  /*dee0*/  IMAD.WIDE R12, R28, 0x2, R18 ;  /* 0x000000021c0c7825 */ /* 0x004fca00078e0212 */
[----:B------:R0:W2:Y:S01]  /*def0*/  LDG.E.U16 R23, [R12.64] ;  /* 0x000000040c177981 */ /* 0x0000a2000c1e1500 */
[----:B-----5:R-:W-:-:S05]  /*df00*/  IMAD.WIDE R10, R28, 0x2, R20 ;  /* 0x000000021c0a7825 */ /* 0x020fca00078e0214 */
[----:B------:R5:W2:Y:S01]  /*df10*/  LDG.E.U16 R21, [R10.64] ;  /* 0x000000040a157981 */ /* 0x000aa2000c1e1500 */
[----:B-1----:R-:W-:-:S04]  /*df20*/  IMAD.WIDE R14, R28, 0x2, R16 ;  /* 0x000000021c0e7825 */ /* 0x002fc800078e0210 */
[C---:B------:R-:W-:Y:S01]  /*df30*/  IMAD.WIDE R16, R28.reuse, 0x2, R4 ;  /* 0x000000021c107825 */ /* 0x040fe200078e0204 */
[----:B------:R1:W2:Y:S03]  /*df40*/  LDG.E.U16 R25, [R14.64] ;  /* 0x000000040e197981 */ /* 0x0002a6000c1e1500 */
[C---:B----4-:R-:W-:Y:S01]  /*df50*/  IMAD.WIDE R18, R28.reuse, 0x2, R2 ;  /* 0x000000021c127825 */ /* 0x050fe200078e0202 */
[----:B------:R4:W4:Y:S04]  /*df60*/  LDG.E.U16 R27, [R16.64] ;  /* 0x00000004101b7981 */ /* 0x000928000c1e1500 */
[----:B------:R0:W4:Y:S04]  /*df70*/  LDG.E.U16 R29, [R18.64] ;  /* 0x00000004121d7981 */ /* 0x000128000c1e1500 */
[----:B---3--:R-:W-:Y:S04]  /*df80*/  STL [R1+0x3188], R22 ;  /* 0x0031881601007387 */ /* 0x008fe80000100800 */
[----:B------:R-:W-:Y:S04]  /*df90*/  STL [R1+0x3190], R8 ;  /* 0x0031900801007387 */ /* 0x000fe80000100800 */
[----:B------:R3:W-:Y:S04]  /*dfa0*/  STL [R1+0x3194], R9 ;  /* 0x0031940901007387 */ /* 0x0007e80000100800 */
[----:B---3--:R-:W3:Y:S04]  /*dfb0*/  LDL.64 R8, [R1+0x970] ;  /* 0x0009700001087983 */ /* 0x008ee80000100a00 */
[----:B------:R-:W4:Y:S04]  /*dfc0*/  LDL.LU R5, [R1+0x9c] ;  /* 0x00009c0001057983 */ /* 0x000f280000300800 */
[----:B------:R-:W4:Y:S04]  /*dfd0*/  LDL.LU R4, [R1+0x7c] ;  /* 0x00007c0001047983 */ /* 0x000f280000300800 */
[----:B------:R-:W4:Y:S04]  /*dfe0*/  LDL.LU R3, [R1+0x5c] ;  /* 0x00005c0001037983 */ /* 0x000f280000300800 */
[----:B------:R-:W4:Y:S04]  /*dff0*/  LDL.LU R0, [R1+0x3c] ;  /* 0x00003c0001007983 */ /* 0x000f280000300800 */
[----:B------:R-:W4:Y:S04]  /*e000*/  LDL.LU R20, [R1+0x20] ;  /* 0x0000200001147983 */ /* 0x000f280000300800 */
[----:B-----5:R-:W5:Y:S04]  /*e010*/  LDL.64 R10, [R1+0xa70] ;  /* 0x000a7000010a7983 */ /* 0x020f680000100a00 */
[----:B--2---:R-:W-:Y:S04]  /*e020*/  STL [R1+0x3198], R21 ;  /* 0x0031981501007387 */ /* 0x004fe80000100800 */
[----:B0-----:R-:W2:Y:S04]  /*e030*/  LDL.64 R12, [R1+0xa30] ;  /* 0x000a3000010c7983 */ /* 0x001ea80000100a00 */
[----:B------:R0:W-:Y:S04]  /*e040*/  STL [R1+0x319c], R23 ;  /* 0x00319c1701007387 */ /* 0x0001e80000100800 */
[----:B-1----:R-:W4:Y:S04]  /*e050*/  LDL.64 R14, [R1+0x9f0] ;  /* 0x0009f000010e7983 */ /* 0x002f280000100a00 */
[----:B0-----:R-:W4:Y:S04]  /*e060*/  LDL.64 R22, [R1+0x9b0] ;  /* 0x0009b00001167983 */ /* 0x001f280000100a00 */
[----:B------:R0:W-:Y:S04]  /*e070*/  STL [R1+0x31a0], R25 ;  /* 0x0031a01901007387 */ /* 0x0001e80000100800 */
[----:B------:R-:W4:Y:S04]  /*e080*/  LDL.LU R2, [R1+0x38] ;  /* 0x0000380001027983 */ /* 0x000f280000300800 */
[----:B------:R-:W4:Y:S04]  /*e090*/  LDL.LU R26, [R1+0x1c] ;  /* 0x00001c00011a7983 */ /* 0x000f280000300800 */
[----:B0-----:R-:W0:Y:S01]  /*e0a0*/  S2R R25, SR_TID.X ;  /* 0x0000000000197919 */ /* 0x001e220000002100 */
[----:B---3--:R-:W-:-:S04]  /*e0b0*/  IMAD.WIDE R18, R28, 0x2, R8 ;  /* 0x000000021c127825 */ /* 0x008fc800078e0208 */
[----:B-----5:R-:W-:-:S06]  /*e0c0*/  IMAD.WIDE R10, R28, 0x2, R10 ;  /* 0x000000021c0a7825 */ /* 0x020fcc00078e020a */
[----:B------:R1:W3:Y:S01]  /*e0d0*/  LDG.E.U16 R10, [R10.64] ;  /* 0x000000040a0a7981 */ /* 0x0002e2000c1e1500 */
[----:B--2---:R-:W-:-:S05]  /*e0e0*/  IMAD.WIDE R12, R28, 0x2, R12 ;  /* 0x000000021c0c7825 */ /* 0x004fca00078e020c */
[----:B-1----:R1:W2:Y:S01]  /*e0f0*/  LDG.E.U16 R11, [R12.64] ;  /* 0x000000040c0b7981 */ /* 0x0022a2000c1e1500 */
[----:B----4-:R-:W-:-:S04]  /*e100*/  IMAD.WIDE R14, R28, 0x2, R14 ;  /* 0x000000021c0e7825 */ /* 0x010fc800078e020e */
[----:B------:R-:W-:Y:S02]  /*e110*/  IMAD.WIDE R16, R28, 0x2, R22 ;  /* 0x000000021c107825 */ /* 0x000fe400078e0216 */
[----:B------:R4:W5:Y:S04]  /*e120*/  LDG.E.U16 R14, [R14.64] ;  /* 0x000000040e0e7981 */ /* 0x000968000c1e1500 */
[----:B-1----:R1:W2:Y:S04]  /*e130*/  LDG.E.U16 R12, [R16.64] ;  /* 0x00000004100c7981 */ /* 0x0022a8000c1e1500 */
[----:B------:R1:W2:Y:S01]  /*e140*/  LDG.E.U16 R13, [R18.64] ;  /* 0x00000004120d7981 */ /* 0x0002a2000c1e1500 */
[----:B0-----:R-:W-:-:S03]  /*e150*/  LOP3.LUT R22, R25, 0xff, RZ, 0xc0, !PT ;  /* 0x000000ff19167812 */ /* 0x001fc600078ec0ff */
[----:B------:R-:W2:Y:S04]  /*e160*/  LDL.LU R28, [R1] ;  /* 0x00000000011c7983 */ /* 0x000ea80000300800 */
[----:B------:R-:W2:Y:S01]  /*e170*/  LDL.LU R23, [R1+0x94] ;  /* 0x0000940001177983 */ /* 0x000ea20000300800 */
[----:B-1----:R-:W-:-:S03]  /*e180*/  IMAD.SHL.U32 R19, R22, 0x2, RZ ;  /* 0x0000000216137824 */ /* 0x002fc600078e00ff */
[----:B------:R-:W-:Y:S06]  /*e190*/  BAR.SYNC.DEFER_BLOCKING 0x0 ;  /* 0x0000000000007b1d */ /* 0x000fec0000010000 */
[----:B------:R-:W2:Y:S04]  /*e1a0*/  LDL.LU R21, [R1+0x74] ;  /* 0x0000740001157983 */ /* 0x000ea80000300800 */
[----:B------:R-:W2:Y:S04]  /*e1b0*/  LDL.LU R9, [R1+0x54] ;  /* 0x0000540001097983 */ /* 0x000ea80000300800 */
[----:B------:R-:W2:Y:S04]  /*e1c0*/  LDL.LU R8, [R1+0x34] ;  /* 0x0000340001087983 */ /* 0x000ea80000300800 */
[----:B------:R-:W2:Y:S04]  /*e1d0*/  LDL.LU R24, [R1+0x18] ;  /* 0x0000180001187983 */ /* 0x000ea80000300800 */
[----:B----4-:R-:W4:Y:S04]  /*e1e0*/  LDL.LU R15, [R1+0x58] ;  /* 0x00005800010f7983 */ /* 0x010f280000300800 */
[----:B------:R-:W2:Y:S04]  /*e1f0*/  LDL.LU R16, [R1+0x98] ;  /* 0x0000980001107983 */ /* 0x000ea80000300800 */
[----:B------:R-:W2:Y:S04]  /*e200*/  LDL.LU R17, [R1+0x78] ;  /* 0x0000780001117983 */ /* 0x000ea80000300800 */
[----:B------:R-:W2:Y:S04]  /*e210*/  LDL.LU R18, [R1+0x4] ;  /* 0x0000040001127983 */ /* 0x000ea80000300800 */
[----:B------:R0:W-:Y:S04]  /*e220*/  STS.U16 [R19+0x20000], R5 ;  /* 0x0200000513007388 */ /* 0x0001e80000000400 */
[----:B------:R1:W-:Y:S04]  /*e230*/  STS.U16 [R19+0x21000], R4 ;  /* 0x0210000413007388 */ /* 0x0003e80000000400 */
[----:B------:R1:W-:Y:S04]  /*e240*/  STS.U16 [R19+0x22000], R3 ;  /* 0x0220000313007388 */ /* 0x0003e80000000400 */
[----:B0-----:R-:W3:Y:S04]  /*e250*/  LDL.LU R5, [R1+0x31c0] ;  /* 0x0031c00001057983 */ /* 0x001ee80000300800 */
[----:B-1----:R-:W3:Y:S04]  /*e260*/  LDL.LU R4, [R1+0x31bc] ;  /* 0x0031bc0001047983 */ /* 0x002ee80000300800 */
[----:B------:R-:W3:Y:S04]  /*e270*/  LDL.LU R3, [R1+0x31b8] ;  /* 0x0031b80001037983 */ /* 0x000ee80000300800 */
[----:B------:R0:W-:Y:S04]  /*e280*/  STS.U16 [R19+0x23000], R0 ;  /* 0x0230000013007388 */ /* 0x0001e80000000400 */
[----:B------:R1:W-:Y:S04]  /*e290*/  STS.U16 [R19+0x24000], R20 ;  /* 0x0240001413007388 */ /* 0x0003e80000000400 */
[----:B0-----:R-:W3:Y:S04]  /*e2a0*/  LDL.LU R0, [R1+0x31b4] ;  /* 0x0031b40001007983 */ /* 0x001ee80000300800 */
[----:B-1----:R-:W3:Y:S04]  /*e2b0*/  LDL.LU R20, [R1+0x31b0] ;  /* 0x0031b00001147983 */ /* 0x002ee80000300800 */
[----:B--2---:R0:W-:Y:S04]  /*e2c0*/  STS.U16 [R19+0x25000], R18 ;  /* 0x0250001213007388 */ /* 0x0041e80000000400 */
[----:B0-----:R-:W2:Y:S04]  /*e2d0*/  LDL.LU R18, [R1+0x70] ;  /* 0x0000700001127983 */ /* 0x001ea80000300800 */
[----:B---3--:R0:W-:Y:S04]  /*e2e0*/  STS.U16 [R19+0x26000], R20 ;  /* 0x0260001413007388 */ /* 0x0081e80000000400 */
[----:B------:R1:W-:Y:S04]  /*e2f0*/  STS.U16 [R19+0x27000], R0 ;  /* 0x0270000013007388 */ /* 0x0003e80000000400 */
[----:B0-----:R-:W3:Y:S04]  /*e300*/  LDL.LU R20, [R1+0x90] ;  /* 0x0000900001147983 */ /* 0x001ee80000300800 */
[----:B-1----:R-:W0:Y:S02]  /*e310*/  S2R R0, SR_TID.X ;  /* 0x0000000000007919 */ /* 0x002e240000002100 */
[----:B0-----:R-:W-:-:S04]  /*e320*/  LOP3.LUT R0, R0, 0xff, RZ, 0xc0, !PT ;  /* 0x000000ff00007812 */ /* 0x001fc800078ec0ff */
[----:B------:R-:W-:-:S04]  /*e330*/  SHF.L.U32 R0, R0, 0x1, RZ ;  /* 0x0000000100007819 */ /* 0x000fc800000006ff */
[----:B------:R-:W-:-:S05]  /*e340*/  LOP3.LUT R0, R0, 0x10, RZ, 0x3c, !PT ;  /* 0x0000001000007812 */ /* 0x000fca00078e3cff */
[----:B------:R0:W-:Y:S04]  /*e350*/  STS.U16 [R0+0x20200], R16 ;  /* 0x0202001000007388 */ /* 0x0001e80000000400 */
[----:B------:R1:W-:Y:S04]  /*e360*/  STS.U16 [R0+0x21200], R17 ;  /* 0x0212001100007388 */ /* 0x0003e80000000400 */
[----:B----4-:R4:W-:Y:S04]  /*e370*/  STS.U16 [R0+0x22200], R15 ;  /* 0x0222000f00007388 */ /* 0x0109e80000000400 */
[----:B0-----:R-:W2:Y:S04]  /*e380*/  LDL.LU R16, [R1+0x50] ;  /* 0x0000500001107983 */ /* 0x001ea80000300800 */
[----:B-1----:R-:W2:Y:S04]  /*e390*/  LDL.LU R17, [R1+0x30] ;  /* 0x0000300001117983 */ /* 0x002ea80000300800 */
[----:B----4-:R-:W4:Y:S04]  /*e3a0*/  LDL.LU R15, [R1+0x14] ;  /* 0x00001400010f7983 */ /* 0x010f280000300800 */
[----:B------:R0:W-:Y:S04]  /*e3b0*/  STS.U16 [R0+0x23200], R2 ;  /* 0x0232000200007388 */ /* 0x0001e80000000400 */
[----:B0-----:R-:W2:Y:S01]  /*e3c0*/  LDL.LU R2, [R1+0x31ac] ;  /* 0x0031ac0001027983 */ /* 0x001ea20000300800 */
[----:B------:R-:W-:-:S03]  /*e3d0*/  LOP3.LUT R25, R25, 0xff, RZ, 0xc0, !PT ;  /* 0x000000ff19197812 */ /* 0x000fc600078ec0ff */
[----:B------:R0:W-:Y:S04]  /*e3e0*/  STS.U16 [R0+0x24200], R26 ;  /* 0x0242001a00007388 */ /* 0x0001e80000000400 */
[----:B------:R1:W-:Y:S04]  /*e3f0*/  STS.U16 [R0+0x25200], R28 ;  /* 0x0252001c00007388 */ /* 0x0003e80000000400 */
[----:B0-----:R-:W3:Y:S04]  /*e400*/  LDL.LU R26, [R1+0x31a8] ;  /* 0x0031a800011a7983 */ /* 0x001ee80000300800 */
[----:B-1----:R-:W3:Y:S01]  /*e410*/  LDL.LU R28, [R1+0x31a4] ;  /* 0x0031a400011c7983 */ /* 0x002ee20000300800 */
[----:B------:R-:W-:-:S03]  /*e420*/  SHF.L.U32 R25, R25, 0x1, RZ ;  /* 0x0000000119197819 */ /* 0x000fc600000006ff */
[----:B--2---:R0:W-:Y:S04]  /*e430*/  STS.U16 [R0+0x26200], R2 ;  /* 0x0262000200007388 */ /* 0x0041e80000000400 */
[----:B------:R-:W-:Y:S01]  /*e440*/  STS.U16 [R0+0x27200], R3 ;  /* 0x0272000300007388 */ /* 0x000fe20000000400 */
[----:B0-----:R-:W-:-:S05]  /*e450*/  LOP3.LUT R2, R25, 0x20, RZ, 0x3c, !PT ;  /* 0x0000002019027812 */ /* 0x001fca00078e3cff */
[----:B------:R0:W-:Y:S04]  /*e460*/  STS.U16 [R2+0x20400], R23 ;  /* 0x0204001702007388 */ /* 0x0001e80000000400 */
[----:B------:R1:W-:Y:S04]  /*e470*/  STS.U16 [R2+0x21400], R21 ;  /* 0x0214001502007388 */ /* 0x0003e80000000400 */
[----:B------:R2:W-:Y:S04]  /*e480*/  STS.U16 [R2+0x22400], R9 ;  /* 0x0224000902007388 */ /* 0x0005e80000000400 */
[----:B0-----:R-:W5:Y:S04]  /*e490*/  LDL.LU R23, [R1+0x8c] ;  /* 0x00008c0001177983 */ /* 0x001f680000300800 */
[----:B-1----:R-:W5:Y:S04]  /*e4a0*/  LDL.LU R21, [R1+0x6c] ;  /* 0x00006c0001157983 */ /* 0x002f680000300800 */
[----:B------:R0:W-:Y:S04]  /*e4b0*/  STS.U16 [R2+0x23400], R8 ;  /* 0x0234000802007388 */ /* 0x0001e80000000400 */
[----:B--2---:R-:W2:Y:S04]  /*e4c0*/  LDL.LU R9, [R1+0x4c] ;  /* 0x00004c0001097983 */ /* 0x004ea80000300800 */
[----:B------:R1:W-:Y:S04]  /*e4d0*/  STS.U16 [R2+0x24400], R24 ;  /* 0x0244001802007388 */ /* 0x0003e80000000400 */
[----:B0-----:R-:W2:Y:S04]  /*e4e0*/  LDL.LU R8, [R1+0x2c] ;  /* 0x00002c0001087983 */ /* 0x001ea80000300800 */
[----:B-1----:R-:W2:Y:S01]  /*e4f0*/  LDL.LU R24, [R1+0x10] ;  /* 0x0000100001187983 */ /* 0x002ea20000300800 */
[----:B------:R-:W-:-:S03]  /*e500*/  LOP3.LUT R25, R25, 0x30, RZ, 0x3c, !PT ;  /* 0x0000003019197812 */ /* 0x000fc600078e3cff */
[----:B---3--:R-:W-:Y:S04]  /*e510*/  STS.U16 [R2+0x25400], R28 ;  /* 0x0254001c02007388 */ /* 0x008fe80000000400 */
[----:B------:R0:W-:Y:S04]  /*e520*/  STS.U16 [R2+0x26400], R4 ;  /* 0x0264000402007388 */ /* 0x0001e80000000400 */
[----:B------:R-:W3:Y:S04]  /*e530*/  LDL.LU R0, [R1+0xc] ;  /* 0x00000c0001007983 */ /* 0x000ee80000300800 */
[----:B------:R1:W-:Y:S01]  /*e540*/  STS.U16 [R2+0x27400], R5 ;  /* 0x0274000502007388 */ /* 0x0003e20000000400 */
[----:B0-----:R-:W-:-:S03]  /*e550*/  SHF.L.U32 R4, R22, 0x1, RZ ;  /* 0x0000000116047819 */ /* 0x001fc600000006ff */
[----:B------:R0:W-:Y:S04]  /*e560*/  STS.U16 [R25+0x20600], R20 ;  /* 0x0206001419007388 */ /* 0x0001e80000000400 */
[----:B-1----:R-:W3:Y:S04]  /*e570*/  LDL.LU R5, [R1+0x28] ;  /* 0x0000280001057983 */ /* 0x002ee80000300800 */
[----:B------:R-:W3:Y:S04]  /*e580*/  LDL.LU R28, [R1+0x84] ;  /* 0x00008400011c7983 */ /* 0x000ee80000300800 */
[----:B------:R-:W3:Y:S04]  /*e590*/  LDL.LU R3, [R1+0x64] ;  /* 0x0000640001037983 */ /* 0x000ee80000300800 */
[----:B------:R1:W-:Y:S04]  /*e5a0*/  STS.U16 [R25+0x21600], R18 ;  /* 0x0216001219007388 */ /* 0x0003e80000000400 */
[----:B------:R-:W3:Y:S01]  /*e5b0*/  LDL.LU R2, [R1+0x44] ;  /* 0x0000440001027983 */ /* 0x000ee20000300800 */
[----:B------:R-:W-:-:S03]  /*e5c0*/  LOP3.LUT R22, R4, 0x40, RZ, 0x3c, !PT ;  /* 0x0000004004167812 */ /* 0x000fc600078e3cff */
[----:B0-----:R-:W3:Y:S04]  /*e5d0*/  LDL.LU R20, [R1+0x24] ;  /* 0x0000240001147983 */ /* 0x001ee80000300800 */
[----:B------:R-:W-:Y:S04]  /*e5e0*/  STS.U16 [R25+0x22600], R16 ;  /* 0x0226001019007388 */ /* 0x000fe80000000400 */
[----:B-1----:R-:W3:Y:S04]  /*e5f0*/  LDL.LU R18, [R1+0x8] ;  /* 0x0000080001127983 */ /* 0x002ee80000300800 */
[----:B------:R0:W-:Y:S04]  /*e600*/  STS.U16 [R25+0x23600], R17 ;  /* 0x0236001119007388 */ /* 0x0001e80000000400 */
[----:B----4-:R1:W-:Y:S04]  /*e610*/  STS.U16 [R25+0x24600], R15 ;  /* 0x0246000f19007388 */ /* 0x0103e80000000400 */
[----:B------:R4:W-:Y:S04]  /*e620*/  STS.U16 [R25+0x25600], R26 ;  /* 0x0256001a19007388 */ /* 0x0009e80000000400 */
[----:B0-----:R-:W3:Y:S04]  /*e630*/  LDL.LU R17, [R1+0x80] ;  /* 0x0000800001117983 */ /* 0x001ee80000300800 */
[----:B-1----:R-:W3:Y:S04]  /*e640*/  LDL.LU R15, [R1+0x60] ;  /* 0x00006000010f7983 */ /* 0x002ee80000300800 */
[----:B------:R-:W3:Y:S04]  /*e650*/  LDL.LU R16, [R1+0x40] ;  /* 0x0000400001107983 */ /* 0x000ee80000300800 */
[----:B----4-:R-:W4:Y:S04]  /*e660*/  LDL.LU R26, [R1+0x48] ;  /* 0x00004800011a7983 */ /* 0x010f280000300800 */
[----:B------:R0:W-:Y:S04]  /*e670*/  STS.U16 [R25+0x26600], R6 ;  /* 0x0266000619007388 */ /* 0x0001e80000000400 */
[----:B------:R1:W-:Y:S04]  /*e680*/  STS.U16 [R25+0x27600], R7 ;  /* 0x0276000719007388 */ /* 0x0003e80000000400 */
[----:B0-----:R-:W3:Y:S04]  /*e690*/  LDL.LU R6, [R1+0x68] ;  /* 0x0000680001067983 */ /* 0x001ee80000300800 */
[----:B-1----:R-:W3:Y:S04]  /*e6a0*/  LDL.LU R25, [R1+0x31a0] ;  /* 0x0031a00001197983 */ /* 0x002ee80000300800 */
[----:B------:R-:W3:Y:S04]  /*e6b0*/  LDL.LU R7, [R1+0x88] ;  /* 0x0000880001077983 */ /* 0x000ee80000300800 */
[----:B-----5:R0:W-:Y:S04]  /*e6c0*/  STS.U16 [R22+0x20800], R23 ;  /* 0x0208001716007388 */ /* 0x0201e80000000400 */
[----:B------:R1:W-:Y:S04]  /*e6d0*/  STS.U16 [R22+0x21800], R21 ;  /* 0x0218001516007388 */ /* 0x0003e80000000400 */
[----:B0-----:R-:W5:Y:S04]  /*e6e0*/  LDL.LU R23, [R1+0x319c] ;  /* 0x00319c0001177983 */ /* 0x001f680000300800 */
[----:B-1----:R-:W3:Y:S04]  /*e6f0*/  LDL.LU R21, [R1+0x3198] ;  /* 0x0031980001157983 */ /* 0x002ee80000300800 */
[----:B--2---:R0:W-:Y:S04]  /*e700*/  STS.U16 [R22+0x22800], R9 ;  /* 0x0228000916007388 */ /* 0x0041e80000000400 */
[----:B------:R1:W-:Y:S04]  /*e710*/  STS.U16 [R22+0x23800], R8 ;  /* 0x0238000816007388 */ /* 0x0003e80000000400 */
[----:B------:R2:W-:Y:S04]  /*e720*/  STS.U16 [R22+0x24800], R24 ;  /* 0x0248001816007388 */ /* 0x0005e80000000400 */
[----:B0-----:R-:W3:Y:S04]  /*e730*/  LDL.LU R9, [R1+0x3194] ;  /* 0x0031940001097983 */ /* 0x001ee80000300800 */
[----:B-1----:R-:W3:Y:S04]  /*e740*/  LDL.LU R8, [R1+0x3190] ;  /* 0x0031900001087983 */ /* 0x002ee80000300800 */
[----:B--2---:R-:W2:Y:S01]  /*e750*/  LDL.LU R24, [R1+0x318c] ;  /* 0x00318c0001187983 */ /* 0x004ea20000300800 */
[----:B------:R-:W-:-:S03]  /*e760*/  LOP3.LUT R4, R4, 0x50, RZ, 0x3c, !PT ;  /* 0x0000005004047812 */ /* 0x000fc600078e3cff */
[----:B--2---:R0:W-:Y:S04]  /*e770*/  STS.U16 [R22+0x25800], R24 ;  /* 0x0258001816007388 */ /* 0x0041e80000000400 */
[----:B0-----:R-:W2:Y:S04]  /*e780*/  LDL.LU R22, [R1+0x3188] ;  /* 0x0031880001167983 */ /* 0x001ea80000300800 */
[----:B------:R-:W0:Y:S02]  /*e790*/  S2R R24, SR_TID.X ;  /* 0x0000000000187919 */ /* 0x000e240000002100 */
[----:B0-----:R-:W-:-:S05]  /*e7a0*/  LOP3.LUT R24, R24, 0xff, RZ, 0xc0, !PT ;  /* 0x000000ff18187812 */ /* 0x001fca00078ec0ff */
[----:B------:R-:W-:-:S05]  /*e7b0*/  IMAD.SHL.U32 R24, R24, 0x2, RZ ;  /* 0x0000000218187824 */ /* 0x000fca00078e00ff */
[----:B------:R-:W-:-:S05]  /*e7c0*/  LOP3.LUT R24, R24, 0x40, RZ, 0x3c, !PT ;  /* 0x0000004018187812 */ /* 0x000fca00078e3cff */
[----:B---3--:R-:W-:Y:S04]  /*e7d0*/  STS.U16 [R24+0x26800], R8 ;  /* 0x0268000818007388 */ /* 0x008fe80000000400 */
[----:B------:R-:W-:Y:S04]  /*e7e0*/  STS.U16 [R24+0x27800], R9 ;  /* 0x0278000918007388 */ /* 0x000fe80000000400 */
[----:B------:R-:W-:Y:S04]  /*e7f0*/  STS.U16 [R4+0x20a00], R7 ;  /* 0x020a000704007388 */ /* 0x000fe80000000400 */
[----:B------:R-:W-:Y:S04]  /*e800*/  STS.U16 [R4+0x21a00], R6 ;  /* 0x021a000604007388 */ /* 0x000fe80000000400 */
[----:B----4-:R-:W-:Y:S04]  /*e810*/  STS.U16 [R4+0x22a00], R26 ;  /* 0x022a001a04007388 */ /* 0x010fe80000000400 */
[----:B------:R-:W-:Y:S04]  /*e820*/  STS.U16 [R4+0x23a00], R5 ;  /* 0x023a000504007388 */ /* 0x000fe80000000400 */
[----:B------:R0:W-:Y:S02]  /*e830*/  STS.U16 [R4+0x24a00], R0 ;  /* 0x024a000004007388 */ /* 0x0001e40000000400 */
[----:B0-----:R-:W-:-:S02]  /*e840*/  LOP3.LUT R0, R19, 0x60, RZ, 0x3c, !PT ;  /* 0x0000006013007812 */ /* 0x001fc400078e3cff */
[----:B--2---:R-:W-:Y:S04]  /*e850*/  STS.U16 [R4+0x25a00], R22 ;  /* 0x025a001604007388 */ /* 0x004fe80000000400 */
[----:B-----5:R-:W-:Y:S04]  /*e860*/  STS.U16 [R4+0x26a00], R23 ;  /* 0x026a001704007388 */ /* 0x020fe80000000400 */
[----:B------:R0:W-:Y:S04]  /*e870*/  STS.U16 [R4+0x27a00], R27 ;  /* 0x027a001b04007388 */ /* 0x0001e80000000400 */
[----:B------:R-:W-:Y:S04]  /*e880*/  STS.U16 [R0+0x20c00], R28 ;  /* 0x020c001c00007388 */ /* 0x000fe80000000400 */
[----:B------:R-:W-:Y:S01]  /*e890*/  STS.U16 [R0+0x21c00], R3 ;  /* 0x021c000300007388 */ /* 0x000fe20000000400 */
[----:B0-----:R-:W-:-:S03]  /*e8a0*/  LOP3.LUT R4, R19, 0x70, RZ, 0x3c, !PT ;  /* 0x0000007013047812 */ /* 0x001fc600078e3cff */
        /* <DEDUP_REMOVED lines=8> */
[----:B0-----:R-:W0:Y:S04]  /*e930*/  S2R R15, SR_TID.X ;  /* 0x00000000000f7919 */ /* 0x001e280000002100 */
[----:B------:R-:W1:Y:S04]  /*e940*/  S2R R17, SR_TID.X ;  /* 0x0000000000117919 */ /* 0x000e680000002100 */
[----:B------:R-:W-:Y:S04]  /*e950*/  STS.U16 [R4+0x22e00], R16 ;  /* 0x022e001004007388 */ /* 0x000fe80000000400 */
[----:B------:R-:W-:Y:S04]  /*e960*/  STS.U16 [R4+0x23e00], R10 ;  /* 0x023e000a04007388 */ /* 0x000fe80000000400 */
[----:B------:R-:W-:Y:S04]  /*e970*/  STS.U16 [R4+0x24e00], R11 ;  /* 0x024e000b04007388 */ /* 0x000fe80000000400 */
[----:B------:R-:W-:Y:S04]  /*e980*/  STS.U16 [R4+0x25e00], R14 ;  /* 0x025e000e04007388 */ /* 0x000fe80000000400 */
[----:B------:R-:W-:Y:S04]  /*e990*/  STS.U16 [R4+0x26e00], R12 ;  /* 0x026e000c04007388 */ /* 0x000fe80000000400 */
[----:B------:R-:W-:Y:S01]  /*e9a0*/  STS.U16 [R4+0x27e00], R13 ;  /* 0x027e000d04007388 */ /* 0x000fe20000000400 */
[----:B0-----:R-:W-:-:S02]  /*e9b0*/  LOP3.LUT R15, R15, 0x7, RZ, 0xc0, !PT ;  /* 0x000000070f0f7812 */ /* 0x001fc400078ec0ff */
[----:B-1----:R-:W-:-:S03]  /*e9c0*/  SHF.L.U32 R29, R17, 0x1, RZ ;  /* 0x00000001111d7819 */ /* 0x002fc600000006ff */
[----:B------:R-:W-:Y:S01]  /*e9d0*/  IMAD R28, R15, 0x210, RZ ;  /* 0x000002100f1c7824 */ /* 0x000fe200078e02ff */
[----:B------:R-:W-:Y:S01]  /*e9e0*/  SHF.L.U32 R17, R17, 0x1, RZ ;  /* 0x0000000111117819 */ /* 0x000fe200000006ff */
[----:B------:R-:W-:-:S05]  /*e9f0*/  IMAD R15, R15, 0x210, RZ ;  /* 0x000002100f0f7824 */ /* 0x000fca00078e02ff */
[----:B------:R-:W-:Y:S01]  /*ea00*/  LOP3.LUT R15, R15, 0x30, R17, 0x78, !PT ;  /* 0x000000300f0f7812 */ /* 0x000fe200078e7811 */
[----:B------:R-:W-:Y:S06]  /*ea10*/  BAR.SYNC.DEFER_BLOCKING 0x0 ;  /* 0x0000000000007b1d */ /* 0x000fec0000010000 */
[----:B------:R-:W0:Y:S04]  /*ea20*/  S2R R0, SR_TID.X ;  /* 0x0000000000007919 */ /* 0x000e280000002100 */
[----:B------:R-:W1:Y:S04]  /*ea30*/  LDSM.16.M88.4 R8, [R15+0x20000] ;  /* 0x020000000f08783b */ /* 0x000e680000000200 */
[----:B------:R-:W-:Y:S04]  /*ea40*/  STL [R1+0x2e88], R29 ;  /* 0x002e881d01007387 */ /* 0x000fe80000100800 */
[----:B------:R-:W-:Y:S04]  /*ea50*/  STL [R1+0x2e8c], R28 ;  /* 0x002e8c1c01007387 */ /* 0x000fe80000100800 */
[----:B------:R-:W2:Y:S04]  /*ea60*/  LDSM.16.M88.4 R20, [R15+0x21000] ;  /* 0x021000000f14783b */ /* 0x000ea80000000200 */
[----:B0-----:R-:W-:Y:S04]  /*ea70*/  STL [R1+0x2528], R0 ;  /* 0x0025280001007387 */ /* 0x001fe80000100800 */
[----:B------:R-:W0:Y:S04]  /*ea80*/  LDSM.16.M88.4 R16, [R15+0x22000] ;  /* 0x022000000f10783b */ /* 0x000e280000000200 */
[----:B-1----:R-:W-:Y:S04]  /*ea90*/  STL.64 [R1+0x50], R8 ;  /* 0x0000500801007387 */ /* 0x002fe80000100a00 */
[----:B------:R-:W-:Y:S04]  /*eaa0*/  STL.64 [R1+0x58], R10 ;  /* 0x0000580a01007387 */ /* 0x000fe80000100a00 */
[----:B------:R-:W1:Y:S01]  /*eab0*/  LDSM.16.M88.4 R8, [R15+0x23000] ;  /* 0x023000000f08783b */ /* 0x000e620000000200 */
[----:B------:R-:W-:-:S02]  /*eac0*/  LOP3.LUT R3, R29, 0x10, RZ, 0xc0, !PT ;  /* 0x000000101d037812 */ /* 0x000fc400078ec0ff */
[----:B------:R-:W-:Y:S02]  /*ead0*/  SHF.L.U32 R2, R0, 0x8, RZ ;  /* 0x0000000800027819 */ /* 0x000fe400000006ff */
[----:B------:R-:W-:Y:S02]  /*eae0*/  LOP3.LUT R3, R3, 0xe0, R0, 0xf8, !PT ;  /* 0x000000e003037812 */ /* 0x000fe400078ef800 */
[----:B------:R-:W-:Y:S02]  /*eaf0*/  LOP3.LUT R2, R2, 0x1000, RZ, 0xc0, !PT ;  /* 0x0000100002027812 */ /* 0x000fe400078ec0ff */
[----:B------:R-:W-:Y:S01]  /*eb00*/  LOP3.LUT R3, R28, R3, RZ, 0x3c, !PT ;  /* 0x000000031c037212 */ /* 0x000fe200078e3cff */
[----:B--2---:R-:W-:Y:S04]  /*eb10*/  STL.64 [R1+0x40], R20 ;  /* 0x0000401401007387 */ /* 0x004fe80000100a00 */
[----:B------:R-:W-:Y:S01]  /*eb20*/  STL.64 [R1+0x48], R22 ;  /* 0x0000481601007387 */ /* 0x000fe20000100a00 */
[----:B------:R-:W-:-:S03]  /*eb30*/  IMAD.IADD R2, R2, 0x1, R3 ;  /* 0x0000000102027824 */ /* 0x000fc600078e0203 */
[----:B0-----:R-:W-:Y:S04]  /*eb40*/  STL.64 [R1+0x30], R16 ;  /* 0x0000301001007387 */ /* 0x001fe80000100a00 */
[----:B------:R-:W-:Y:S04]  /*eb50*/  STL.64 [R1+0x38], R18 ;  /* 0x0000381201007387 */ /* 0x000fe80000100a00 */
[----:B------:R-:W-:Y:S04]  /*eb60*/  LDSM.16.M88.4 R16, [R15+0x25000] ;  /* 0x025000000f10783b */ /* 0x000fe80000000200 */
[----:B------:R-:W-:Y:S04]  /*eb70*/  LDSM.16.MT88.4 R20, [R2+0x2000] ;  /* 0x002000000214783b */ /* 0x000fe80000004200 */
[----:B------:R-:W-:Y:S04]  /*eb80*/  LDSM.16.MT88.4 R24, [R2+0x2100] ;  /* 0x002100000218783b */ /* 0x000fe80000004200 */
[----:B------:R-:W-:Y:S01]  /*eb90*/  LDSM.16.MT88.4 R4, [R2] ;  /* 0x000000000204783b */ /* 0x000fe20000004200 */
[----:B-1----:R-:W-:-:S03]  /*eba0*/  MOV R3, R10 ;  /* 0x0000000a00037202 */ /* 0x002fc60000000f00 */
[----:B------:R-:W-:Y:S01]  /*ebb0*/  STL.64 [R1+0x20], R8 ;  /* 0x0000200801007387 */ /* 0x000fe20000100a00 */
[----:B------:R-:W-:-:S03]  /*ebc0*/  MOV R0, R11 ;  /* 0x0000000b00007202 */ /* 0x000fc60000000f00 */
[----:B------:R-:W0:Y:S04]  /*ebd0*/  LDSM.16.M88.4 R8, [R15+0x24000] ;  /* 0x024000000f08783b */ /* 0x000e280000000200 */
[----:B------:R-:W-:Y:S04]  /*ebe0*/  STL [R1+0x30e0], R0 ;  /* 0x0030e00001007387 */ /* 0x000fe80000100800 */
[----:B------:R-:W-:Y:S01]  /*ebf0*/  STL [R1+0x30dc], R3 ;  /* 0x0030dc0301007387 */ /* 0x000fe20000100800 */
[----:B0-----:R-:W-:-:S03]  /*ec00*/  MOV R28, R8 ;  /* 0x00000008001c7202 */ /* 0x001fc60000000f00 */
[----:B------:R-:W-:Y:S01]  /*ec10*/  STL.64 [R1+0x18], R10 ;  /* 0x0000180a01007387 */ /* 0x000fe20000100a00 */
[----:B------:R-:W-:-:S03]  /*ec20*/  IMAD.MOV.U32 R29, RZ, RZ, R9 ;  /* 0x000000ffff1d7224 */ /* 0x000fc600078e0009 */
[----:B------:R-:W0:Y:S04]  /*ec30*/  LDSM.16.M88.4 R8, [R15+0x26000] ;  /* 0x026000000f08783b */ /* 0x000e280000000200 */
[----:B------:R-:W1:Y:S04]  /*ec40*/  LDSM.16.M88.4 R12, [R15+0x27000] ;  /* 0x027000000f0c783b */ /* 0x000e680000000200 */
[----:B0-----:R-:W-:Y:S04]  /*ec50*/  STL [R1+0x30f4], R10 ;  /* 0x0030f40a01007387 */ /* 0x001fe80000100800 */
[----:B------:R-:W-:Y:S04]  /*ec60*/  STL.64 [R1], R16 ;  /* 0x0000001001007387 */ /* 0x000fe80000100a00 */
[----:B------:R-:W-:Y:S04]  /*ec70*/  STL.64 [R1+0x8], R18 ;  /* 0x0000081201007387 */ /* 0x000fe80000100a00 */
[----:B------:R-:W0:Y:S04]  /*ec80*/  LDSM.16.MT88.4 R16, [R2+0x100] ;  /* 0x000100000210783b */ /* 0x000e280000004200 */
[----:B------:R-:W-:Y:S04]  /*ec90*/  STL [R1+0x30f0], R11 ;  /* 0x0030f00b01007387 */ /* 0x000fe80000100800 */
[----:B-1----:R-:W-:Y:S04]  /*eca0*/  STL [R1+0x30e8], R14 ;  /* 0x0030e80e01007387 */ /* 0x002fe80000100800 */
[----:B------:R-:W-:Y:S04]  /*ecb0*/  STL [R1+0x30e4], R15 ;  /* 0x0030e40f01007387 */ /* 0x000fe80000100800 */
[----:B0-----:R-:W-:Y:S04]  /*ecc0*/  STL.64 [R1+0x3148], R18 ;  /* 0x0031481201007387 */ /* 0x001fe80000100a00 */
[----:B------:R0:W-:Y:S04]  /*ecd0*/  STL.64 [R1+0x3140], R16 ;  /* 0x0031401001007387 */ /* 0x0001e80000100a00 */
[----:B0-----:R-:W2:Y:S04]  /*ece0*/  LDL.LU.64 R16, [R1+0x50] ;  /* 0x0000500001107983 */ /* 0x001ea80000300a00 */
[----:B------:R-:W-:Y:S04]  /*ecf0*/  STL [R1+0x3100], R20 ;  /* 0x0031001401007387 */ /* 0x000fe80000100800 */
[----:B------:R0:W-:Y:S04]  /*ed00*/  STL [R1+0x30fc], R21 ;  /* 0x0030fc1501007387 */ /* 0x0001e80000100800 */
[----:B------:R-:W-:Y:S04]  /*ed10*/  STL [R1+0x30f8], R22 ;  /* 0x0030f81601007387 */ /* 0x000fe80000100800 */
[----:B------:R-:W-:Y:S04]  /*ed20*/  STL [R1+0x30ec], R23 ;  /* 0x0030ec1701007387 */ /* 0x000fe80000100800 */
[----:B0-----:R-:W3:Y:S04]  /*ed30*/  LDL.LU.64 R20, [R1+0x40] ;  /* 0x0000400001147983 */ /* 0x001ee80000300a00 */
[----:B------:R-:W-:Y:S04]  /*ed40*/  STL [R1+0x3088], R2 ;  /* 0x0030880201007387 */ /* 0x000fe80000100800 */
[----:B------:R-:W-:Y:S04]  /*ed50*/  STL.64 [R1+0x3060], R26 ;  /* 0x0030601a01007387 */ /* 0x000fe80000100a00 */
[----:B------:R2:W-:Y:S02]  /*ed60*/  STL.64 [R1+0x3058], R24 ;  /* 0x0030581801007387 */ /* 0x0005e40000100a00 */
[----:B--2---:R-:W-:Y:S11]  /*ed70*/  HMMA.16816.F32.BF16 R24, R4, R16, RZ ;  /* 0x000000100418723c */ /* 0x004ff600000418ff */
[----:B------:R-:W-:Y:S11]  /*ed80*/  @!UPT UIADD3 URZ, URZ, URZ, URZ ;  /* 0x0000003f3f3ff290 */ /* 0x000ff6000fffe03f */
[----:B------:R-:W-:Y:S01]  /*ed90*/  @!UPT UIADD3 URZ, URZ, URZ, URZ ;  /* 0x0000003f3f3ff290 */ /* 0x000fe2000fffe03f */
[----:B------:R0:W-:Y:S04]  /*eda0*/  STL.64 [R1+0x130], R24 ;  /* 0x0001301801007387 */ /* 0x0001e80000100a00 */
[----:B------:R-:W-:Y:S04]  /*edb0*/  STL.64 [R1+0x138], R26 ;  /* 0x0001381a01007387 */ /* 0x000fe80000100a00 */
[----:B0-----:R-:W2:Y:S01]  /*edc0*/  LDL.LU.64 R24, [R1] ;  /* 0x0000000001187983 */ /* 0x001ea20000300a00 */
[----:B------:R-:W-:Y:S01]  /*edd0*/  MOV R3, R16 ;  /* 0x0000001000037202 */ /* 0x000fe20000000f00 */
[----:B---3--:R-:W-:Y:S01]  /*ede0*/  IMAD.MOV.U32 R16, RZ, RZ, R21 ;  /* 0x000000ffff107224 */ /* 0x008fe200078e0015 */
[----:B------:R-:W-:-:S02]  /*edf0*/  MOV R2, R17 ;  /* 0x0000001100027202 */ /* 0x000fc40000000f00 */
[----:B------:R-:W-:Y:S01]  /*ee00*/  MOV R17, R20 ;  /* 0x0000001400117202 */ /* 0x000fe20000000f00 */
[----:B--2---:R0:W-:Y:S02]  /*ee10*/  STL.64 [R1+0x3180], R24 ;  /* 0x0031801801007387 */ /* 0x0041e40000100a00 */
[----:B0-----:R-:W-:Y:S11]  /*ee20*/  HMMA.16816.F32.BF16 R24, R4, R20, RZ ;  /* 0x000000140418723c */ /* 0x001ff600000418ff */
[----:B------:R-:W-:Y:S11]  /*ee30*/  @!UPT UIADD3 URZ, URZ, URZ, URZ ;  /* 0x0000003f3f3ff290 */ /* 0x000ff6000fffe03f */
[----:B------:R-:W-:Y:S02]  /*ee40*/  @!UPT UIADD3 URZ, URZ, URZ, URZ ;  /* 0x0000003f3f3ff290 */ /* 0x000fe4000fffe03f */
[----:B------:R-:W-:Y:S01]  /*ee50*/  MOV R14, R25 ;  /* 0x00000019000e7202 */ /* 0x000fe20000000f00 */
[----:B------:R-:W-:Y:S01]  /*ee60*/  IMAD.MOV.U32 R15, RZ, RZ, R26 ;  /* 0x000000ffff0f7224 */ /* 0x000fe200078e001a */
[----:B------:R-:W-:-:S03]  /*ee70*/  MOV R23, R24 ;  /* 0x0000001800177202 */ /* 0x000fc60000000f00 */
[----:B------:R-:W-:Y:S04]  /*ee80*/  STL [R1+0x3108], R14 ;  /* 0x0031080e01007387 */ /* 0x000fe80000100800 */
[----:B------:R-:W-:Y:S04]  /*ee90*/  STL [R1+0x3178], R15 ;  /* 0x0031780f01007387 */ /* 0x000fe80000100800 */
[----:B------:R0:W-:Y:S04]  /*eea0*/  STL.64 [R1+0x3170], R12 ;  /* 0x0031700c01007387 */ /* 0x0001e80000100a00 */
[----:B0-----:R-:W2:Y:S04]  /*eeb0*/  LDL.LU.64 R12, [R1+0x20] ;  /* 0x00002000010c7983 */ /* 0x001ea80000300a00 */
[----:B------:R-:W-:Y:S04]  /*eec0*/  STL [R1+0x3104], R23 ;  /* 0x0031041701007387 */ /* 0x000fe80000100800 */
[----:B------:R-:W3:Y:S01]  /*eed0*/  LDL.LU.64 R20, [R1+0x30] ;  /* 0x0000300001147983 */ /* 0x000ee20000300a00 */
[----:B------:R-:W-:-:S02]  /*eee0*/  MOV R0, R27 ;  /* 0x0000001b00007202 */ /* 0x000fc40000000f00 */
[C---:B---3--:R-:W-:Y:S01]  /*eef0*/  HMMA.16816.F32.BF16 R24, R4.reuse, R20, RZ ;  /* 0x000000140418723c */ /* 0x048fe200000418ff */
[----:B------:R-:W-:Y:S11]  /*ef00*/  MOV R18, R21 ;  /* 0x0000001500127202 */ /* 0x000ff60000000f00 */
[----:B------:R-:W-:Y:S11]  /*ef10*/  @!UPT UIADD3 URZ, URZ, URZ, URZ ;  /* 0x0000003f3f3ff290 */ /* 0x000ff6000fffe03f */
[----:B------:R-:W-:Y:S01]  /*ef20*/  @!UPT UIADD3 URZ, URZ, URZ, URZ ;  /* 0x0000003f3f3ff290 */ /* 0x000fe2000fffe03f */
[----:B------:R-:W-:Y:S02]  /*ef30*/  MOV R10, R26 ;  /* 0x0000001a000a7202 */ /* 0x000fe40000000f00 */
[----:B------:R-:W-:Y:S01]  /*ef40*/  MOV R11, R27 ;  /* 0x0000001b000b7202 */ /* 0x000fe20000000f00 */
[----:B------:R-:W-:Y:S01]  /*ef50*/  IMAD.MOV.U32 R22, RZ, RZ, R25 ;  /* 0x000000ffff167224 */ /* 0x000fe200078e0019 */
[----:B------:R-:W-:Y:S02]  /*ef60*/  MOV R21, R24 ;  /* 0x0000001800157202 */ /* 0x000fe40000000f00 */
[----:B------:R-:W3:Y:S04]  /*ef70*/  LDL.LU.64 R24, [R1+0x3180] ;  /* 0x0031800001187983 */ /* 0x000ee80000300a00 */
[----:B------:R-:W-:Y:S04]  /*ef80*/  STL.64 [R1+0x3168], R10 ;  /* 0x0031680a01007387 */ /* 0x000fe80000100a00 */
[----:B------:R2:W-:Y:S02]  /*ef90*/  STL.64 [R1+0x3160], R8 ;  /* 0x0031600801007387 */ /* 0x0005e40000100a00 */
[----:B--2---:R-:W-:Y:S01]  /*efa0*/  HMMA.16816.F32.BF16 R8, R4, R12, RZ ;  /* 0x0000000c0408723c */ /* 0x004fe200000418ff */
[----:B------:R-:W-:Y:S01]  /*efb0*/  MOV R19, R20 ;  /* 0x0000001400137202 */ /* 0x000fe20000000f00 */
[----:B------:R-:W-:Y:S01]  /*efc0*/  IMAD.MOV.U32 R27, RZ, RZ, R12 ;  /* 0x000000ffff1b7224 */ /* 0x000fe200078e000c */
[----:B------:R-:W-:-:S03]  /*efd0*/  MOV R26, R13 ;  /* 0x0000000d001a7202 */ /* 0x000fc60000000f00 */
[----:B------:R0:W-:Y:S04]  /*efe0*/  STL.64 [R1+0x3158], R18 ;  /* 0x0031581201007387 */ /* 0x0001e80000100a00 */
[----:B------:R-:W-:Y:S04]  /*eff0*/  STL.64 [R1+0x3150], R16 ;  /* 0x0031501001007387 */ /* 0x000fe80000100a00 */
[----:B------:R-:W2:Y:S01]  /*f000*/  LDL.LU R15, [R1+0x3178] ;  /* 0x00317800010f7983 */ /* 0x000ea20000300800 */
[----:B0-----:R-:W-:-:S03]  /*f010*/  MOV R19, R28 ;  /* 0x0000001c00137202 */ /* 0x001fc60000000f00 */
[----:B------:R-:W4:Y:S06]  /*f020*/  LDL.LU.64 R12, [R1+0x3170] ;  /* 0x00317000010c7983 */ /* 0x000f2c0000300a00 */
[----:B------:R-:W-:Y:S01]  /*f030*/  IMAD.MOV.U32 R23, RZ, RZ, R9 ;  /* 0x000000ffff177224 */ /* 0x000fe200078e0009 */
[----:B------:R-:W-:Y:S02]  /*f040*/  MOV R20, R10 ;  /* 0x0000000a00147202 */ /* 0x000fe40000000f00 */
[----:B------:R-:W-:Y:S02]  /*f050*/  MOV R28, R11 ;  /* 0x0000000b001c7202 */ /* 0x000fe40000000f00 */
[----:B------:R-:W-:Y:S01]  /*f060*/  MOV R14, R8 ;  /* 0x00000008000e7202 */ /* 0x000fe20000000f00 */
[----:B------:R-:W5:Y:S04]  /*f070*/  LDL.LU.64 R10, [R1+0x3168] ;  /* 0x00316800010a7983 */ /* 0x000f680000300a00 */
[----:B------:R-:W2:Y:S04]  /*f080*/  LDL.LU.64 R8, [R1+0x3160] ;  /* 0x0031600001087983 */ /* 0x000ea80000300a00 */
[----:B------:R-:W-:Y:S04]  /*f090*/  STL.64 [R1+0x3118], R22 ;  /* 0x0031181601007387 */ /* 0x000fe80000100a00 */
[----:B------:R0:W-:Y:S02]  /*f0a0*/  STL.64 [R1+0x3110], R20 ;  /* 0x0031101401007387 */ /* 0x0001e40000100a00 */
[----:B0-----:R-:W-:-:S02]  /*f0b0*/  MOV R20, R19 ;  /* 0x0000001300147202 */ /* 0x001fc40000000f00 */
[----:B------:R-:W-:-:S07]  /*f0c0*/  MOV R21, R29 ;  /* 0x0000001d00157202 */ /* 0x000fce0000000f00 */
[----:B------:R-:W-:Y:S11]  /*f0d0*/  HMMA.16816.F32.BF16 R16, R4, R20, RZ ;  /* 0x000000140410723c */ /* 0x000ff600000418ff */
[----:B------:R-:W-:Y:S11]  /*f0e0*/  @!UPT UIADD3 URZ, URZ, URZ, URZ ;  /* 0x0000003f3f3ff290 */ /* 0x000ff6000fffe03f */
[----:B------:R-:W-:Y:S01]  /*f0f0*/  @!UPT UIADD3 URZ, URZ, URZ, URZ ;  /* 0x0000003f3f3ff290 */ /* 0x000fe2000fffe03f */
[----:B------:R-:W-:Y:S04]  /*f100*/  STL.64 [R1+0xf0], R16 ;  /* 0x0000f01001007387 */ /* 0x000fe80000100a00 */
[----:B------:R0:W-:Y:S04]  /*f110*/  STL.64 [R1+0xf8], R18 ;  /* 0x0000f81201007387 */ /* 0x0001e80000100a00 */
[----:B0-----:R-:W2:Y:S04]  /*f120*/  LDL.LU.64 R18, [R1+0x3158] ;  /* 0x0031580001127983 */ /* 0x001ea80000300a00 */
[----:B------:R-:W3:Y:S04]  /*f130*/  LDL.LU.64 R16, [R1+0x3150] ;  /* 0x0031500001107983 */ /* 0x000ee80000300a00 */
[----:B------:R0:W-:Y:S02]  /*f140*/  STL.64 [R1+0x3120], R20 ;  /* 0x0031201401007387 */ /* 0x0001e40000100a00 */
[----:B0-----:R-:W-:Y:S01]  /*f150*/  IMAD.MOV.U32 R20, RZ, RZ, R27 ;  /* 0x000000ffff147224 */ /* 0x001fe200078e001b */
[----:B------:R-:W-:-:S05]  /*f160*/  MOV R21, R26 ;  /* 0x0000001a00157202 */ /* 0x000fca0000000f00 */
[----:B------:R2:W-:Y:S02]  /*f170*/  STL.64 [R1+0x3128], R20 ;  /* 0x0031281401007387 */ /* 0x0005e40000100a00 */
[----:B--2---:R-:W-:Y:S02]  /*f180*/  MOV R20, R19 ;  /* 0x0000001300147202 */ /* 0x004fe40000000f00 */
[----:B------:R-:W-:-:S05]  /*f190*/  MOV R21, R18 ;  /* 0x0000001200157202 */ /* 0x000fca0000000f00 */
[----:B------:R3:W-:Y:S02]  /*f1a0*/  STL.64 [R1+0x3130], R20 ;  /* 0x0031301401007387 */ /* 0x0007e40000100a00 */
[----:B---3--:R-:W-:Y:S01]  /*f1b0*/  IMAD.MOV.U32 R20, RZ, RZ, R17 ;  /* 0x000000ffff147224 */ /* 0x008fe200078e0011 */
[----:B------:R-:W-:Y:S02]  /*f1c0*/  MOV R21, R16 ;  /* 0x0000001000157202 */ /* 0x000fe40000000f00 */
[----:B------:R-:W-:Y:S03]  /*f1d0*/  HMMA.16816.F32.BF16 R16, R4, R24, RZ ;  /* 0x000000180410723c */ /* 0x000fe600000418ff */
[----:B------:R-:W-:Y:S11]  /*f1e0*/  STL.64 [R1+0x3138], R20 ;  /* 0x0031381401007387 */ /* 0x000ff60000100a00 */
[----:B------:R-:W-:Y:S09]  /*f1f0*/  @!UPT UIADD3 URZ, URZ, URZ, URZ ;  /* 0x0000003f3f3ff290 */ /* 0x000ff2000fffe03f */
[----:B------:R-:W-:Y:S04]  /*f200*/  STL.64 [R1+0xe0], R16 ;  /* 0x0000e01001007387 */ /* 0x000fe80000100a00 */
[----:B------:R0:W-:Y:S04]  /*f210*/  STL.64 [R1+0xe8], R18 ;  /* 0x0000e81201007387 */ /* 0x0001e80000100a00 */
[----:B0-----:R-:W2:Y:S04]  /*f220*/  LDL.LU.64 R18, [R1+0x3148] ;  /* 0x0031480001127983 */ /* 0x001ea80000300a00 */
[----:B------:R-:W2:Y:S01]  /*f230*/  LDL.LU.64 R16, [R1+0x3140] ;  /* 0x0031400001107983 */ /* 0x000ea20000300a00 */
[----:B------:R-:W-:Y:S01]  /*f240*/  MOV R20, R3 ;  /* 0x0000000300147202 */ /* 0x000fe20000000f00 */
[----:B------:R-:W-:Y:S01]  /*f250*/  IMAD.MOV.U32 R3, RZ, RZ, R24 ;  /* 0x000000ffff037224 */ /* 0x000fe200078e0018 */
[----:B------:R-:W-:-:S02]  /*f260*/  MOV R21, R2 ;  /* 0x0000000200157202 */ /* 0x000fc40000000f00 */
[----:B------:R-:W-:Y:S02]  /*f270*/  MOV R2, R25 ;  /* 0x0000001900027202 */ /* 0x000fe40000000f00 */
[C---:B------:R-:W-:Y:S11]  /*f280*/  HMMA.16816.F32.BF16 R24, R4.reuse, R8, RZ ;  /* 0x000000080418723c */ /* 0x040ff600000418ff */
[----:B------:R-:W-:Y:S11]  /*f290*/  @!UPT UIADD3 URZ, URZ, URZ, URZ ;  /* 0x0000003f3f3ff290 */ /* 0x000ff6000fffe03f */
[----:B------:R-:W-:Y:S01]  /*f2a0*/  @!UPT UIADD3 URZ, URZ, URZ, URZ ;  /* 0x0000003f3f3ff290 */ /* 0x000fe2000fffe03f */
[----:B------:R-:W-:Y:S04]  /*f2b0*/  STL.64 [R1+0xd0], R24 ;  /* 0x0000d01801007387 */ /* 0x000fe80000100a00 */
[----:B------:R4:W-:Y:S02]  /*f2c0*/  STL.64 [R1+0xd8], R26 ;  /* 0x0000d81a01007387 */ /* 0x0009e40000100a00 */
[----:B----4-:R-:W-:Y:S11]  /*f2d0*/  HMMA.16816.F32.BF16 R24, R4, R12, RZ ;  /* 0x0000000c0418723c */ /* 0x010ff600000418ff */
[----:B------:R-:W-:Y:S11]  /*f2e0*/  @!UPT UIADD3 URZ, URZ, URZ, URZ ;  /* 0x0000003f3f3ff290 */ /* 0x000ff6000fffe03f */
[----:B------:R-:W-:Y:S01]  /*f2f0*/  @!UPT UIADD3 URZ, URZ, URZ, URZ ;  /* 0x0000003f3f3ff290 */ /* 0x000fe2000fffe03f */
[----:B------:R-:W-:Y:S04]  /*f300*/  STL.64 [R1+0x3070], R26 ;  /* 0x0030701a01007387 */ /* 0x000fe80000100a00 */
[----:B------:R0:W-:Y:S02]  /*f310*/  STL.64 [R1+0x3068], R24 ;  /* 0x0030681801007387 */ /* 0x0001e40000100a00 */
[----:B0-----:R-:W-:Y:S01]  /*f320*/  IMAD.MOV.U32 R25, RZ, RZ, R2 ;  /* 0x000000ffff197224 */ /* 0x001fe200078e0002 */
[----:B--2---:R-:W-:Y:S11]  /*f330*/  HMMA.16816.F32.BF16 R20, R16, R20, RZ ;  /* 0x000000141014723c */ /* 0x004ff600000418ff */
[----:B------:R-:W-:Y:S11]  /*f340*/  @!UPT UIADD3 URZ, URZ, URZ, URZ ;  /* 0x0000003f3f3ff290 */ /* 0x000ff6000fffe03f */
[----:B------:R-:W-:Y:S01]  /*f350*/  @!UPT UIADD3 URZ, URZ, URZ, URZ ;  /* 0x0000003f3f3ff290 */ /* 0x000fe2000fffe03f */
[----:B------:R0:W-:Y:S01]  /*f360*/  STL [R1+0xb0], R20 ;  /* 0x0000b01401007387 */ /* 0x0001e20000100800 */
[----:B------:R-:W-:-:S03]  /*f370*/  MOV R2, R21 ;  /* 0x0000001500027202 */ /* 0x000fc60000000f00 */
[----:B0-----:R-:W2:Y:S01]  /*f380*/  LDL.LU.64 R20, [R1+0x3138] ;  /* 0x0031380001147983 */ /* 0x001ea20000300a00 */
[----:B------:R-:W-:Y:S02]  /*f390*/  MOV R6, R28 ;  /* 0x0000001c00067202 */ /* 0x000fe40000000f00 */
[----:B------:R-:W-:Y:S02]  /*f3a0*/  MOV R29, R22 ;  /* 0x00000016001d7202 */ /* 0x000fe40000000f00 */
[----:B------:R-:W-:-:S05]  /*f3b0*/  MOV R28, R23 ;  /* 0x00000017001c7202 */ /* 0x000fca0000000f00 */
[----:B------:R-:W-:Y:S04]  /*f3c0*/  STL [R1+0x3094], R28 ;  /* 0x0030941c01007387 */ /* 0x000fe80000100800 */
[----:B------:R-:W-:Y:S04]  /*f3d0*/  STL [R1+0x3090], R29 ;  /* 0x0030901d01007387 */ /* 0x000fe80000100800 */
[----:B------:R-:W-:Y:S01]  /*f3e0*/  STL [R1+0x308c], R2 ;  /* 0x00308c0201007387 */ /* 0x000fe20000100800 */
[C---:B--2---:R-:W-:Y:S11]  /*f3f0*/  HMMA.16816.F32.BF16 R20, R16.reuse, R20, RZ ;  /* 0x000000141014723c */ /* 0x044ff600000418ff */
[----:B------:R-:W-:Y:S11]  /*f400*/  @!UPT UIADD3 URZ, URZ, URZ, URZ ;  /* 0x0000003f3f3ff290 */ /* 0x000ff6000fffe03f */
[----:B------:R-:W-:Y:S01]  /*f410*/  @!UPT UIADD3 URZ, URZ, URZ, URZ ;  /* 0x0000003f3f3ff290 */ /* 0x000fe2000fffe03f */
[----:B------:R0:W-:Y:S04]  /*f420*/  STL.64 [R1+0xa0], R20 ;  /* 0x0000a01401007387 */ /* 0x0001e80000100a00 */
[----:B------:R1:W-:Y:S04]  /*f430*/  STL.64 [R1+0xa8], R22 ;  /* 0x0000a81601007387 */ /* 0x0003e80000100a00 */
[----:B0-----:R-:W1:Y:S02]  /*f440*/  LDL.LU.64 R20, [R1+0x3130] ;  /* 0x0031300001147983 */ /* 0x001e640000300a00 */
[----:B-1----:R-:W-:Y:S11]  /*f450*/  HMMA.16816.F32.BF16 R20, R16, R20, RZ ;  /* 0x000000141014723c */ /* 0x002ff600000418ff */
[----:B------:R-:W-:Y:S11]  /*f460*/  @!UPT UIADD3 URZ, URZ, URZ, URZ ;  /* 0x0000003f3f3ff290 */ /* 0x000ff6000fffe03f */
[----:B------:R-:W-:Y:S01]  /*f470*/  @!UPT UIADD3 URZ, URZ, URZ, URZ ;  /* 0x0000003f3f3ff290 */ /* 0x000fe2000fffe03f */
[----:B------:R0:W-:Y:S01]  /*f480*/  STL [R1+0x90], R20 ;  /* 0x0000901401007387 */ /* 0x0001e20000100800 */
[----:B------:R-:W-:-:S03]  /*f490*/  MOV R28, R21 ;  /* 0x00000015001c7202 */ /* 0x000fc60000000f00 */
[----:B0-----:R-:W2:Y:S01]  /*f4a0*/  LDL.LU.64 R20, [R1+0x3128] ;  /* 0x0031280001147983 */ /* 0x001ea20000300a00 */
        /* <DEDUP_REMOVED lines=10> */
[----:B0-----:R-:W1:Y:S01]  /*f550*/  LDL.LU.64 R20, [R1+0x3120] ;  /* 0x0031200001147983 */ /* 0x001e620000300a00 */
[----:B------:R-:W-:Y:S01]  /*f560*/  MOV R24, R3 ;  /* 0x0000000300187202 */ /* 0x000fe20000000f00 */
[C---:B-1----:R-:W-:Y:S11]  /*f570*/  HMMA.16816.F32.BF16 R20, R16.reuse, R20, RZ ;  /* 0x000000141014723c */ /* 0x042ff600000418ff */
[----:B------:R-:W-:Y:S11]  /*f580*/  @!UPT UIADD3 URZ, URZ, URZ, URZ ;  /* 0x0000003f3f3ff290 */ /* 0x000ff6000fffe03f */
[----:B------:R-:W-:Y:S01]  /*f590*/  @!UPT UIADD3 URZ, URZ, URZ, URZ ;  /* 0x0000003f3f3ff290 */ /* 0x000fe2000fffe03f */
[----:B------:R0:W-:Y:S01]  /*f5a0*/  STL [R1+0x70], R20 ;  /* 0x0000701401007387 */ /* 0x0001e20000100800 */
[----:B------:R-:W-:Y:S02]  /*f5b0*/  MOV R29, R22 ;  /* 0x00000016001d7202 */ /* 0x000fe40000000f00 */
[----:B------:R-:W-:Y:S02]  /*f5c0*/  MOV R28, R23 ;  /* 0x00000017001c7202 */ /* 0x000fe40000000f00 */
[----:B------:R-:W2:Y:S01]  /*f5d0*/  LDL.LU.64 R22, [R1+0x3118] ;  /* 0x0031180001167983 */ /* 0x000ea20000300a00 */
[----:B------:R-:W-:Y:S01]  /*f5e0*/  HMMA.16816.F32.BF16 R24, R16, R24, RZ ;  /* 0x000000181018723c */ /* 0x000fe200000418ff */
[----:B------:R-:W-:Y:S02]  /*f5f0*/  IMAD.MOV.U32 R2, RZ, RZ, R21 ;  /* 0x000000ffff027224 */ /* 0x000fe400078e0015 */
[----:B0-----:R-:W3:Y:S11]  /*f600*/  LDL.LU.64 R20, [R1+0x3110] ;  /* 0x0031100001147983 */ /* 0x001ef60000300a00 */
[----:B------:R-:W-:Y:S09]  /*f610*/  @!UPT UIADD3 URZ, URZ, URZ, URZ ;  /* 0x0000003f3f3ff290 */ /* 0x000ff2000fffe03f */
[----:B------:R0:W-:Y:S02]  /*f620*/  STL.64 [R1+0x60], R24 ;  /* 0x0000601801007387 */ /* 0x0001e40000100a00 */
[----:B0-----:R-:W-:Y:S02]  /*f630*/  MOV R24, R14 ;  /* 0x0000000e00187202 */ /* 0x001fe40000000f00 */
[----:B------:R-:W4:Y:S01]  /*f640*/  LDL.LU R14, [R1+0x3108] ;  /* 0x00310800010e7983 */ /* 0x000f220000300800 */
[----:B--2---:R-:W-:-:S03]  /*f650*/  MOV R25, R23 ;  /* 0x0000001700197202 */ /* 0x004fc60000000f00 */
[----:B------:R-:W2:Y:S01]  /*f660*/  LDL.LU R23, [R1+0x3104] ;  /* 0x0031040001177983 */ /* 0x000ea20000300800 */
[----:B------:R-:W-:Y:S01]  /*f670*/  IMAD.MOV.U32 R7, RZ, RZ, R0 ;  /* 0x000000ffff077224 */ /* 0x000fe200078e0000 */
[----:B------:R-:W-:Y:S01]  /*f680*/  MOV R0, R26 ;  /* 0x0000001a00007202 */ /* 0x000fe20000000f00 */
[----:B------:R-:W-:Y:S01]  /*f690*/  IMAD.MOV.U32 R3, RZ, RZ, R27 ;  /* 0x000000ffff037224 */ /* 0x000fe200078e001b */
[----:B---3--:R-:W-:Y:S01]  /*f6a0*/  MOV R26, R20 ;  /* 0x00000014001a7202 */ /* 0x008fe20000000f00 */
[----:B------:R-:W-:Y:S01]  /*f6b0*/  IMAD.MOV.U32 R27, RZ, RZ, R6 ;  /* 0x000000ffff1b7224 */ /* 0x000fe200078e0006 */
[----:B------:R-:W3:Y:S04]  /*f6c0*/  LDL.LU R20, [R1+0x3100] ;  /* 0x0031000001147983 */ /* 0x000ee80000300800 */
[----:B------:R5:W-:Y:S04]  /*f6d0*/  STL.64 [R1+0x30b0], R26 ;  /* 0x0030b01a01007387 */ /* 0x000be80000100a00 */
[----:B------:R0:W-:Y:S01]  /*f6e0*/  STL.64 [R1+0x30a8], R24 ;  /* 0x0030a81801007387 */ /* 0x0001e20000100a00 */
[----:B-----5:R-:W-:Y:S01]  /*f6f0*/  MOV R26, R10 ;  /* 0x0000000a001a7202 */ /* 0x020fe20000000f00 */
[----:B------:R-:W-:Y:S01]  /*f700*/  IMAD.MOV.U32 R27, RZ, RZ, R11 ;  /* 0x000000ffff1b7224 */ /* 0x000fe200078e000b */
[----:B0-----:R-:W-:-:S02]  /*f710*/  MOV R24, R21 ;  /* 0x0000001500187202 */ /* 0x001fc40000000f00 */
[----:B------:R-:W3:Y:S01]  /*f720*/  LDL.LU R21, [R1+0x30fc] ;  /* 0x0030fc0001157983 */ /* 0x000ee20000300800 */
[----:B------:R-:W-:-:S03]  /*f730*/  MOV R25, R22 ;  /* 0x0000001600197202 */ /* 0x000fc60000000f00 */
[----:B------:R-:W3:Y:S04]  /*f740*/  LDL.LU R22, [R1+0x30f8] ;  /* 0x0030f80001167983 */ /* 0x000ee80000300800 */
[----:B------:R-:W5:Y:S04]  /*f750*/  LDL.LU R10, [R1+0x30f4] ;  /* 0x0030f400010a7983 */ /* 0x000f680000300800 */
[----:B------:R-:W5:Y:S04]  /*f760*/  LDL.LU R11, [R1+0x30f0] ;  /* 0x0030f000010b7983 */ /* 0x000f680000300800 */
[----:B------:R0:W-:Y:S04]  /*f770*/  STL.64 [R1+0x30c8], R26 ;  /* 0x0030c81a01007387 */ /* 0x0001e80000100a00 */
[----:B------:R4:W-:Y:S01]  /*f780*/  STL.64 [R1+0x30c0], R24 ;  /* 0x0030c01801007387 */ /* 0x0009e20000100a00 */
[----:B0-----:R-:W-:-:S02]  /*f790*/  MOV R26, R15 ;  /* 0x0000000f001a7202 */ /* 0x001fc40000000f00 */
[----:B----4-:R-:W-:Y:S02]  /*f7a0*/  MOV R25, R14 ;  /* 0x0000000e00197202 */ /* 0x010fe40000000f00 */
[----:B--2---:R-:W-:Y:S02]  /*f7b0*/  MOV R24, R23 ;  /* 0x0000001700187202 */ /* 0x004fe40000000f00 */
[----:B------:R-:W3:Y:S04]  /*f7c0*/  LDL.LU R23, [R1+0x30ec] ;  /* 0x0030ec0001177983 */ /* 0x000ee80000300800 */
[----:B------:R-:W2:Y:S04]  /*f7d0*/  LDL.LU R14, [R1+0x30e8] ;  /* 0x0030e800010e7983 */ /* 0x000ea80000300800 */
[----:B------:R-:W2:Y:S01]  /*f7e0*/  LDL.LU R15, [R1+0x30e4] ;  /* 0x0030e400010f7983 */ /* 0x000ea20000300800 */
[----:B------:R-:W-:-:S02]  /*f7f0*/  IMAD.MOV.U32 R27, RZ, RZ, R7 ;  /* 0x000000ffff1b7224 */ /* 0x000fc400078e0007 */
[C---:B------:R-:W-:Y:S01]  /*f800*/  HMMA.16816.F32.BF16 R4, R16.reuse, R8, RZ ;  /* 0x000000081004723c */ /* 0x040fe200000418ff */
[----:B------:R-:W4:Y:S07]  /*f810*/  LDL.LU R9, [R1+0x130] ;  /* 0x0001300001097983 */ /* 0x000f2e0000300800 */
[----:B------:R-:W-:Y:S01]  /*f820*/  HMMA.16816.F32.BF16 R16, R16, R12, RZ ;  /* 0x0000000c1010723c */ /* 0x000fe200000418ff */
[----:B-----5:R0:W-:Y:S04]  /*f830*/  STL.64 [R1+0x3078], R10 ;  /* 0x0030780a01007387 */ /* 0x0201e80000100a00 */
[----:B0-----:R-:W5:Y:S10]  /*f840*/  LDL.LU.64 R10, [R1+0x48] ;  /* 0x00004800010a7983 */ /* 0x001f740000300a00 */
[----:B------:R0:W-:Y:S04]  /*f850*/  STL.64 [R1+0x2fd0], R6 ;  /* 0x002fd00601007387 */ /* 0x0001e80000100a00 */
[----:B------:R-:W-:Y:S04]  /*f860*/  STL.64 [R1+0x2fc8], R4 ;  /* 0x002fc80401007387 */ /* 0x000fe80000100a00 */
[----:B0-----:R-:W3:Y:S04]  /*f870*/  LDL.LU.64 R6, [R1+0x58] ;  /* 0x0000580001067983 */ /* 0x001ee80000300a00 */
[----:B--2---:R0:W-:Y:S04]  /*f880*/  STL.64 [R1+0x3080], R14 ;  /* 0x0030800e01007387 */ /* 0x0041e80000100a00 */
[----:B------:R-:W3:Y:S04]  /*f890*/  LDL.LU R13, [R1+0x134] ;  /* 0x00013400010d7983 */ /* 0x000ee80000300800 */
[----:B0-----:R-:W3:Y:S04]  /*f8a0*/  LDL.LU R14, [R1+0x138] ;  /* 0x00013800010e7983 */ /* 0x001ee80000300800 */
[----:B------:R-:W3:Y:S04]  /*f8b0*/  LDL.LU R15, [R1+0x13c] ;  /* 0x00013c00010f7983 */ /* 0x000ee80000300800 */
[----:B------:R0:W-:Y:S04]  /*f8c0*/  STL.64 [R1+0x2fe0], R18 ;  /* 0x002fe01201007387 */ /* 0x0001e80000100a00 */
[----:B------:R-:W-:Y:S04]  /*f8d0*/  STL.64 [R1+0x2fd8], R16 ;  /* 0x002fd81001007387 */ /* 0x000fe80000100a00 */
[----:B0-----:R-:W2:Y:S04]  /*f8e0*/  LDL.LU R18, [R1+0x18] ;  /* 0x0000180001127983 */ /* 0x001ea80000300800 */
[----:B------:R-:W2:Y:S01]  /*f8f0*/  LDL.LU R19, [R1+0x1c] ;  /* 0x00001c0001137983 */ /* 0x000ea20000300800 */
[----:B----4-:R-:W-:-:S07]  /*f900*/  MOV R12, R9 ;  /* 0x00000009000c7202 */ /* 0x010fce0000000f00 */
[----:B---3--:R-:W-:Y:S01]  /*f910*/  HMMA.16816.F32.BF16 R12, R20, R6, R12 ;  /* 0x00000006140c723c */ /* 0x008fe2000004180c */
[----:B--2---:R0:W-:Y:S04]  /*f920*/  STL.64 [R1+0x30b8], R18 ;  /* 0x0030b81201007387 */ /* 0x0041e80000100a00 */
[----:B0-----:R-:W2:Y:S11]  /*f930*/  LDL.LU.64 R18, [R1+0x38] ;  /* 0x0000380001127983 */ /* 0x001eb60000300a00 */
[----:B------:R-:W-:Y:S07]  /*f940*/  @!UPT UIADD3 URZ, URZ, URZ, URZ ;  /* 0x0000003f3f3ff290 */ /* 0x000fee000fffe03f */
[----:B------:R0:W-:Y:S04]  /*f950*/  STL.64 [R1+0x1c0], R12 ;  /* 0x0001c00c01007387 */ /* 0x0001e80000100a00 */
[----:B------:R-:W-:Y:S04]  /*f960*/  STL.64 [R1+0x1c8], R14 ;  /* 0x0001c80e01007387 */ /* 0x000fe80000100a00 */
[----:B------:R-:W3:Y:S04]  /*f970*/  LDL.LU R4, [R1+0x60] ;  /* 0x0000600001047983 */ /* 0x000ee80000300800 */
[----:B------:R-:W3:Y:S01]  /*f980*/  LDL.LU R5, [R1+0x64] ;  /* 0x0000640001057983 */ /* 0x000ee20000300800 */
[----:B0-----:R-:W-:Y:S01]  /*f990*/  MOV R13, R6 ;  /* 0x00000006000d7202 */ /* 0x001fe20000000f00 */
[----:B------:R-:W-:Y:S01]  /*f9a0*/  IMAD.MOV.U32 R6, RZ, RZ, R0 ;  /* 0x000000ffff067224 */ /* 0x000fe200078e0000 */
[----:B------:R-:W-:Y:S01]  /*f9b0*/  MOV R12, R7 ;  /* 0x00000007000c7202 */ /* 0x000fe20000000f00 */
[----:B------:R-:W4:Y:S01]  /*f9c0*/  LDL.LU R0, [R1+0x30e0] ;  /* 0x0030e00001007983 */ /* 0x000f220000300800 */
[----:B------:R-:W-:-:S03]  /*f9d0*/  MOV R7, R3 ;  /* 0x0000000300077202 */ /* 0x000fc60000000f00 */
[----:B------:R-:W2:Y:S04]  /*f9e0*/  LDL.LU R3, [R1+0x30dc] ;  /* 0x0030dc0001037983 */ /* 0x000ea80000300800 */
[----:B------:R-:W-:Y:S01]  /*f9f0*/  STL.64 [R1+0x2ff0], R6 ;  /* 0x002ff00601007387 */ /* 0x000fe20000100a00 */
[----:B-----5:R-:W-:Y:S03]  /*fa00*/  HMMA.16816.F32.BF16 R24, R20, R10, R24 ;  /* 0x0000000a1418723c */ /* 0x020fe60000041818 */
[----:B---3--:R0:W-:Y:S04]  /*fa10*/  STL.64 [R1+0x2fe8], R4 ;  /* 0x002fe80401007387 */ /* 0x0081e80000100a00 */
[----:B0-----:R-:W3:Y:S01]  /*fa20*/  LDL.LU R4, [R1+0x70] ;  /* 0x0000700001047983 */ /* 0x001ee20000300800 */
[----:B------:R-:W-:Y:S01]  /*fa30*/  MOV R6, R29 ;  /* 0x0000001d00067202 */ /* 0x000fe20000000f00 */
[----:B------:R-:W-:Y:S01]  /*fa40*/  IMAD.MOV.U32 R7, RZ, RZ, R28 ;  /* 0x000000ffff077224 */ /* 0x000fe200078e001c */
[----:B------:R-:W-:-:S02]  /*fa50*/  MOV R5, R2 ;  /* 0x0000000200057202 */ /* 0x000fc40000000f00 */
[----:B------:R-:W5:Y:S04]  /*fa60*/  LDL.LU R2, [R1+0x30d8] ;  /* 0x0030d80001027983 */ /* 0x000f680000300800 */
[----:B------:R-:W2:Y:S04]  /*fa70*/  LDL.LU R29, [R1+0x30d4] ;  /* 0x0030d400011d7983 */ /* 0x000ea80000300800 */
[----:B------:R-:W2:Y:S04]  /*fa80*/  LDL.LU R28, [R1+0x30d0] ;  /* 0x0030d000011c7983 */ /* 0x000ea80000300800 */
[----:B------:R-:W-:Y:S04]  /*fa90*/  STL.64 [R1+0x3000], R6 ;  /* 0x0030000601007387 */ /* 0x000fe80000100a00 */
[----:B---3--:R-:W-:Y:S04]  /*faa0*/  STL.64 [R1+0x2ff8], R4 ;  /* 0x002ff80401007387 */ /* 0x008fe80000100a00 */
[----:B------:R-:W-:Y:S04]  /*fab0*/  STL.64 [R1+0x1b0], R24 ;  /* 0x0001b01801007387 */ /* 0x000fe80000100a00 */
[----:B------:R0:W-:Y:S04]  /*fac0*/  STL.64 [R1+0x1b8], R26 ;  /* 0x0001b81a01007387 */ /* 0x0001e80000100a00 */
[----:B0-----:R-:W3:Y:S04]  /*fad0*/  LDL.LU.64 R26, [R1+0x30c8] ;  /* 0x0030c800011a7983 */ /* 0x001ee80000300a00 */
[----:B------:R-:W3:Y:S01]  /*fae0*/  LDL.LU.64 R24, [R1+0x30c0] ;  /* 0x0030c00001187983 */ /* 0x000ee20000300a00 */
[----:B--2---:R-:W-:-:S02]  /*faf0*/  MOV R9, R18 ;  /* 0x0000001200097202 */ /* 0x004fc40000000f00 */
[----:B------:R-:W-:Y:S02]  /*fb00*/  MOV R8, R19 ;  /* 0x0000001300087202 */ /* 0x000fe40000000f00 */
[----:B------:R-:W-:Y:S02]  /*fb10*/  MOV R6, R3 ;  /* 0x0000000300067202 */ /* 0x000fe40000000f00 */
[----:B----4-:R-:W-:Y:S01]  /*fb20*/  MOV R7, R0 ;  /* 0x0000000000077202 */ /* 0x010fe20000000f00 */
[C---:B---3--:R-:W-:Y:S01]  /*fb30*/  HMMA.16816.F32.BF16 R24, R20.reuse, R18, R24 ;  /* 0x000000121418723c */ /* 0x048fe20000041818 */
[----:B------:R-:W2:Y:S11]  /*fb40*/  LDL.LU.64 R18, [R1+0x30b8] ;  /* 0x0030b80001127983 */ /* 0x000eb60000300a00 */
[----:B------:R-:W-:Y:S11]  /*fb50*/  @!UPT UIADD3 URZ, URZ, URZ, URZ ;  /* 0x0000003f3f3ff290 */ /* 0x000ff6000fffe03f */
[----:B------:R0:W-:Y:S01]  /*fb60*/  STL.64 [R1+0x1a0], R24 ;  /* 0x0001a01801007387 */ /* 0x0001e20000100a00 */
[----:B------:R-:W-:Y:S01]  /*fb70*/  MOV R3, R26 ;  /* 0x0000001a00037202 */ /* 0x000fe20000000f00 */
[----:B------:R-:W-:Y:S02]  /*fb80*/  IMAD.MOV.U32 R0, RZ, RZ, R27 ;  /* 0x000000ffff007224 */ /* 0x000fe400078e001b */
[----:B------:R-:W3:Y:S04]  /*fb90*/  LDL.LU.64 R26, [R1+0x30b0] ;  /* 0x0030b000011a7983 */ /* 0x000ee80000300a00 */
[----:B0-----:R-:W3:Y:S04]  /*fba0*/  LDL.LU.64 R24, [R1+0x30a8] ;  /* 0x0030a80001187983 */ /* 0x001ee80000300a00 */
[----:B------:R-:W-:Y:S04]  /*fbb0*/  STL [R1+0x2fc4], R0 ;  /* 0x002fc40001007387 */ /* 0x000fe80000100800 */
[----:B------:R-:W-:Y:S04]  /*fbc0*/  STL [R1+0x2fc0], R3 ;  /* 0x002fc00301007387 */ /* 0x000fe80000100800 */
[----:B------:R0:W-:Y:S01]  /*fbd0*/  STL.64 [R1+0x3010], R6 ;  /* 0x0030100601007387 */ /* 0x0001e20000100a00 */
[----:B------:R-:W-:Y:S01]  /*fbe0*/  MOV R5, R10 ;  /* 0x0000000a00057202 */ /* 0x000fe20000000f00 */
[----:B------:R-:W-:Y:S01]  /*fbf0*/  IMAD.MOV.U32 R4, RZ, RZ, R11 ;  /* 0x000000ffff047224 */ /* 0x000fe200078e000b */
[----:B---3--:R-:W-:Y:S07]  /*fc00*/  HMMA.16816.F32.BF16 R24, R20, R6, R24 ;  /* 0x000000061418723c */ /* 0x008fee0000041818 */
[----:B0-----:R-:W-:-:S02]  /*fc10*/  MOV R6, R9 ;  /* 0x0000000900067202 */ /* 0x001fc40000000f00 */
[----:B------:R-:W-:Y:S11]  /*fc20*/  MOV R7, R8 ;  /* 0x0000000800077202 */ /* 0x000ff60000000f00 */
[----:B------:R-:W-:Y:S03]  /*fc30*/  @!UPT UIADD3 URZ, URZ, URZ, URZ ;  /* 0x0000003f3f3ff290 */ /* 0x000fe6000fffe03f */
[----:B------:R-:W-:Y:S04]  /*fc40*/  STL.64 [R1+0x190], R24 ;  /* 0x0001901801007387 */ /* 0x000fe80000100a00 */
[----:B------:R-:W-:Y:S04]  /*fc50*/  STL.64 [R1+0x198], R26 ;  /* 0x0001981a01007387 */ /* 0x000fe80000100a00 */
[----:B------:R-:W-:Y:S04]  /*fc60*/  STL.64 [R1+0x3028], R6 ;  /* 0x0030280601007387 */ /* 0x000fe80000100a00 */
[----:B------:R-:W3:Y:S04]  /*fc70*/  LDL.LU R8, [R1+0xe0] ;  /* 0x0000e00001087983 */ /* 0x000ee80000300800 */
[----:B------:R-:W3:Y:S04]  /*fc80*/  LDL.LU R9, [R1+0xe4] ;  /* 0x0000e40001097983 */ /* 0x000ee80000300800 */
[----:B------:R-:W4:Y:S04]  /*fc90*/  LDL.LU R10, [R1+0xe8] ;  /* 0x0000e800010a7983 */ /* 0x000f280000300800 */
[----:B------:R-:W4:Y:S04]  /*fca0*/  LDL.LU R11, [R1+0xec] ;  /* 0x0000ec00010b7983 */ /* 0x000f280000300800 */
[----:B----4-:R-:W-:Y:S04]  /*fcb0*/  STL.64 [R1+0x30a0], R10 ;  /* 0x0030a00a01007387 */ /* 0x010fe80000100a00 */
[----:B---3--:R0:W-:Y:S04]  /*fcc0*/  STL.64 [R1+0x3098], R8 ;  /* 0x0030980801007387 */ /* 0x0081e80000100a00 */
[----:B0-----:R-:W2:Y:S04]  /*fcd0*/  LDL.LU R8, [R1+0xf0] ;  /* 0x0000f00001087983 */ /* 0x001ea80000300800 */
[----:B------:R-:W2:Y:S04]  /*fce0*/  LDL.LU R9, [R1+0xf4] ;  /* 0x0000f40001097983 */ /* 0x000ea80000300800 */
[----:B------:R-:W2:Y:S04]  /*fcf0*/  LDL.LU R10, [R1+0xf8] ;  /* 0x0000f800010a7983 */ /* 0x000ea80000300800 */
[----:B------:R-:W2:Y:S01]  /*fd00*/  LDL.LU R11, [R1+0xfc] ;  /* 0x0000fc00010b7983 */ /* 0x000ea20000300800 */
[----:B------:R-:W-:Y:S01]  /*fd10*/  MOV R6, R5 ;  /* 0x0000000500067202 */ /* 0x000fe20000000f00 */
[----:B------:R-:W-:-:S02]  /*fd20*/  IMAD.MOV.U32 R7, RZ, RZ, R4 ;  /* 0x000000ffff077224 */ /* 0x000fc400078e0004 */
[----:B------:R-:W3:Y:S04]  /*fd30*/  LDL.LU.64 R14, [R1+0x8] ;  /* 0x00000800010e7983 */ /* 0x000ee80000300a00 */
[----:B------:R-:W4:Y:S04]  /*fd40*/  LDL.LU R24, [R1+0xd0] ;  /* 0x0000d00001187983 */ /* 0x000f280000300800 */
[----:B------:R-:W4:Y:S04]  /*fd50*/  LDL.LU R25, [R1+0xd4] ;  /* 0x0000d40001197983 */ /* 0x000f280000300800 */
[----:B------:R-:W4:Y:S04]  /*fd60*/  LDL.LU R26, [R1+0xd8] ;  /* 0x0000d800011a7983 */ /* 0x000f280000300800 */
[----:B------:R-:W4:Y:S04]  /*fd70*/  LDL.LU R27, [R1+0xdc] ;  /* 0x0000dc00011b7983 */ /* 0x000f280000300800 */
[----:B------:R-:W-:Y:S01]  /*fd80*/  STL.64 [R1+0x3040], R6 ;  /* 0x0030400601007387 */ /* 0x000fe20000100a00 */
[----:B--2---:R-:W-:Y:S11]  /*fd90*/  HMMA.16816.F32.BF16 R8, R20, R18, R8 ;  /* 0x000000121408723c */ /* 0x004ff60000041808 */
[----:B------:R-:W-:Y:S11]  /*fda0*/  @!UPT UIADD3 URZ, URZ, URZ, URZ ;  /* 0x0000003f3f3ff290 */ /* 0x000ff6000fffe03f */
[----:B------:R-:W-:Y:S01]  /*fdb0*/  @!UPT UIADD3 URZ, URZ, URZ, URZ ;  /* 0x0000003f3f3ff290 */ /* 0x000fe2000fffe03f */
[----:B------:R-:W-:Y:S04]  /*fdc0*/  STL.64 [R1+0x180], R8 ;  /* 0x0001800801007387 */ /* 0x000fe80000100a00 */
[----:B------:R0:W-:Y:S04]  /*fdd0*/  STL.64 [R1+0x188], R10 ;  /* 0x0001880a01007387 */ /* 0x0001e80000100a00 */
[----:B0-----:R-:W3:Y:S04]  /*fde0*/  LDL.LU.64 R10, [R1+0x30a0] ;  /* 0x0030a000010a7983 */ /* 0x001ee80000300a00 */
[----:B------:R-:W3:Y:S04]  /*fdf0*/  LDL.LU.64 R8, [R1+0x3098] ;  /* 0x0030980001087983 */ /* 0x000ee80000300a00 */
[----:B------:R0:W-:Y:S04]  /*fe00*/  STL.64 [R1+0x3008], R18 ;  /* 0x0030081201007387 */ /* 0x0001e80000100a00 */
[----:B------:R-:W2:Y:S04]  /*fe10*/  LDL.LU R16, [R1+0x80] ;  /* 0x0000800001107983 */ /* 0x000ea80000300800 */
[----:B------:R-:W2:Y:S04]  /*fe20*/  LDL.LU R17, [R1+0x84] ;  /* 0x0000840001117983 */ /* 0x000ea80000300800 */
[----:B0-----:R-:W2:Y:S04]  /*fe30*/  LDL.LU R18, [R1+0x88] ;  /* 0x0000880001127983 */ /* 0x001ea80000300800 */
[----:B------:R-:W2:Y:S04]  /*fe40*/  LDL.LU R19, [R1+0x8c] ;  /* 0x00008c0001137983 */ /* 0x000ea80000300800 */
[----:B--2---:R-:W-:Y:S04]  /*fe50*/  STL.64 [R1+0x3020], R18 ;  /* 0x0030201201007387 */ /* 0x004fe80000100a00 */
[----:B------:R0:W-:Y:S04]  /*fe60*/  STL.64 [R1+0x3018], R16 ;  /* 0x0030181001007387 */ /* 0x0001e80000100a00 */
[----:B0-----:R-:W2:Y:S01]  /*fe70*/  LDL.LU R16, [R1+0x90] ;  /* 0x0000900001107983 */ /* 0x001ea20000300800 */
[----:B------:R-:W-:Y:S01]  /*fe80*/  IMAD.MOV.U32 R18, RZ, RZ, R29 ;  /* 0x000000ffff127224 */ /* 0x000fe200078e001d */
[----:B-----5:R-:W-:-:S02]  /*fe90*/  MOV R19, R2 ;  /* 0x0000000200137202 */ /* 0x020fc40000000f00 */
[----:B------:R-:W-:Y:S02]  /*fea0*/  MOV R17, R28 ;  /* 0x0000001c00117202 */ /* 0x000fe40000000f00 */
[----:B------:R-:W5:Y:S04]  /*feb0*/  LDL.LU R28, [R1+0x3094] ;  /* 0x00309400011c7983 */ /* 0x000f680000300800 */
[----:B------:R-:W3:Y:S04]  /*fec0*/  LDL.LU R29, [R1+0x3090] ;  /* 0x00309000011d7983 */ /* 0x000ee80000300800 */
[----:B------:R-:W3:Y:S04]  /*fed0*/  LDL.LU R2, [R1+0x308c] ;  /* 0x00308c0001027983 */ /* 0x000ee80000300800 */
[----:B------:R-:W-:Y:S04]  /*fee0*/  STL.64 [R1+0x3038], R18 ;  /* 0x0030381201007387 */ /* 0x000fe80000100a00 */
[----:B--2---:R0:W-:Y:S04]  /*fef0*/  STL.64 [R1+0x3030], R16 ;  /* 0x0030301001007387 */ /* 0x0041e80000100a00 */
[----:B0-----:R-:W2:Y:S04]  /*ff00*/  LDL.LU R16, [R1+0xa0] ;  /* 0x0000a00001107983 */ /* 0x001ea80000300800 */
[----:B------:R-:W2:Y:S04]  /*ff10*/  LDL.LU R17, [R1+0xa4] ;  /* 0x0000a40001117983 */ /* 0x000ea80000300800 */
[----:B------:R-:W2:Y:S04]  /*ff20*/  LDL.LU R18, [R1+0xa8] ;  /* 0x0000a80001127983 */ /* 0x000ea80000300800 */
[----:B------:R-:W2:Y:S01]  /*ff30*/  LDL.LU R19, [R1+0xac] ;  /* 0x0000ac0001137983 */ /* 0x000ea20000300800 */
[----:B---3--:R-:W-:Y:S01]  /*ff40*/  HMMA.16816.F32.BF16 R8, R20, R14, R8 ;  /* 0x0000000e1408723c */ /* 0x008fe20000041808 */
[----:B------:R-:W-:-:S02]  /*ff50*/  MOV R5, R14 ;  /* 0x0000000e00057202 */ /* 0x000fc40000000f00 */
[----:B------:R-:W-:Y:S01]  /*ff60*/  MOV R4, R15 ;  /* 0x0000000f00047202 */ /* 0x000fe20000000f00 */
[----:B--2---:R-:W-:Y:S04]  /*ff70*/  STL.64 [R1+0x3050], R18 ;  /* 0x0030501201007387 */ /* 0x004fe80000100a00 */
[----:B------:R0:W-:Y:S04]  /*ff80*/  STL.64 [R1+0x3048], R16 ;  /* 0x0030481001007387 */ /* 0x0001e80000100a00 */
[----:B0-----:R-:W2:Y:S01]  /*ff90*/  LDL.LU R16, [R1+0xb0] ;  /* 0x0000b00001107983 */ /* 0x001ea20000300800 */
[----:B------:R-:W-:-:S03]  /*ffa0*/  MOV R17, R2 ;  /* 0x0000000200117202 */ /* 0x000fc60000000f00 */
[----:B------:R-:W3:Y:S04]  /*ffb0*/  LDL.LU R2, [R1+0x3088] ;  /* 0x0030880001027983 */ /* 0x000ee80000300800 */
[----:B------:R-:W2:Y:S04]  /*ffc0*/  LDL.LU.64 R14, [R1+0x3080] ;  /* 0x00308000010e7983 */ /* 0x000ea80000300a00 */
[----:B------:R0:W-:Y:S04]  /*ffd0*/  STL.64 [R1+0x178], R10 ;  /* 0x0001780a01007387 */ /* 0x0001e80000100a00 */
[----:B0-----:R-:W4:Y:S02]  /*ffe0*/  LDL.LU.64 R10, [R1+0x3078] ;  /* 0x00307800010a7983 */ /* 0x001f240000300a00 */
[----:B----4-:R-:W-:Y:S11]  /*fff0*/  HMMA.16816.F32.BF16 R24, R20, R10, R24 ;  /* 0x0000000a1418723c */ /* 0x010ff60000041818 */
[----:B------:R-:W-:Y:S11]  /*10000*/  @!UPT UIADD3 URZ, URZ, URZ, URZ ;  /* 0x0000003f3f3ff290 */ /* 0x000ff6000fffe03f */
[----:B------:R-:W-:Y:S01]  /*10010*/  @!UPT UIADD3 URZ, URZ, URZ, URZ ;  /* 0x0000003f3f3ff290 */ /* 0x000fe2000fffe03f */
[----:B------:R-:W-:Y:S04]  /*10020*/  STL.64 [R1+0x160], R24 ;  /* 0x0001601801007387 */ /* 0x000fe80000100a00 */
[----:B------:R0:W-:Y:S04]  /*10030*/  STL.64 [R1+0x168], R26 ;  /* 0x0001681a01007387 */ /* 0x0001e80000100a00 */
[----:B0-----:R-:W2:Y:S04]  /*10040*/  LDL.LU.64 R26, [R1+0x3070] ;  /* 0x00307000011a7983 */ /* 0x001ea80000300a00 */
[----:B------:R-:W2:Y:S01]  /*10050*/  LDL.LU.64 R24, [R1+0x3068] ;  /* 0x0030680001187983 */ /* 0x000ea20000300a00 */
[----:B------:R-:W-:Y:S01]  /*10060*/  MOV R6, R13 ;  /* 0x0000000d00067202 */ /* 0x000fe20000000f00 */
[----:B-----5:R-:W-:Y:S01]  /*10070*/  IMAD.MOV.U32 R19, RZ, RZ, R28 ;  /* 0x000000ffff137224 */ /* 0x020fe200078e001c */
[----:B------:R-:W-:-:S02]  /*10080*/  MOV R7, R12 ;  /* 0x0000000c00077202 */ /* 0x000fc40000000f00 */
[----:B------:R-:W-:Y:S01]  /*10090*/  MOV R18, R29 ;  /* 0x0000001d00127202 */ /* 0x000fe20000000f00 */
[----:B--2---:R-:W-:Y:S01]  /*100a0*/  HMMA.16816.F32.BF16 R20, R20, R14, R24 ;  /* 0x0000000e1414723c */ /* 0x004fe20000041818 */
[----:B------:R-:W2:Y:S04]  /*100b0*/  LDL.LU.64 R26, [R1+0x3060] ;  /* 0x00306000011a7983 */ /* 0x000ea80000300a00 */
[----:B------:R-:W2:Y:S11]  /*100c0*/  LDL.LU.64 R24, [R1+0x3058] ;  /* 0x0030580001187983 */ /* 0x000eb60000300a00 */
[----:B------:R-:W-:Y:S07]  /*100d0*/  @!UPT UIADD3 URZ, URZ, URZ, URZ ;  /* 0x0000003f3f3ff290 */ /* 0x000fee000fffe03f */
[----:B------:R-:W-:Y:S04]  /*100e0*/  STL.64 [R1+0x150], R20 ;  /* 0x0001501401007387 */ /* 0x000fe80000100a00 */
[----:B------:R0:W-:Y:S02]  /*100f0*/  STL.64 [R1+0x158], R22 ;  /* 0x0001581601007387 */ /* 0x0001e40000100a00 */
[----:B0-----:R-:W-:Y:S02]  /*10100*/  MOV R22, R5 ;  /* 0x0000000500167202 */ /* 0x001fe40000000f00 */
[----:B------:R-:W-:Y:S02]  /*10110*/  MOV R23, R4 ;  /* 0x0000000400177202 */ /* 0x000fe40000000f00 */
[C---:B--2---:R-:W-:Y:S01]  /*10120*/  HMMA.16816.F32.BF16 R4, R24.reuse, R6, R16 ;  /* 0x000000061804723c */ /* 0x044fe20000041810 */
[----:B------:R-:W2:Y:S04]  /*10130*/  LDL.LU.64 R18, [R1+0x3050] ;  /* 0x0030500001127983 */ /* 0x000ea80000300a00 */
[----:B------:R-:W2:Y:S11]  /*10140*/  LDL.LU.64 R16, [R1+0x3048] ;  /* 0x0030480001107983 */ /* 0x000eb60000300a00 */
[----:B------:R-:W-:Y:S07]  /*10150*/  @!UPT UIADD3 URZ, URZ, URZ, URZ ;  /* 0x0000003f3f3ff290 */ /* 0x000fee000fffe03f */
[----:B------:R2:W-:Y:S01]  /*10160*/  STL.64 [R1+0x140], R4 ;  /* 0x0001400401007387 */ /* 0x0005e20000100a00 */
[----:B------:R-:W-:Y:S01]  /*10170*/  MOV R29, R6 ;  /* 0x00000006001d7202 */ /* 0x000fe20000000f00 */
[----:B------:R-:W-:Y:S02]  /*10180*/  IMAD.MOV.U32 R28, RZ, RZ, R7 ;  /* 0x000000ffff1c7224 */ /* 0x000fe400078e0007 */
[----:B------:R-:W2:Y:S04]  /*10190*/  LDL.LU.64 R6, [R1+0x3040] ;  /* 0x0030400001067983 */ /* 0x000ea80000300a00 */
[----:B------:R-:W-:Y:S04]  /*101a0*/  STL [R1+0x2f74], R28 ;  /* 0x002f741c01007387 */ /* 0x000fe80000100800 */
[----:B------:R-:W-:Y:S01]  /*101b0*/  STL [R1+0x2f70], R29 ;  /* 0x002f701d01007387 */ /* 0x000fe20000100800 */
[C---:B--2---:R-:W-:Y:S03]  /*101c0*/  HMMA.16816.F32.BF16 R4, R24.reuse, R6, R16 ;  /* 0x000000061804723c */ /* 0x044fe60000041810 */
[----:B------:R-:W2:Y:S04]  /*101d0*/  LDL.LU.64 R18, [R1+0x3038] ;  /* 0x0030380001127983 */ /* 0x000ea80000300a00 */
[----:B------:R-:W2:Y:S11]  /*101e0*/  LDL.LU.64 R16, [R1+0x3030] ;  /* 0x0030300001107983 */ /* 0x000eb60000300a00 */
[----:B------:R-:W-:Y:S05]  /*101f0*/  @!UPT UIADD3 URZ, URZ, URZ, URZ ;  /* 0x0000003f3f3ff290 */ /* 0x000fea000fffe03f */
[----:B------:R-:W-:Y:S04]  /*10200*/  STL.64 [R1+0x130], R4 ;  /* 0x0001300401007387 */ /* 0x000fe80000100a00 */
[----:B------:R0:W-:Y:S04]  /*10210*/  STL.64 [R1+0x138], R6 ;  /* 0x0001380601007387 */ /* 0x0001e80000100a00 */
[----:B0-----:R-:W2:Y:S02]  /*10220*/  LDL.LU.64 R6, [R1+0x3028] ;  /* 0x0030280001067983 */ /* 0x001ea40000300a00 */
[C---:B--2---:R-:W-:Y:S02]  /*10230*/  HMMA.16816.F32.BF16 R4, R24.reuse, R6, R16 ;  /* 0x000000061804723c */ /* 0x044fe40000041810 */
[----:B------:R-:W2:Y:S04]  /*10240*/  LDL.LU.64 R18, [R1+0x3020] ;  /* 0x0030200001127983 */ /* 0x000ea80000300a00 */
[----:B------:R-:W2:Y:S11]  /*10250*/  LDL.LU.64 R16, [R1+0x3018] ;  /* 0x0030180001107983 */ /* 0x000eb60000300a00 */
[----:B------:R-:W-:Y:S06]  /*10260*/  @!UPT UIADD3 URZ, URZ, URZ, URZ ;  /* 0x0000003f3f3ff290 */ /* 0x000fec000fffe03f */
[----:B------:R2:W-:Y:S01]  /*10270*/  STL.64 [R1+0x120], R4 ;  /* 0x0001200401007387 */ /* 0x0005e20000100a00 */
[----:B------:R-:W-:Y:S02]  /*10280*/  MOV R28, R6 ;  /* 0x00000006001c7202 */ /* 0x000fe40000000f00 */
[----:B------:R-:W-:Y:S02]  /*10290*/  MOV R29, R7 ;  /* 0x00000007001d7202 */ /* 0x000fe40000000f00 */
[----:B------:R-:W2:Y:S04]  /*102a0*/  LDL.LU.64 R6, [R1+0x3010] ;  /* 0x0030100001067983 */ /* 0x000ea80000300a00 */
[----:B------:R-:W-:Y:S04]  /*102b0*/  STL [R1+0x2f7c], R29 ;  /* 0x002f7c1d01007387 */ /* 0x000fe80000100800 */
[----:B------:R-:W-:Y:S01]  /*102c0*/  STL [R1+0x2f78], R28 ;  /* 0x002f781c01007387 */ /* 0x000fe20000100800 */
[C---:B--2---:R-:W-:Y:S03]  /*102d0*/  HMMA.16816.F32.BF16 R4, R24.reuse, R6, R16 ;  /* 0x000000061804723c */ /* 0x044fe60000041810 */
[----:B------:R-:W2:Y:S11]  /*102e0*/  LDL.LU.64 R18, [R1+0x3008] ;  /* 0x0030080001127983 */ /* 0x000eb60000300a00 */
[----:B------:R-:W-:Y:S09]  /*102f0*/  @!UPT UIADD3 URZ, URZ, URZ, URZ ;  /* 0x0000003f3f3ff290 */ /* 0x000ff2000fffe03f */
[----:B------:R-:W-:Y:S04]  /*10300*/  STL.64 [R1+0x110], R4 ;  /* 0x0001100401007387 */ /* 0x000fe80000100a00 */
[----:B------:R0:W-:Y:S04]  /*10310*/  STL.64 [R1+0x118], R6 ;  /* 0x0001180601007387 */ /* 0x0001e80000100a00 */
[----:B0-----:R-:W2:Y:S04]  /*10320*/  LDL.LU.64 R6, [R1+0x3000] ;  /* 0x0030000001067983 */ /* 0x001ea80000300a00 */
[----:B------:R-:W2:Y:S02]  /*10330*/  LDL.LU.64 R4, [R1+0x2ff8] ;  /* 0x002ff80001047983 */ /* 0x000ea40000300a00 */
[C---:B--2---:R-:W-:Y:S02]  /*10340*/  HMMA.16816.F32.BF16 R16, R24.reuse, R18, R4 ;  /* 0x000000121810723c */ /* 0x044fe40000041804 */
[----:B------:R-:W2:Y:S04]  /*10350*/  LDL.LU.64 R6, [R1+0x2ff0] ;  /* 0x002ff00001067983 */ /* 0x000ea80000300a00 */
[----:B------:R-:W2:Y:S11]  /*10360*/  LDL.LU.64 R4, [R1+0x2fe8] ;  /* 0x002fe80001047983 */ /* 0x000eb60000300a00 */
[----:B------:R-:W-:Y:S06]  /*10370*/  @!UPT UIADD3 URZ, URZ, URZ, URZ ;  /* 0x0000003f3f3ff290 */ /* 0x000fec000fffe03f */
[----:B------:R-:W-:Y:S04]  /*10380*/  STL.64 [R1+0x100], R16 ;  /* 0x0001001001007387 */ /* 0x000fe80000100a00 */
[----:B------:R0:W-:Y:S04]  /*10390*/  STL.64 [R1+0x108], R18 ;  /* 0x0001081201007387 */ /* 0x0001e80000100a00 */
[----:B0-----:R-:W4:Y:S04]  /*103a0*/  LDL.LU.64 R18, [R1+0x2fe0] ;  /* 0x002fe00001127983 */ /* 0x001f280000300a00 */
[----:B------:R-:W4:Y:S01]  /*103b0*/  LDL.LU.64 R16, [R1+0x2fd8] ;  /* 0x002fd80001107983 */ /* 0x000f220000300a00 */
[----:B--2---:R-:W-:Y:S03]  /*103c0*/  HMMA.16816.F32.BF16 R20, R24, R22, R4 ;  /* 0x000000161814723c */ /* 0x004fe60000041804 */
[----:B------:R-:W2:Y:S04]  /*103d0*/  LDL.LU.64 R6, [R1+0x2fd0] ;  /* 0x002fd00001067983 */ /* 0x000ea80000300a00 */
[----:B------:R-:W2:Y:S01]  /*103e0*/  LDL.LU.64 R4, [R1+0x2fc8] ;  /* 0x002fc80001047983 */ /* 0x000ea20000300a00 */
[----:B------:R-:W-:-:S03]  /*103f0*/  IMAD.MOV.U32 R3, RZ, RZ, R9 ;  /* 0x000000ffff037224 */ /* 0x000fc600078e0009 */
[----:B------:R-:W0:Y:S01]  /*10400*/  S2R R9, SR_TID.X ;  /* 0x0000000000097919 */ /* 0x000e220000002100 */
[----:B------:R-:W-:-:S03]  /*10410*/  MOV R0, R8 ;  /* 0x0000000800007202 */ /* 0x000fc60000000f00 */
[----:B------:R-:W1:Y:S08]  /*10420*/  S2R R8, SR_TID.X ;  /* 0x0000000000087919 */ /* 0x000e700000002100 */
[----:B------:R5:W-:Y:S01]  /*10430*/  STL.64 [R1+0xf0], R20 ;  /* 0x0000f01401007387 */ /* 0x000be20000100a00 */
[----:B0-----:R-:W-:Y:S02]  /*10440*/  LOP3.LUT R9, R9, 0x7, RZ, 0xc0, !PT ;  /* 0x0000000709097812 */ /* 0x001fe400078ec0ff */
[----:B-1----:R-:W-:-:S03]  /*10450*/  SHF.L.U32 R8, R8, 0x1, RZ ;  /* 0x0000000108087819 */ /* 0x002fc600000006ff */
[----:B------:R-:W-:-:S05]  /*10460*/  IMAD R9, R9, 0x210, RZ ;  /* 0x0000021009097824 */ /* 0x000fca00078e02ff */
[----:B-----5:R-:W-:-:S04]  /*10470*/  LOP3.LUT R20, R9, 0x30, R8, 0x78, !PT ;  /* 0x0000003009147812 */ /* 0x020fc800078e7808 */
[----:B------:R-:W-:Y:S01]  /*10480*/  LOP3.LUT R20, R20, 0x40, RZ, 0x3c, !PT ;  /* 0x0000004014147812 */ /* 0x000fe200078e3cff */
[----:B------:R-:W-:Y:S01]  /*10490*/  STL.64 [R1+0xf8], R22 ;  /* 0x0000f81601007387 */ /* 0x000fe20000100a00 */
[C---:B--2---:R-:W-:Y:S08]  /*104a0*/  HMMA.16816.F32.BF16 R4, R24.reuse, R10, R4 ;  /* 0x0000000a1804723c */ /* 0x044ff00000041804 */
[----:B----4-:R-:W-:Y:S01]  /*104b0*/  HMMA.16816.F32.BF16 R8, R24, R14, R16 ;  /* 0x0000000e1808723c */ /* 0x010fe20000041810 */
[----:B------:R-:W0:Y:S04]  /*104c0*/  LDSM.16.M88.4 R16, [R20+0x20000] ;  /* 0x020000001410783b */ /* 0x000e280000000200 */
[----:B------:R-:W1:Y:S04]  /*104d0*/  LDSM.16.M88.4 R12, [R20+0x21000] ;  /* 0x02100000140c783b */ /* 0x000e680000000200 */
[----:B---3--:R-:W-:Y:S06]  /*104e0*/  LDSM.16.MT88.4 R24, [R2+0x6000] ;  /* 0x006000000218783b */ /* 0x008fec0000004200 */
[----:B------:R-:W-:Y:S04]  /*104f0*/  STL.64 [R1+0xe0], R4 ;  /* 0x0000e00401007387 */ /* 0x000fe80000100a00 */
[----:B------:R-:W-:Y:S04]  /*10500*/  STL.64 [R1+0xe8], R6 ;  /* 0x0000e80601007387 */ /* 0x000fe80000100a00 */
[----:B------:R-:W-:Y:S04]  /*10510*/  STL.64 [R1+0xd0], R8 ;  /* 0x0000d00801007387 */ /* 0x000fe80000100a00 */
[----:B------:R-:W-:Y:S04]  /*10520*/  STL.64 [R1+0xd8], R10 ;  /* 0x0000d80a01007387 */ /* 0x000fe80000100a00 */
[----:B------:R-:W2:Y:S04]  /*10530*/  LDSM.16.M88.4 R8, [R20+0x22000] ;  /* 0x022000001408783b */ /* 0x000ea80000000200 */
[----:B------:R-:W-:Y:S04]  /*10540*/  LDSM.16.MT88.4 R4, [R2+0x4000] ;  /* 0x004000000204783b */ /* 0x000fe80000004200 */
[----:B0-----:R-:W-:Y:S04]  /*10550*/  STL.64 [R1+0x40], R16 ;  /* 0x0000401001007387 */ /* 0x001fe80000100a00 */
[----:B------:R-:W-:Y:S04]  /*10560*/  STL.64 [R1+0x48], R18 ;  /* 0x0000481201007387 */ /* 0x000fe80000100a00 */
[----:B-1----:R-:W-:Y:S04]  /*10570*/  STL.64 [R1+0x30], R12 ;  /* 0x0000300c01007387 */ /* 0x002fe80000100a00 */
[----:B------:R-:W-:Y:S04]  /*10580*/  STL.64 [R1+0x38], R14 ;  /* 0x0000380e01007387 */ /* 0x000fe80000100a00 */
[----:B------:R-:W0:Y:S04]  /*10590*/  LDSM.16.M88.4 R16, [R20+0x23000] ;  /* 0x023000001410783b */ /* 0x000e280000000200 */
[----:B------:R-:W-:Y:S04]  /*105a0*/  LDSM.16.M88.4 R12, [R20+0x24000] ;  /* 0x02400000140c783b */ /* 0x000fe80000000200 */
[----:B--2---:R-:W-:Y:S04]  /*105b0*/  STL.64 [R1+0x20], R8 ;  /* 0x0000200801007387 */ /* 0x004fe80000100a00 */
[----:B------:R-:W-:Y:S04]  /*105c0*/  STL.64 [R1+0x28], R10 ;  /* 0x0000280a01007387 */ /* 0x000fe80000100a00 */
[----:B------:R-:W1:Y:S04]  /*105d0*/  LDSM.16.M88.4 R8, [R20+0x25000] ;  /* 0x025000001408783b */ /* 0x000e680000000200 */
[----:B0-----:R-:W-:Y:S04]  /*105e0*/  STL.64 [R1+0x10], R16 ;  /* 0x0000101001007387 */ /* 0x001fe80000100a00 */
[----:B------:R-:W-:Y:S04]  /*105f0*/  STL.64 [R1+0x18], R18 ;  /* 0x0000181201007387 */ /* 0x000fe80000100a00 */
[----:B------:R-:W-:Y:S04]  /*10600*/  LDSM.16.M88.4 R16, [R20+0x27000] ;  /* 0x027000001410783b */ /* 0x000fe80000000200 */
[----:B-1----:R-:W-:Y:S04]  /*10610*/  STL.64 [R1+0x2f88], R10 ;  /* 0x002f880a01007387 */ /* 0x002fe80000100a00 */
[----:B------:R-:W-:Y:S04]  /*10620*/  STL.64 [R1], R12 ;  /* 0x0000000c01007387 */ /* 0x000fe80000100a00 */
[----:B------:R-:W-:Y:S04]  /*10630*/  STL.64 [R1+0x8], R14 ;  /* 0x0000080e01007387 */ /* 0x000fe80000100a00 */
[----:B------:R-:W0:Y:S04]  /*10640*/  LDSM.16.M88.4 R12, [R20+0x26000] ;  /* 0x02600000140c783b */ /* 0x000e280000000200 */
[----:B------:R1:W-:Y:S04]  /*10650*/  STL.64 [R1+0x2f80], R8 ;  /* 0x002f800801007387 */ /* 0x0003e80000100a00 */
[----:B------:R-:W2:Y:S04]  /*10660*/  LDSM.16.MT88.4 R20, [R2+0x4100] ;  /* 0x004100000214783b */ /* 0x000ea80000004200 */
[----:B-1----:R-:W3:Y:S04]  /*10670*/  LDL.LU.64 R8, [R1+0x40] ;  /* 0x0000400001087983 */ /* 0x002ee80000300a00 */
[----:B0-----:R-:W-:Y:S04]  /*10680*/  STL.64 [R1+0x2f98], R14 ;  /* 0x002f980e01007387 */ /* 0x001fe80000100a00 */
[----:B------:R0:W-:Y:S04]  /*10690*/  STL.64 [R1+0x2f90], R12 ;  /* 0x002f900c01007387 */ /* 0x0001e80000100a00 */
[----:B0-----:R-:W4:Y:S04]  /*106a0*/  LDL.LU R12, [R1+0x1c0] ;  /* 0x0001c000010c7983 */ /* 0x001f280000300800 */
[----:B------:R-:W4:Y:S04]  /*106b0*/  LDL.LU R13, [R1+0x1c4] ;  /* 0x0001c400010d7983 */ /* 0x000f280000300800 */
[----:B------:R-:W4:Y:S04]  /*106c0*/  LDL.LU R14, [R1+0x1c8] ;  /* 0x0001c800010e7983 */ /* 0x000f280000300800 */
[----:B------:R-:W4:Y:S04]  /*106d0*/  LDL.LU R15, [R1+0x1cc] ;  /* 0x0001cc00010f7983 */ /* 0x000f280000300800 */
[----:B------:R-:W-:Y:S04]  /*106e0*/  STL [R1+0x2e94], R18 ;  /* 0x002e941201007387 */ /* 0x000fe80000100800 */
[----:B------:R-:W-:Y:S04]  /*106f0*/  STL [R1+0x2e90], R19 ;  /* 0x002e901301007387 */ /* 0x000fe80000100800 */
[----:B------:R0:W-:Y:S04]  /*10700*/  STL.64 [R1+0x2f68], R16 ;  /* 0x002f681001007387 */ /* 0x0001e80000100a00 */
[----:B0-----:R-:W5:Y:S04]  /*10710*/  LDL.LU R16, [R1+0x1b0] ;  /* 0x0001b00001107983 */ /* 0x001f680000300800 */
[----:B------:R-:W5:Y:S04]  /*10720*/  LDL.LU R17, [R1+0x1b4] ;  /* 0x0001b40001117983 */ /* 0x000f680000300800 */
[----:B------:R-:W5:Y:S04]  /*10730*/  LDL.LU R18, [R1+0x1b8] ;  /* 0x0001b80001127983 */ /* 0x000f680000300800 */
[----:B------:R-:W5:Y:S04]  /*10740*/  LDL.LU R19, [R1+0x1bc] ;  /* 0x0001bc0001137983 */ /* 0x000f680000300800 */
[----:B--2---:R-:W-:Y:S04]  /*10750*/  STL.64 [R1+0x2f60], R22 ;  /* 0x002f601601007387 */ /* 0x004fe80000100a00 */
[----:B------:R-:W-:Y:S04]  /*10760*/  STL.64 [R1+0x2f58], R20 ;  /* 0x002f581401007387 */ /* 0x000fe80000100a00 */
[----:B------:R-:W-:Y:S04]  /*10770*/  STL [R1+0x2ea8], R2 ;  /* 0x002ea80201007387 */ /* 0x000fe80000100800 */
[----:B------:R-:W-:Y:S04]  /*10780*/  STL.64 [R1+0x2ea0], R26 ;  /* 0x002ea01a01007387 */ /* 0x000fe80000100a00 */
[----:B------:R0:W-:Y:S04]  /*10790*/  STL.64 [R1+0x2e98], R24 ;  /* 0x002e981801007387 */ /* 0x0001e80000100a00 */
[----:B0-----:R-:W5:Y:S01]  /*107a0*/  LDL.LU.64 R24, [R1+0x30] ;  /* 0x0000300001187983 */ /* 0x001f620000300a00 */
[----:B---3--:R-:W-:Y:S01]  /*107b0*/  IMAD.MOV.U32 R29, RZ, RZ, R8 ;  /* 0x000000ffff1d7224 */ /* 0x008fe200078e0008 */
[----:B------:R-:W-:Y:S01]  /*107c0*/  MOV R28, R9 ;  /* 0x00000009001c7202 */ /* 0x000fe20000000f00 */
[C---:B----4-:R-:W-:Y:S11]  /*107d0*/  HMMA.16816.F32.BF16 R12, R4.reuse, R8, R12 ;  /* 0x00000008040c723c */ /* 0x050ff6000004180c */
[----:B------:R-:W-:Y:S11]  /*107e0*/  @!UPT UIADD3 URZ, URZ, URZ, URZ ;  /* 0x0000003f3f3ff290 */ /* 0x000ff6000fffe03f */
[----:B------:R-:W-:Y:S01]  /*107f0*/  @!UPT UIADD3 URZ, URZ, URZ, URZ ;  /* 0x0000003f3f3ff290 */ /* 0x000fe2000fffe03f */
[----:B------:R-:W-:Y:S04]  /*10800*/  STL.64 [R1+0xc0], R12 ;  /* 0x0000c00c01007387 */ /* 0x000fe80000100a00 */
[----:B------:R-:W-:Y:S04]  /*10810*/  STL.64 [R1+0xc8], R14 ;  /* 0x0000c80e01007387 */ /* 0x000fe80000100a00 */
[----:B------:R-:W2:Y:S04]  /*10820*/  LDL.LU R8, [R1+0x180] ;  /* 0x0001800001087983 */ /* 0x000ea80000300800 */
[----:B------:R-:W2:Y:S04]  /*10830*/  LDL.LU R9, [R1+0x184] ;  /* 0x0001840001097983 */ /* 0x000ea80000300800 */
[----:B------:R-:W3:Y:S04]  /*10840*/  LDL.LU R10, [R1+0x188] ;  /* 0x00018800010a7983 */ /* 0x000ee80000300800 */
[----:B------:R-:W3:Y:S04]  /*10850*/  LDL.LU R11, [R1+0x18c] ;  /* 0x00018c00010b7983 */ /* 0x000ee80000300800 */
[----:B---3--:R-:W-:Y:S04]  /*10860*/  STL.64 [R1+0x2fa8], R10 ;  /* 0x002fa80a01007387 */ /* 0x008fe80000100a00 */
[----:B--2---:R0:W-:Y:S04]  /*10870*/  STL.64 [R1+0x2fa0], R8 ;  /* 0x002fa00801007387 */ /* 0x0041e80000100a00 */
[----:B0-----:R-:W2:Y:S04]  /*10880*/  LDL.LU R8, [R1+0x190] ;  /* 0x0001900001087983 */ /* 0x001ea80000300800 */
[----:B------:R-:W2:Y:S04]  /*10890*/  LDL.LU R9, [R1+0x194] ;  /* 0x0001940001097983 */ /* 0x000ea80000300800 */
[----:B------:R-:W3:Y:S04]  /*108a0*/  LDL.LU R10, [R1+0x198] ;  /* 0x00019800010a7983 */ /* 0x000ee80000300800 */
[----:B------:R-:W3:Y:S01]  /*108b0*/  LDL.LU R11, [R1+0x19c] ;  /* 0x00019c00010b7983 */ /* 0x000ee20000300800 */
[----:B-----5:R-:W-:Y:S07]  /*108c0*/  HMMA.16816.F32.BF16 R20, R4, R24, R16 ;  /* 0x000000180414723c */ /* 0x020fee0000041810 */
[----:B------:R-:W-:-:S02]  /*108d0*/  MOV R17, R24 ;  /* 0x0000001800117202 */ /* 0x000fc40000000f00 */
[----:B------:R-:W-:Y:S11]  /*108e0*/  MOV R16, R25 ;  /* 0x0000001900107202 */ /* 0x000ff60000000f00 */
[----:B------:R-:W-:Y:S04]  /*108f0*/  @!UPT UIADD3 URZ, URZ, URZ, URZ ;  /* 0x0000003f3f3ff290 */ /* 0x000fe8000fffe03f */
[----:B------:R-:W-:Y:S01]  /*10900*/  IMAD.MOV.U32 R27, RZ, RZ, R20 ;  /* 0x000000ffff1b7224 */ /* 0x000fe200078e0014 */
[----:B------:R-:W-:Y:S01]  /*10910*/  MOV R26, R21 ;  /* 0x00000015001a7202 */ /* 0x000fe20000000f00 */
[----:B------:R-:W-:Y:S01]  /*10920*/  IMAD.MOV.U32 R20, RZ, RZ, R0 ;  /* 0x000000ffff147224 */ /* 0x000fe200078e0000 */
[----:B------:R-:W-:Y:S02]  /*10930*/  MOV R21, R3 ;  /* 0x0000000300157202 */ /* 0x000fe40000000f00 */
[----:B------:R-:W-:Y:S02]  /*10940*/  MOV R25, R22 ;  /* 0x0000001600197202 */ /* 0x000fe40000000f00 */
[----:B------:R-:W-:Y:S01]  /*10950*/  MOV R24, R23 ;  /* 0x0000001700187202 */ /* 0x000fe20000000f00 */
[----:B---3--:R-:W-:Y:S04]  /*10960*/  STL.64 [R1+0x2fb8], R10 ;  /* 0x002fb80a01007387 */ /* 0x008fe80000100a00 */
[----:B--2---:R0:W-:Y:S04]  /*10970*/  STL.64 [R1+0x2fb0], R8 ;  /* 0x002fb00801007387 */ /* 0x0041e80000100a00 */
[----:B0-----:R-:W2:Y:S04]  /*10980*/  LDL.LU.64 R8, [R1+0x20] ;  /* 0x0000200001087983 */ /* 0x001ea80000300a00 */
[----:B------:R-:W3:Y:S04]  /*10990*/  LDL.LU.64 R12, [R1+0x10] ;  /* 0x00001000010c7983 */ /* 0x000ee80000300a00 */
[----:B------:R-:W4:Y:S04]  /*109a0*/  LDL.LU R0, [R1+0x2fc4] ;  /* 0x002fc40001007983 */ /* 0x000f280000300800 */
[----:B------:R-:W5:Y:S04]  /*109b0*/  LDL.LU R3, [R1+0x2fc0] ;  /* 0x002fc00001037983 */ /* 0x000f680000300800 */
[----:B------:R-:W3:Y:S04]  /*109c0*/  LDL.LU R22, [R1+0x178] ;  /* 0x0001780001167983 */ /* 0x000ee80000300800 */
[----:B------:R-:W3:Y:S04]  /*109d0*/  LDL.LU R23, [R1+0x17c] ;  /* 0x00017c0001177983 */ /* 0x000ee80000300800 */
[----:B------:R-:W-:Y:S04]  /*109e0*/  STL.64 [R1+0x2ed0], R26 ;  /* 0x002ed01a01007387 */ /* 0x000fe80000100a00 */
[----:B------:R0:W-:Y:S04]  /*109f0*/  STL.64 [R1+0x2ec8], R24 ;  /* 0x002ec81801007387 */ /* 0x0001e80000100a00 */
[----:B0-----:R-:W3:Y:S04]  /*10a00*/  LDL.LU R24, [R1+0x1a0] ;  /* 0x0001a00001187983 */ /* 0x001ee80000300800 */
[----:B------:R-:W3:Y:S04]  /*10a10*/  LDL.LU R25, [R1+0x1a4] ;  /* 0x0001a40001197983 */ /* 0x000ee80000300800 */
[----:B------:R-:W3:Y:S01]  /*10a20*/  LDL.LU.64 R10, [R1+0x2fb8] ;  /* 0x002fb800010a7983 */ /* 0x000ee20000300a00 */
[----:B----4-:R-:W-:-:S02]  /*10a30*/  MOV R27, R0 ;  /* 0x00000000001b7202 */ /* 0x010fc40000000f00 */
[----:B-----5:R-:W-:Y:S01]  /*10a40*/  MOV R26, R3 ;  /* 0x00000003001a7202 */ /* 0x020fe20000000f00 */
[----:B--2---:R-:W-:Y:S01]  /*10a50*/  IMAD.MOV.U32 R19, RZ, RZ, R8 ;  /* 0x000000ffff137224 */ /* 0x004fe200078e0008 */
[----:B------:R-:W-:-:S05]  /*10a60*/  MOV R18, R9 ;  /* 0x0000000900127202 */ /* 0x000fca0000000f00 */
[C---:B---3--:R-:W-:Y:S01]  /*10a70*/  HMMA.16816.F32.BF16 R24, R4.reuse, R8, R24 ;  /* 0x000000080418723c */ /* 0x048fe20000041818 */
[----:B------:R-:W2:Y:S11]  /*10a80*/  LDL.LU.64 R8, [R1+0x2fb0] ;  /* 0x002fb00001087983 */ /* 0x000eb60000300a00 */
[----:B------:R-:W-:Y:S11]  /*10a90*/  @!UPT UIADD3 URZ, URZ, URZ, URZ ;  /* 0x0000003f3f3ff290 */ /* 0x000ff6000fffe03f */
[----:B------:R0:W-:Y:S01]  /*10aa0*/  STL [R1+0xa0], R24 ;  /* 0x0000a01801007387 */ /* 0x0001e20000100800 */
[----:B------:R-:W-:Y:S01]  /*10ab0*/  MOV R2, R25 ;  /* 0x0000001900027202 */ /* 0x000fe20000000f00 */
[----:B------:R-:W-:Y:S01]  /*10ac0*/  IMAD.MOV.U32 R0, RZ, RZ, R27 ;  /* 0x000000ffff007224 */ /* 0x000fe200078e001b */
[----:B------:R-:W-:Y:S01]  /*10ad0*/  MOV R3, R26 ;  /* 0x0000001a00037202 */ /* 0x000fe20000000f00 */
[----:B0-----:R-:W3:Y:S04]  /*10ae0*/  LDL.LU R24, [R1+0xf0] ;  /* 0x0000f00001187983 */ /* 0x001ee80000300800 */
[----:B------:R-:W3:Y:S04]  /*10af0*/  LDL.LU R25, [R1+0xf4] ;  /* 0x0000f40001197983 */ /* 0x000ee80000300800 */
[----:B------:R-:W4:Y:S04]  /*10b00*/  LDL.LU R26, [R1+0xf8] ;  /* 0x0000f800011a7983 */ /* 0x000f280000300800 */
[----:B------:R-:W4:Y:S01]  /*10b10*/  LDL.LU R27, [R1+0xfc] ;  /* 0x0000fc00011b7983 */ /* 0x000f220000300800 */
[----:B--2---:R-:W-:Y:S03]  /*10b20*/  HMMA.16816.F32.BF16 R8, R4, R12, R8 ;  /* 0x0000000c0408723c */ /* 0x004fe60000041808 */
[----:B----4-:R-:W-:Y:S04]  /*10b30*/  STL.64 [R1+0x2ee0], R26 ;  /* 0x002ee01a01007387 */ /* 0x010fe80000100a00 */
[----:B---3--:R0:W-:Y:S04]  /*10b40*/  STL.64 [R1+0x2ed8], R24 ;  /* 0x002ed81801007387 */ /* 0x0081e80000100a00 */
[----:B0-----:R-:W2:Y:S04]  /*10b50*/  LDL.LU R24, [R1] ;  /* 0x0000000001187983 */ /* 0x001ea80000300800 */
[----:B------:R-:W2:Y:S04]  /*10b60*/  LDL.LU R25, [R1+0x4] ;  /* 0x0000040001197983 */ /* 0x000ea80000300800 */
[----:B------:R-:W-:Y:S04]  /*10b70*/  STL [R1+0x2eb4], R0 ;  /* 0x002eb40001007387 */ /* 0x000fe80000100800 */
[----:B------:R-:W-:Y:S04]  /*10b80*/  STL [R1+0x2eb0], R3 ;  /* 0x002eb00301007387 */ /* 0x000fe80000100800 */
[----:B------:R-:W-:Y:S04]  /*10b90*/  STL [R1+0x2eac], R2 ;  /* 0x002eac0201007387 */ /* 0x000fe80000100800 */
[----:B------:R-:W-:Y:S04]  /*10ba0*/  STL.64 [R1+0x90], R8 ;  /* 0x0000900801007387 */ /* 0x000fe80000100a00 */
[----:B------:R0:W-:Y:S04]  /*10bb0*/  STL.64 [R1+0x98], R10 ;  /* 0x0000980a01007387 */ /* 0x0001e80000100a00 */
[----:B0-----:R-:W2:Y:S04]  /*10bc0*/  LDL.LU.64 R10, [R1+0x2fa8] ;  /* 0x002fa800010a7983 */ /* 0x001ea80000300a00 */
[----:B------:R-:W2:Y:S01]  /*10bd0*/  LDL.LU.64 R8, [R1+0x2fa0] ;  /* 0x002fa00001087983 */ /* 0x000ea20000300a00 */
[----:B------:R-:W-:-:S02]  /*10be0*/  MOV R27, R12 ;  /* 0x0000000c001b7202 */ /* 0x000fc40000000f00 */
[----:B------:R-:W-:Y:S01]  /*10bf0*/  MOV R26, R13 ;  /* 0x0000000d001a7202 */ /* 0x000fe20000000f00 */
[----:B------:R-:W3:Y:S04]  /*10c00*/  LDL.LU.64 R14, [R1+0x2f98] ;  /* 0x002f9800010e7983 */ /* 0x000ee80000300a00 */
[----:B------:R-:W4:Y:S01]  /*10c10*/  LDL.LU.64 R12, [R1+0x2f90] ;  /* 0x002f9000010c7983 */ /* 0x000f220000300a00 */
[----:B--2---:R-:W-:Y:S11]  /*10c20*/  HMMA.16816.F32.BF16 R8, R4, R24, R8 ;  /* 0x000000180408723c */ /* 0x004ff60000041808 */
[----:B------:R-:W-:Y:S11]  /*10c30*/  @!UPT UIADD3 URZ, URZ, URZ, URZ ;  /* 0x0000003f3f3ff290 */ /* 0x000ff6000fffe03f */
[----:B------:R-:W-:Y:S01]  /*10c40*/  @!UPT UIADD3 URZ, URZ, URZ, URZ ;  /* 0x0000003f3f3ff290 */ /* 0x000fe2000fffe03f */
[----:B------:R0:W-:Y:S01]  /*10c50*/  STL [R1+0x80], R8 ;  /* 0x0000800801007387 */ /* 0x0001e20000100800 */
[----:B------:R-:W-:Y:S01]  /*10c60*/  IMAD.MOV.U32 R3, RZ, RZ, R10 ;  /* 0x000000ffff037224 */ /* 0x000fe200078e000a */
[----:B------:R-:W-:Y:S02]  /*10c70*/  MOV R2, R11 ;  /* 0x0000000b00027202 */ /* 0x000fe40000000f00 */
[----:B------:R-:W-:Y:S01]  /*10c80*/  MOV R0, R9 ;  /* 0x0000000900007202 */ /* 0x000fe20000000f00 */
[----:B------:R-:W2:Y:S04]  /*10c90*/  LDL.LU.64 R10, [R1+0x2f88] ;  /* 0x002f8800010a7983 */ /* 0x000ea80000300a00 */
[----:B0-----:R-:W5:Y:S04]  /*10ca0*/  LDL.LU.64 R8, [R1+0x2f80] ;  /* 0x002f800001087983 */ /* 0x001f680000300a00 */
[----:B------:R0:W-:Y:S02]  /*10cb0*/  STL.64 [R1+0x2ef8], R24 ;  /* 0x002ef81801007387 */ /* 0x0001e40000100a00 */
[----:B0-----:R-:W-:-:S02]  /*10cc0*/  MOV R24, R27 ;  /* 0x0000001b00187202 */ /* 0x001fc40000000f00 */
[----:B------:R-:W-:-:S05]  /*10cd0*/  MOV R25, R26 ;  /* 0x0000001a00197202 */ /* 0x000fca0000000f00 */
[----:B------:R0:W-:Y:S02]  /*10ce0*/  STL.64 [R1+0x2f10], R24 ;  /* 0x002f101801007387 */ /* 0x0001e40000100a00 */
[----:B0-----:R-:W-:Y:S01]  /*10cf0*/  IMAD.MOV.U32 R24, RZ, RZ, R19 ;  /* 0x000000ffff187224 */ /* 0x001fe200078e0013 */
[----:B------:R-:W-:-:S05]  /*10d00*/  MOV R25, R18 ;  /* 0x0000001200197202 */ /* 0x000fca0000000f00 */
[----:B------:R0:W-:Y:S04]  /*10d10*/  STL.64 [R1+0x2f28], R24 ;  /* 0x002f281801007387 */ /* 0x0001e80000100a00 */
[----:B------:R-:W-:Y:S04]  /*10d20*/  STL [R1+0x2ec0], R2 ;  /* 0x002ec00201007387 */ /* 0x000fe80000100800 */
[----:B------:R-:W-:Y:S01]  /*10d30*/  STL [R1+0x2ebc], R3 ;  /* 0x002ebc0301007387 */ /* 0x000fe20000100800 */
[----:B0-----:R-:W-:Y:S02]  /*10d40*/  MOV R24, R17 ;  /* 0x0000001100187202 */ /* 0x001fe40000000f00 */
[----:B------:R-:W-:Y:S01]  /*10d50*/  MOV R25, R16 ;  /* 0x0000001000197202 */ /* 0x000fe20000000f00 */
[----:B------:R-:W-:Y:S01]  /*10d60*/  STL [R1+0x2eb8], R0 ;  /* 0x002eb80001007387 */ /* 0x000fe20000100800 */
[----:B-----5:R-:W-:Y:S11]  /*10d70*/  HMMA.16816.F32.BF16 R20, R4, R8, R20 ;  /* 0x000000080414723c */ /* 0x020ff60000041814 */
[----:B------:R-:W-:Y:S11]  /*10d80*/  @!UPT UIADD3 URZ, URZ, URZ, URZ ;  /* 0x0000003f3f3ff290 */ /* 0x000ff6000fffe03f */
[----:B------:R-:W-:Y:S01]  /*10d90*/  @!UPT UIADD3 URZ, URZ, URZ, URZ ;  /* 0x0000003f3f3ff290 */ /* 0x000fe2000fffe03f */
[----:B------:R-:W-:Y:S04]  /*10da0*/  STL.64 [R1+0x70], R20 ;  /* 0x0000701401007387 */ /* 0x000fe80000100a00 */
[----:B------:R-:W-:Y:S04]  /*10db0*/  STL.64 [R1+0x78], R22 ;  /* 0x0000781601007387 */ /* 0x000fe80000100a00 */
[----:B------:R-:W-:Y:S04]  /*10dc0*/  STL.64 [R1+0x2f40], R24 ;  /* 0x002f401801007387 */ /* 0x000fe80000100a00 */
[----:B--2---:R-:W-:Y:S04]  /*10dd0*/  STL.64 [R1+0x2ef0], R10 ;  /* 0x002ef00a01007387 */ /* 0x004fe80000100a00 */
[----:B------:R0:W-:Y:S04]  /*10de0*/  STL.64 [R1+0x2ee8], R8 ;  /* 0x002ee80801007387 */ /* 0x0001e80000100a00 */
[----:B0-----:R-:W2:Y:S04]  /*10df0*/  LDL.LU R8, [R1+0x100] ;  /* 0x0001000001087983 */ /* 0x001ea80000300800 */
[----:B------:R-:W2:Y:S04]  /*10e00*/  LDL.LU R9, [R1+0x104] ;  /* 0x0001040001097983 */ /* 0x000ea80000300800 */
[----:B------:R-:W5:Y:S04]  /*10e10*/  LDL.LU R10, [R1+0x108] ;  /* 0x00010800010a7983 */ /* 0x000f680000300800 */
[----:B------:R-:W5:Y:S04]  /*10e20*/  LDL.LU R11, [R1+0x10c] ;  /* 0x00010c00010b7983 */ /* 0x000f680000300800 */
[----:B------:R-:W4:Y:S04]  /*10e30*/  LDL.LU R16, [R1+0x160] ;  /* 0x0001600001107983 */ /* 0x000f280000300800 */
[----:B------:R-:W4:Y:S04]  /*10e40*/  LDL.LU R17, [R1+0x164] ;  /* 0x0001640001117983 */ /* 0x000f280000300800 */
[----:B------:R-:W4:Y:S04]  /*10e50*/  LDL.LU R18, [R1+0x168] ;  /* 0x0001680001127983 */ /* 0x000f280000300800 */
[----:B------:R-:W4:Y:S01]  /*10e60*/  LDL.LU R19, [R1+0x16c] ;  /* 0x00016c0001137983 */ /* 0x000f220000300800 */
[----:B------:R-:W-:-:S03]  /*10e70*/  IMAD.MOV.U32 R24, RZ, RZ, R29 ;  /* 0x000000ffff187224 */ /* 0x000fc600078e001d */
[----:B------:R-:W3:Y:S01]  /*10e80*/  LDL.LU R20, [R1+0x150] ;  /* 0x0001500001147983 */ /* 0x000ee20000300800 */
[----:B------:R-:W-:-:S03]  /*10e90*/  MOV R25, R28 ;  /* 0x0000001c00197202 */ /* 0x000fc60000000f00 */
[----:B------:R-:W3:Y:S04]  /*10ea0*/  LDL.LU R21, [R1+0x154] ;  /* 0x0001540001157983 */ /* 0x000ee80000300800 */
[----:B------:R-:W3:Y:S04]  /*10eb0*/  LDL.LU R22, [R1+0x158] ;  /* 0x0001580001167983 */ /* 0x000ee80000300800 */
[----:B------:R-:W3:Y:S04]  /*10ec0*/  LDL.LU R23, [R1+0x15c] ;  /* 0x00015c0001177983 */ /* 0x000ee80000300800 */
[----:B------:R-:W3:Y:S04]  /*10ed0*/  LDL.LU R29, [R1+0x2f7c] ;  /* 0x002f7c00011d7983 */ /* 0x000ee80000300800 */
[----:B------:R-:W3:Y:S04]  /*10ee0*/  LDL.LU R28, [R1+0x2f78] ;  /* 0x002f7800011c7983 */ /* 0x000ee80000300800 */
[----:B-----5:R-:W-:Y:S04]  /*10ef0*/  STL.64 [R1+0x2f08], R10 ;  /* 0x002f080a01007387 */ /* 0x020fe80000100a00 */
[----:B--2---:R0:W-:Y:S04]  /*10f00*/  STL.64 [R1+0x2f00], R8 ;  /* 0x002f000801007387 */ /* 0x0041e80000100a00 */
[----:B0-----:R-:W2:Y:S04]  /*10f10*/  LDL.LU R8, [R1+0x110] ;  /* 0x0001100001087983 */ /* 0x001ea80000300800 */
[----:B------:R-:W2:Y:S04]  /*10f20*/  LDL.LU R9, [R1+0x114] ;  /* 0x0001140001097983 */ /* 0x000ea80000300800 */
[----:B------:R-:W5:Y:S04]  /*10f30*/  LDL.LU R10, [R1+0x118] ;  /* 0x00011800010a7983 */ /* 0x000f680000300800 */
[----:B------:R-:W5:Y:S04]  /*10f40*/  LDL.LU R11, [R1+0x11c] ;  /* 0x00011c00010b7983 */ /* 0x000f680000300800 */
[----:B-----5:R-:W-:Y:S04]  /*10f50*/  STL.64 [R1+0x2f20], R10 ;  /* 0x002f200a01007387 */ /* 0x020fe80000100a00 */
[----:B--2---:R0:W-:Y:S04]  /*10f60*/  STL.64 [R1+0x2f18], R8 ;  /* 0x002f180801007387 */ /* 0x0041e80000100a00 */
[----:B0-----:R-:W2:Y:S04]  /*10f70*/  LDL.LU R8, [R1+0x120] ;  /* 0x0001200001087983 */ /* 0x001ea80000300800 */
[----:B------:R-:W2:Y:S01]  /*10f80*/  LDL.LU R9, [R1+0x124] ;  /* 0x0001240001097983 */ /* 0x000ea20000300800 */
[----:B---3--:R-:W-:-:S02]  /*10f90*/  MOV R10, R28 ;  /* 0x0000001c000a7202 */ /* 0x008fc40000000f00 */
[----:B------:R-:W-:Y:S01]  /*10fa0*/  MOV R11, R29 ;  /* 0x0000001d000b7202 */ /* 0x000fe20000000f00 */
[----:B------:R-:W3:Y:S04]  /*10fb0*/  LDL.LU R28, [R1+0x2f74] ;  /* 0x002f7400011c7983 */ /* 0x000ee80000300800 */
[----:B------:R-:W5:Y:S04]  /*10fc0*/  LDL.LU R29, [R1+0x2f70] ;  /* 0x002f7000011d7983 */ /* 0x000f680000300800 */
[----:B------:R-:W-:Y:S01]  /*10fd0*/  STL.64 [R1+0x2f38], R10 ;  /* 0x002f380a01007387 */ /* 0x000fe20000100a00 */
[C---:B----4-:R-:W-:Y:S03]  /*10fe0*/  HMMA.16816.F32.BF16 R16, R4.reuse, R12, R16 ;  /* 0x0000000c0410723c */ /* 0x050fe60000041810 */
[----:B--2---:R0:W-:Y:S04]  /*10ff0*/  STL.64 [R1+0x2f30], R8 ;  /* 0x002f300801007387 */ /* 0x0041e80000100a00 */
[----:B0-----:R-:W2:Y:S04]  /*11000*/  LDL.LU R8, [R1+0x130] ;  /* 0x0001300001087983 */ /* 0x001ea80000300800 */
[----:B------:R-:W2:Y:S04]  /*11010*/  LDL.LU R9, [R1+0x134] ;  /* 0x0001340001097983 */ /* 0x000ea80000300800 */
[----:B------:R-:W4:Y:S04]  /*11020*/  LDL.LU R10, [R1+0x138] ;  /* 0x00013800010a7983 */ /* 0x000f280000300800 */
[----:B------:R-:W4:Y:S05]  /*11030*/  LDL.LU R11, [R1+0x13c] ;  /* 0x00013c00010b7983 */ /* 0x000f2a0000300800 */
[----:B------:R-:W-:Y:S01]  /*11040*/  MOV R2, R17 ;  /* 0x0000001100027202 */ /* 0x000fe20000000f00 */
[----:B----4-:R-:W-:Y:S04]  /*11050*/  STL.64 [R1+0x2f50], R10 ;  /* 0x002f500a01007387 */ /* 0x010fe80000100a00 */
[----:B--2---:R0:W-:Y:S04]  /*11060*/  STL.64 [R1+0x2f48], R8 ;  /* 0x002f480801007387 */ /* 0x0041e80000100a00 */
[----:B0-----:R-:W2:Y:S04]  /*11070*/  LDL.LU R8, [R1+0x140] ;  /* 0x0001400001087983 */ /* 0x001ea80000300800 */
[----:B------:R-:W2:Y:S04]  /*11080*/  LDL.LU R9, [R1+0x144] ;  /* 0x0001440001097983 */ /* 0x000ea80000300800 */
[----:B------:R0:W-:Y:S04]  /*11090*/  STL [R1+0x60], R16 ;  /* 0x0000601001007387 */ /* 0x0001e80000100800 */
[----:B0-----:R-:W4:Y:S01]  /*110a0*/  LDL.LU.64 R16, [R1+0x2f68] ;  /* 0x002f680001107983 */ /* 0x001f220000300a00 */
[----:B-----5:R-:W-:Y:S01]  /*110b0*/  IMAD.MOV.U32 R10, RZ, RZ, R29 ;  /* 0x000000ffff0a7224 */ /* 0x020fe200078e001d */
[----:B---3--:R-:W-:Y:S01]  /*110c0*/  MOV R11, R28 ;  /* 0x0000001c000b7202 */ /* 0x008fe20000000f00 */
[----:B----4-:R-:W-:Y:S01]  /*110d0*/  HMMA.16816.F32.BF16 R4, R4, R16, R20 ;  /* 0x000000100404723c */ /* 0x010fe20000041814 */
[----:B------:R-:W2:Y:S04]  /*110e0*/  LDL.LU.64 R22, [R1+0x2f60] ;  /* 0x002f600001167983 */ /* 0x000ea80000300a00 */
[----:B------:R-:W2:Y:S01]  /*110f0*/  LDL.LU.64 R20, [R1+0x2f58] ;  /* 0x002f580001147983 */ /* 0x000ea20000300a00 */
[----:B------:R-:W-:Y:S01]  /*11100*/  MOV R3, R18 ;  /* 0x0000001200037202 */ /* 0x000fe20000000f00 */
[----:B------:R-:W-:Y:S11]  /*11110*/  IMAD.MOV.U32 R0, RZ, RZ, R19 ;  /* 0x000000ffff007224 */ /* 0x000ff600078e0013 */
[----:B------:R-:W-:Y:S06]  /*11120*/  @!UPT UIADD3 URZ, URZ, URZ, URZ ;  /* 0x0000003f3f3ff290 */ /* 0x000fec000fffe03f */
[----:B------:R-:W-:Y:S02]  /*11130*/  MOV R18, R4 ;  /* 0x0000000400127202 */ /* 0x000fe40000000f00 */
[----:B------:R-:W-:Y:S01]  /*11140*/  MOV R19, R5 ;  /* 0x0000000500137202 */ /* 0x000fe20000000f00 */
[----:B------:R-:W3:Y:S01]  /*11150*/  LDL.LU R4, [R1+0xe0] ;  /* 0x0000e00001047983 */ /* 0x000ee20000300800 */
[----:B------:R-:W-:Y:S01]  /*11160*/  MOV R28, R6 ;  /* 0x00000006001c7202 */ /* 0x000fe20000000f00 */
[----:B------:R-:W-:Y:S02]  /*11170*/  IMAD.MOV.U32 R29, RZ, RZ, R7 ;  /* 0x000000ffff1d7224 */ /* 0x000fe400078e0007 */
[----:B------:R-:W3:Y:S04]  /*11180*/  LDL.LU R5, [R1+0xe4] ;  /* 0x0000e40001057983 */ /* 0x000ee80000300800 */
[----:B------:R-:W3:Y:S04]  /*11190*/  LDL.LU R6, [R1+0xe8] ;  /* 0x0000e80001067983 */ /* 0x000ee80000300800 */
[----:B------:R-:W3:Y:S01]  /*111a0*/  LDL.LU R7, [R1+0xec] ;  /* 0x0000ec0001077983 */ /* 0x000ee20000300800 */
[C---:B--2---:R-:W-:Y:S03]  /*111b0*/  HMMA.16816.F32.BF16 R24, R20.reuse, R24, R8 ;  /* 0x000000181418723c */ /* 0x044fe60000041808 */
[----:B------:R-:W2:Y:S04]  /*111c0*/  LDL.LU.64 R10, [R1+0x2f50] ;  /* 0x002f5000010a7983 */ /* 0x000ea80000300a00 */
[----:B------:R-:W2:Y:S11]  /*111d0*/  LDL.LU.64 R8, [R1+0x2f48] ;  /* 0x002f480001087983 */ /* 0x000eb60000300a00 */
[----:B------:R-:W-:Y:S05]  /*111e0*/  @!UPT UIADD3 URZ, URZ, URZ, URZ ;  /* 0x0000003f3f3ff290 */ /* 0x000fea000fffe03f */
[----:B------:R0:W-:Y:S04]  /*111f0*/  STL.64 [R1+0x180], R24 ;  /* 0x0001801801007387 */ /* 0x0001e80000100a00 */
[----:B------:R2:W-:Y:S04]  /*11200*/  STL.64 [R1+0x188], R26 ;  /* 0x0001881a01007387 */ /* 0x0005e80000100a00 */
[----:B0-----:R-:W2:Y:S02]  /*11210*/  LDL.LU.64 R24, [R1+0x2f40] ;  /* 0x002f400001187983 */ /* 0x001ea40000300a00 */
[C---:B--2---:R-:W-:Y:S02]  /*11220*/  HMMA.16816.F32.BF16 R24, R20.reuse, R24, R8 ;  /* 0x000000181418723c */ /* 0x044fe40000041808 */
[----:B------:R-:W2:Y:S04]  /*11230*/  LDL.LU.64 R10, [R1+0x2f38] ;  /* 0x002f3800010a7983 */ /* 0x000ea80000300a00 */
[----:B------:R-:W2:Y:S11]  /*11240*/  LDL.LU.64 R8, [R1+0x2f30] ;  /* 0x002f300001087983 */ /* 0x000eb60000300a00 */
[----:B------:R-:W-:Y:S06]  /*11250*/  @!UPT UIADD3 URZ, URZ, URZ, URZ ;  /* 0x0000003f3f3ff290 */ /* 0x000fec000fffe03f */
        /* <DEDUP_REMOVED lines=19> */
[----:B------:R-:W4:Y:S11]  /*11390*/  LDL.LU.64 R8, [R1+0x2ee8] ;  /* 0x002ee80001087983 */ /* 0x000f360000300a00 */
[----:B------:R-:W-:Y:S06]  /*113a0*/  @!UPT UIADD3 URZ, URZ, URZ, URZ ;  /* 0x0000003f3f3ff290 */ /* 0x000fec000fffe03f */
[----:B------:R-:W-:Y:S04]  /*113b0*/  STL.64 [R1+0x140], R24 ;  /* 0x0001401801007387 */ /* 0x000fe80000100a00 */
[----:B------:R0:W-:Y:S04]  /*113c0*/  STL.64 [R1+0x148], R26 ;  /* 0x0001481a01007387 */ /* 0x0001e80000100a00 */
[----:B0-----:R-:W4:Y:S04]  /*113d0*/  LDL.LU.64 R26, [R1+0x2ee0] ;  /* 0x002ee000011a7983 */ /* 0x001f280000300a00 */
[----:B------:R-:W4:Y:S02]  /*113e0*/  LDL.LU.64 R24, [R1+0x2ed8] ;  /* 0x002ed80001187983 */ /* 0x000f240000300a00 */
[C---:B----4-:R-:W-:Y:S11]  /*113f0*/  HMMA.16816.F32.BF16 R24, R20.reuse, R8, R24 ;  /* 0x000000081418723c */ /* 0x050ff60000041818 */
[----:B------:R-:W-:Y:S11]  /*11400*/  @!UPT UIADD3 URZ, URZ, URZ, URZ ;  /* 0x0000003f3f3ff290 */ /* 0x000ff6000fffe03f */
[----:B------:R-:W-:Y:S01]  /*11410*/  @!UPT UIADD3 URZ, URZ, URZ, URZ ;  /* 0x0000003f3f3ff290 */ /* 0x000fe2000fffe03f */
[----:B------:R-:W-:Y:S04]  /*11420*/  STL.64 [R1+0x130], R24 ;  /* 0x0001301801007387 */ /* 0x000fe80000100a00 */
[----:B------:R0:W-:Y:S04]  /*11430*/  STL.64 [R1+0x138], R26 ;  /* 0x0001381a01007387 */ /* 0x0001e80000100a00 */
[----:B0-----:R-:W4:Y:S04]  /*11440*/  LDL.LU.64 R26, [R1+0x2ed0] ;  /* 0x002ed000011a7983 */ /* 0x001f280000300a00 */
[----:B------:R-:W5:Y:S04]  /*11450*/  LDL.LU.64 R24, [R1+0x2ec8] ;  /* 0x002ec80001187983 */ /* 0x000f680000300a00 */
[----:B--2---:R0:W-:Y:S04]  /*11460*/  STL.64 [R1+0x2e18], R10 ;  /* 0x002e180a01007387 */ /* 0x0041e80000100a00 */
[----:B------:R-:W-:Y:S04]  /*11470*/  STL.64 [R1+0x2e68], R14 ;  /* 0x002e680e01007387 */ /* 0x000fe80000100a00 */
[----:B0-----:R-:W2:Y:S01]  /*11480*/  LDL.LU.64 R10, [R1+0x8] ;  /* 0x00000800010a7983 */ /* 0x001ea20000300a00 */
[----:B---3--:R-:W-:Y:S11]  /*11490*/  HMMA.16816.F32.BF16 R4, R20, R12, R4 ;  /* 0x0000000c1404723c */ /* 0x008ff60000041804 */
[----:B------:R-:W-:Y:S11]  /*114a0*/  @!UPT UIADD3 URZ, URZ, URZ, URZ ;  /* 0x0000003f3f3ff290 */ /* 0x000ff6000fffe03f */
[----:B------:R-:W-:Y:S01]  /*114b0*/  @!UPT UIADD3 URZ, URZ, URZ, URZ ;  /* 0x0000003f3f3ff290 */ /* 0x000fe2000fffe03f */
[----:B------:R0:W-:Y:S04]  /*114c0*/  STL.64 [R1+0x120], R4 ;  /* 0x0001200401007387 */ /* 0x0001e80000100a00 */
[----:B------:R1:W-:Y:S01]  /*114d0*/  STL.64 [R1+0x128], R6 ;  /* 0x0001280601007387 */ /* 0x0003e20000100a00 */
[----:B0-----:R-:W-:Y:S02]  /*114e0*/  MOV R5, R2 ;  /* 0x0000000200057202 */ /* 0x001fe40000000f00 */
[----:B-1----:R-:W-:Y:S02]  /*114f0*/  MOV R6, R3 ;  /* 0x0000000300067202 */ /* 0x002fe40000000f00 */
[----:B------:R-:W-:Y:S01]  /*11500*/  MOV R7, R0 ;  /* 0x0000000000077202 */ /* 0x000fe20000000f00 */
[----:B----4-:R-:W-:Y:S01]  /*11510*/  IMAD.MOV.U32 R12, RZ, RZ, R27 ;  /* 0x000000ffff0c7224 */ /* 0x010fe200078e001b */
[----:B------:R-:W-:-:S02]  /*11520*/  MOV R13, R26 ;  /* 0x0000001a000d7202 */ /* 0x000fc40000000f00 */
[----:B-----5:R-:W-:Y:S02]  /*11530*/  MOV R14, R25 ;  /* 0x00000019000e7202 */ /* 0x020fe40000000f00 */
[----:B------:R-:W-:Y:S01]  /*11540*/  MOV R15, R24 ;  /* 0x00000018000f7202 */ /* 0x000fe20000000f00 */
[----:B--2---:R-:W-:Y:S04]  /*11550*/  STL.64 [R1+0x2e30], R10 ;  /* 0x002e300a01007387 */ /* 0x004fe80000100a00 */
[----:B------:R-:W2:Y:S04]  /*11560*/  LDL.LU R4, [R1+0x60] ;  /* 0x0000600001047983 */ /* 0x000ea80000300800 */
[----:B------:R-:W3:Y:S04]  /*11570*/  LDL.LU R2, [R1+0x2ec0] ;  /* 0x002ec00001027983 */ /* 0x000ee80000300800 */
[----:B------:R-:W4:Y:S04]  /*11580*/  LDL.LU R3, [R1+0x2ebc] ;  /* 0x002ebc0001037983 */ /* 0x000f280000300800 */
[----:B------:R-:W5:Y:S04]  /*11590*/  LDL.LU R0, [R1+0x2eb8] ;  /* 0x002eb80001007983 */ /* 0x000f680000300800 */
[----:B------:R0:W-:Y:S04]  /*115a0*/  STL.64 [R1+0x2e78], R14 ;  /* 0x002e780e01007387 */ /* 0x0001e80000100a00 */
[----:B------:R-:W-:Y:S04]  /*115b0*/  STL.64 [R1+0x2e70], R12 ;  /* 0x002e700c01007387 */ /* 0x000fe80000100a00 */
[----:B0-----:R-:W2:Y:S04]  /*115c0*/  LDL R14, [R1+0x48] ;  /* 0x00004800010e7983 */ /* 0x001ea80000100800 */
[----:B------:R-:W2:Y:S04]  /*115d0*/  LDL R15, [R1+0x4c] ;  /* 0x00004c00010f7983 */ /* 0x000ea80000100800 */
[----:B------:R-:W2:Y:S04]  /*115e0*/  LDL.LU R24, [R1+0xd0] ;  /* 0x0000d00001187983 */ /* 0x000ea80000300800 */
[----:B------:R-:W2:Y:S04]  /*115f0*/  LDL.LU R25, [R1+0xd4] ;  /* 0x0000d40001197983 */ /* 0x000ea80000300800 */
[----:B------:R-:W2:Y:S04]  /*11600*/  LDL.LU R26, [R1+0xd8] ;  /* 0x0000d800011a7983 */ /* 0x000ea80000300800 */
[----:B------:R-:W2:Y:S04]  /*11610*/  LDL.LU R27, [R1+0xdc] ;  /* 0x0000dc00011b7983 */ /* 0x000ea80000300800 */
[----:B------:R-:W2:Y:S04]  /*11620*/  LDL.LU.64 R10, [R1+0x18] ;  /* 0x00001800010a7983 */ /* 0x000ea80000300a00 */
[----:B--2---:R0:W-:Y:S04]  /*11630*/  STL.64 [R1+0x2e48], R10 ;  /* 0x002e480a01007387 */ /* 0x0041e80000100a00 */
[----:B0-----:R-:W2:Y:S04]  /*11640*/  LDL.LU.64 R10, [R1+0x28] ;  /* 0x00002800010a7983 */ /* 0x001ea80000300a00 */
[----:B--2---:R0:W-:Y:S04]  /*11650*/  STL.64 [R1+0x2e60], R10 ;  /* 0x002e600a01007387 */ /* 0x0041e80000100a00 */
[----:B0-----:R-:W2:Y:S04]  /*11660*/  LDL.LU.64 R10, [R1+0x38] ;  /* 0x00003800010a7983 */ /* 0x001ea80000300a00 */
[----:B--2---:R0:W-:Y:S04]  /*11670*/  STL.64 [R1+0x2e80], R10 ;  /* 0x002e800a01007387 */ /* 0x0041e80000100a00 */
[----:B------:R-:W2:Y:S04]  /*11680*/  LDL.LU R8, [R1+0xc0] ;  /* 0x0000c00001087983 */ /* 0x000ea80000300800 */
[----:B------:R-:W2:Y:S04]  /*11690*/  LDL.LU R9, [R1+0xc4] ;  /* 0x0000c40001097983 */ /* 0x000ea80000300800 */
[----:B0-----:R-:W2:Y:S04]  /*116a0*/  LDL.LU R10, [R1+0xc8] ;  /* 0x0000c800010a7983 */ /* 0x001ea80000300800 */
[----:B------:R-:W2:Y:S04]  /*116b0*/  LDL.LU R11, [R1+0xcc] ;  /* 0x0000cc00010b7983 */ /* 0x000ea80000300800 */
[----:B------:R-:W-:Y:S04]  /*116c0*/  STL.64 [R1+0x2e10], R6 ;  /* 0x002e100601007387 */ /* 0x000fe80000100a00 */
[----:B------:R0:W-:Y:S04]  /*116d0*/  STL.64 [R1+0x2e08], R4 ;  /* 0x002e080401007387 */ /* 0x0001e80000100a00 */
[----:B0-----:R-:W2:Y:S04]  /*116e0*/  LDL.LU R4, [R1+0x70] ;  /* 0x0000700001047983 */ /* 0x001ea80000300800 */
[----:B------:R-:W2:Y:S04]  /*116f0*/  LDL.LU R5, [R1+0x74] ;  /* 0x0000740001057983 */ /* 0x000ea80000300800 */
[----:B------:R-:W2:Y:S04]  /*11700*/  LDL.LU R6, [R1+0x78] ;  /* 0x0000780001067983 */ /* 0x000ea80000300800 */
[----:B------:R-:W2:Y:S04]  /*11710*/  LDL.LU R7, [R1+0x7c] ;  /* 0x00007c0001077983 */ /* 0x000ea80000300800 */
[----:B--2---:R-:W-:Y:S04]  /*11720*/  STL.64 [R1+0x2e28], R6 ;  /* 0x002e280601007387 */ /* 0x004fe80000100a00 */
[----:B------:R0:W-:Y:S04]  /*11730*/  STL.64 [R1+0x2e20], R4 ;  /* 0x002e200401007387 */ /* 0x0001e80000100a00 */
[----:B0-----:R-:W2:Y:S01]  /*11740*/  LDL.LU R4, [R1+0x80] ;  /* 0x0000800001047983 */ /* 0x001ea20000300800 */
[----:B----4-:R-:W-:Y:S01]  /*11750*/  MOV R6, R3 ;  /* 0x0000000300067202 */ /* 0x010fe20000000f00 */
[----:B-----5:R-:W-:Y:S01]  /*11760*/  IMAD.MOV.U32 R5, RZ, RZ, R0 ;  /* 0x000000ffff057224 */ /* 0x020fe200078e0000 */
[----:B---3--:R-:W-:Y:S01]  /*11770*/  MOV R7, R2 ;  /* 0x0000000200077202 */ /* 0x008fe20000000f00 */
[----:B------:R-:W3:Y:S04]  /*11780*/  LDL.LU R0, [R1+0x2eb4] ;  /* 0x002eb40001007983 */ /* 0x000ee80000300800 */
[----:B------:R-:W4:Y:S04]  /*11790*/  LDL.LU R3, [R1+0x2eb0] ;  /* 0x002eb00001037983 */ /* 0x000f280000300800 */
[----:B------:R-:W5:Y:S04]  /*117a0*/  LDL.LU R2, [R1+0x2eac] ;  /* 0x002eac0001027983 */ /* 0x000f680000300800 */
[----:B------:R-:W-:Y:S04]  /*117b0*/  STL.64 [R1+0x2e40], R6 ;  /* 0x002e400601007387 */ /* 0x000fe80000100a00 */
[----:B--2---:R0:W-:Y:S04]  /*117c0*/  STL.64 [R1+0x2e38], R4 ;  /* 0x002e380401007387 */ /* 0x0041e80000100a00 */
[----:B0-----:R-:W2:Y:S04]  /*117d0*/  LDL.LU R4, [R1+0x90] ;  /* 0x0000900001047983 */ /* 0x001ea80000300800 */
[----:B------:R-:W2:Y:S04]  /*117e0*/  LDL.LU R5, [R1+0x94] ;  /* 0x0000940001057983 */ /* 0x000ea80000300800 */
[----:B------:R-:W2:Y:S04]  /*117f0*/  LDL.LU R6, [R1+0x98] ;  /* 0x0000980001067983 */ /* 0x000ea80000300800 */
[----:B------:R-:W2:Y:S01]  /*11800*/  LDL.LU R7, [R1+0x9c] ;  /* 0x00009c0001077983 */ /* 0x000ea20000300800 */
[----:B------:R-:W-:Y:S03]  /*11810*/  HMMA.16816.F32.BF16 R20, R20, R16, R24 ;  /* 0x000000101414723c */ /* 0x000fe60000041818 */
[----:B--2---:R-:W-:Y:S04]  /*11820*/  STL.64 [R1+0x2e58], R6 ;  /* 0x002e580601007387 */ /* 0x004fe80000100a00 */
[----:B------:R0:W-:Y:S04]  /*11830*/  STL.64 [R1+0x2e50], R4 ;  /* 0x002e500401007387 */ /* 0x0001e80000100a00 */
[----:B0-----:R-:W2:Y:S01]  /*11840*/  LDL.LU R4, [R1+0xa0] ;  /* 0x0000a00001047983 */ /* 0x001ea20000300800 */
[----:B-----5:R-:W-:-:S03]  /*11850*/  MOV R5, R2 ;  /* 0x0000000200057202 */ /* 0x020fc60000000f00 */
[----:B------:R-:W5:Y:S04]  /*11860*/  LDL.LU R2, [R1+0x2ea8] ;  /* 0x002ea80001027983 */ /* 0x000f680000300800 */
[----:B------:R-:W2:Y:S04]  /*11870*/  LDL.LU.64 R26, [R1+0x2ea0] ;  /* 0x002ea000011a7983 */ /* 0x000ea80000300a00 */
[----:B------:R-:W2:Y:S01]  /*11880*/  LDL.LU.64 R24, [R1+0x2e98] ;  /* 0x002e980001187983 */ /* 0x000ea20000300a00 */
[----:B---3--:R-:W-:Y:S01]  /*11890*/  MOV R7, R0 ;  /* 0x0000000000077202 */ /* 0x008fe20000000f00 */
[----:B----4-:R-:W-:Y:S01]  /*118a0*/  IMAD.MOV.U32 R6, RZ, RZ, R3 ;  /* 0x000000ffff067224 */ /* 0x010fe200078e0003 */
[----:B------:R-:W-:Y:S01]  /*118b0*/  MOV R0, R23 ;  /* 0x0000001700007202 */ /* 0x000fe20000000f00 */
[----:B------:R0:W-:Y:S01]  /*118c0*/  STL.64 [R1+0x110], R20 ;  /* 0x0001101401007387 */ /* 0x0001e20000100a00 */
[----:B------:R-:W-:-:S02]  /*118d0*/  MOV R3, R22 ;  /* 0x0000001600037202 */ /* 0x000fc40000000f00 */
[----:B------:R-:W-:Y:S02]  /*118e0*/  MOV R22, R28 ;  /* 0x0000001c00167202 */ /* 0x000fe40000000f00 */
[----:B------:R-:W-:Y:S01]  /*118f0*/  MOV R23, R29 ;  /* 0x0000001d00177202 */ /* 0x000fe20000000f00 */
[----:B0-----:R-:W-:Y:S01]  /*11900*/  IMAD.MOV.U32 R20, RZ, RZ, R18 ;  /* 0x000000ffff147224 */ /* 0x001fe200078e0012 */
[----:B------:R-:W-:Y:S01]  /*11910*/  MOV R21, R19 ;  /* 0x0000001300157202 */ /* 0x000fe20000000f00 */
[----:B------:R-:W3:Y:S04]  /*11920*/  LDL.LU R18, [R1+0x2e94] ;  /* 0x002e940001127983 */ /* 0x000ee80000300800 */
[----:B------:R-:W3:Y:S04]  /*11930*/  LDL.LU R19, [R1+0x2e90] ;  /* 0x002e900001137983 */ /* 0x000ee80000300800 */
[----:B------:R-:W4:Y:S04]  /*11940*/  LDL.LU R28, [R1+0x2e8c] ;  /* 0x002e8c00011c7983 */ /* 0x000f280000300800 */
[----:B------:R-:W4:Y:S04]  /*11950*/  LDL.LU R29, [R1+0x2e88] ;  /* 0x002e8800011d7983 */ /* 0x000f280000300800 */
        /* <DEDUP_REMOVED lines=9> */
[C---:B--2---:R-:W-:Y:S11]  /*119f0*/  HMMA.16816.F32.BF16 R12, R24.reuse, R10, R12 ;  /* 0x0000000a180c723c */ /* 0x044ff6000004180c */
[----:B------:R-:W-:Y:S11]  /*11a00*/  @!UPT UIADD3 URZ, URZ, URZ, URZ ;  /* 0x0000003f3f3ff290 */ /* 0x000ff6000fffe03f */
[----:B------:R-:W-:Y:S01]  /*11a10*/  @!UPT UIADD3 URZ, URZ, URZ, URZ ;  /* 0x0000003f3f3ff290 */ /* 0x000fe2000fffe03f */
[----:B------:R0:W-:Y:S04]  /*11a20*/  STL.64 [R1+0xf0], R12 ;  /* 0x0000f00c01007387 */ /* 0x0001e80000100a00 */
[----:B------:R1:W-:Y:S01]  /*11a30*/  STL.64 [R1+0xf8], R14 ;  /* 0x0000f80e01007387 */ /* 0x0003e20000100a00 */
[----:B0-----:R-:W-:Y:S01]  /*11a40*/  IMAD.MOV.U32 R13, RZ, RZ, R10 ;  /* 0x000000ffff0d7224 */ /* 0x001fe200078e000a */
[----:B------:R-:W-:Y:S02]  /*11a50*/  MOV R12, R11 ;  /* 0x0000000b000c7202 */ /* 0x000fe40000000f00 */
[----:B-1----:R-:W2:Y:S04]  /*11a60*/  LDL.LU.64 R14, [R1+0x2e68] ;  /* 0x002e6800010e7983 */ /* 0x002ea80000300a00 */
[----:B------:R-:W2:Y:S04]  /*11a70*/  LDL.LU.64 R10, [R1+0x2e60] ;  /* 0x002e6000010a7983 */ /* 0x000ea80000300a00 */
[----:B------:R-:W-:Y:S04]  /*11a80*/  STL [R1+0x2dfc], R12 ;  /* 0x002dfc0c01007387 */ /* 0x000fe80000100800 */
[----:B------:R-:W-:Y:S01]  /*11a90*/  STL [R1+0x2df8], R13 ;  /* 0x002df80d01007387 */ /* 0x000fe20000100800 */
[----:B--2---:R-:W-:Y:S01]  /*11aa0*/  HMMA.16816.F32.BF16 R4, R24, R10, R4 ;  /* 0x0000000a1804723c */ /* 0x004fe20000041804 */
[----:B------:R-:W-:-:S02]  /*11ab0*/  MOV R0, R10 ;  /* 0x0000000a00007202 */ /* 0x000fc40000000f00 */
[----:B------:R-:W-:Y:S11]  /*11ac0*/  MOV R3, R11 ;  /* 0x0000000b00037202 */ /* 0x000ff60000000f00 */
[----:B------:R-:W-:Y:S09]  /*11ad0*/  @!UPT UIADD3 URZ, URZ, URZ, URZ ;  /* 0x0000003f3f3ff290 */ /* 0x000ff2000fffe03f */
[----:B------:R-:W-:Y:S04]  /*11ae0*/  STL.64 [R1+0xe0], R4 ;  /* 0x0000e00401007387 */ /* 0x000fe80000100a00 */
[----:B------:R0:W-:Y:S04]  /*11af0*/  STL.64 [R1+0xe8], R6 ;  /* 0x0000e80601007387 */ /* 0x0001e80000100a00 */
[----:B0-----:R-:W2:Y:S04]  /*11b00*/  LDL.LU.64 R6, [R1+0x2e58] ;  /* 0x002e580001067983 */ /* 0x001ea80000300a00 */
[----:B------:R-:W2:Y:S04]  /*11b10*/  LDL.LU.64 R4, [R1+0x2e50] ;  /* 0x002e500001047983 */ /* 0x000ea80000300a00 */
[----:B------:R-:W2:Y:S04]  /*11b20*/  LDL.LU.64 R10, [R1+0x2e48] ;  /* 0x002e4800010a7983 */ /* 0x000ea80000300a00 */
[----:B------:R-:W-:Y:S04]  /*11b30*/  STL [R1+0x2e04], R3 ;  /* 0x002e040301007387 */ /* 0x000fe80000100800 */
[----:B------:R-:W-:Y:S01]  /*11b40*/  STL [R1+0x2e00], R0 ;  /* 0x002e000001007387 */ /* 0x000fe20000100800 */
[C---:B--2---:R-:W-:Y:S01]  /*11b50*/  HMMA.16816.F32.BF16 R4, R24.reuse, R10, R4 ;  /* 0x0000000a1804723c */ /* 0x044fe20000041804 */
[----:B------:R-:W-:Y:S01]  /*11b60*/  IMAD.MOV.U32 R12, RZ, RZ, R10 ;  /* 0x000000ffff0c7224 */ /* 0x000fe200078e000a */
[----:B------:R-:W-:Y:S11]  /*11b70*/  MOV R13, R11 ;  /* 0x0000000b000d7202 */ /* 0x000ff60000000f00 */
[----:B------:R-:W-:Y:S10]  /*11b80*/  @!UPT UIADD3 URZ, URZ, URZ, URZ ;  /* 0x0000003f3f3ff290 */ /* 0x000ff4000fffe03f */
[----:B------:R-:W-:Y:S04]  /*11b90*/  STL.64 [R1+0xd0], R4 ;  /* 0x0000d00401007387 */ /* 0x000fe80000100a00 */
[----:B------:R0:W-:Y:S04]  /*11ba0*/  STL.64 [R1+0xd8], R6 ;  /* 0x0000d80601007387 */ /* 0x0001e80000100a00 */
[----:B0-----:R-:W2:Y:S04]  /*11bb0*/  LDL.LU.64 R6, [R1+0x2e40] ;  /* 0x002e400001067983 */ /* 0x001ea80000300a00 */
[----:B------:R-:W2:Y:S04]  /*11bc0*/  LDL.LU.64 R4, [R1+0x2e38] ;  /* 0x002e380001047983 */ /* 0x000ea80000300a00 */
[----:B------:R-:W2:Y:S02]  /*11bd0*/  LDL.LU.64 R10, [R1+0x2e30] ;  /* 0x002e3000010a7983 */ /* 0x000ea40000300a00 */
        /* <DEDUP_REMOVED lines=8> */
[----:B------:R-:W2:Y:S02]  /*11c60*/  LDL.LU.64 R10, [R1+0x2e18] ;  /* 0x002e1800010a7983 */ /* 0x000ea40000300a00 */
[C---:B--2---:R-:W-:Y:S11]  /*11c70*/  HMMA.16816.F32.BF16 R4, R24.reuse, R10, R4 ;  /* 0x0000000a1804723c */ /* 0x044ff60000041804 */
[----:B------:R-:W-:Y:S11]  /*11c80*/  @!UPT UIADD3 URZ, URZ, URZ, URZ ;  /* 0x0000003f3f3ff290 */ /* 0x000ff6000fffe03f */
[----:B------:R-:W-:Y:S01]  /*11c90*/  @!UPT UIADD3 URZ, URZ, URZ, URZ ;  /* 0x0000003f3f3ff290 */ /* 0x000fe2000fffe03f */
[----:B------:R0:W-:Y:S01]  /*11ca0*/  STL.64 [R1+0xb8], R6 ;  /* 0x0000b80601007387 */ /* 0x0001e20000100a00 */
[----:B------:R-:W-:Y:S01]  /*11cb0*/  IMAD.MOV.U32 R16, RZ, RZ, R4 ;  /* 0x000000ffff107224 */ /* 0x000fe200078e0004 */
[----:B------:R-:W-:Y:S02]  /*11cc0*/  MOV R17, R5 ;  /* 0x0000000500117202 */ /* 0x000fe40000000f00 */
[----:B0-----:R-:W2:Y:S04]  /*11cd0*/  LDL.LU.64 R6, [R1+0x2e10] ;  /* 0x002e100001067983 */ /* 0x001ea80000300a00 */
[----:B------:R-:W2:Y:S04]  /*11ce0*/  LDL.LU.64 R4, [R1+0x2e08] ;  /* 0x002e080001047983 */ /* 0x000ea80000300a00 */
[----:B------:R-:W-:Y:S04]  /*11cf0*/  STL [R1+0x2d40], R16 ;  /* 0x002d401001007387 */ /* 0x000fe80000100800 */
[----:B------:R-:W-:Y:S01]  /*11d00*/  STL.64 [R1+0x2dc0], R14 ;  /* 0x002dc00e01007387 */ /* 0x000fe20000100a00 */
[C---:B--2---:R-:W-:Y:S11]  /*11d10*/  HMMA.16816.F32.BF16 R4, R24.reuse, R14, R4 ;  /* 0x0000000e1804723c */ /* 0x044ff60000041804 */
[----:B------:R-:W-:Y:S11]  /*11d20*/  @!UPT UIADD3 URZ, URZ, URZ, URZ ;  /* 0x0000003f3f3ff290 */ /* 0x000ff6000fffe03f */
[----:B------:R-:W-:Y:S01]  /*11d30*/  @!UPT UIADD3 URZ, URZ, URZ, URZ ;  /* 0x0000003f3f3ff290 */ /* 0x000fe2000fffe03f */
[----:B------:R-:W-:Y:S04]  /*11d40*/  STL.64 [R1+0xa0], R4 ;  /* 0x0000a00401007387 */ /* 0x000fe80000100a00 */
[----:B------:R-:W-:Y:S04]  /*11d50*/  STL.64 [R1+0xa8], R6 ;  /* 0x0000a80601007387 */ /* 0x000fe80000100a00 */
[----:B-----5:R-:W0:Y:S01]  /*11d60*/  LDSM.16.MT88.4 R4, [R2+0x6100] ;  /* 0x006100000204783b */ /* 0x020e220000004200 */
[----:B---3--:R-:W-:Y:S03]  /*11d70*/  HMMA.16816.F32.BF16 R24, R24, R18, R20 ;  /* 0x000000121818723c */ /* 0x008fe60000041814 */
[----:B------:R-:W1:Y:S04]  /*11d80*/  LDSM.16.MT88.4 R20, [R2+0x8000] ;  /* 0x008000000214783b */ /* 0x000e680000004200 */
[----:B0-----:R4:W-:Y:S04]  /*11d90*/  STL.64 [R1+0x2de8], R6 ;  /* 0x002de80601007387 */ /* 0x0019e80000100a00 */
[----:B------:R-:W-:Y:S11]  /*11da0*/  STL.64 [R1+0x2de0], R4 ;  /* 0x002de00401007387 */ /* 0x000ff60000100a00 */
[----:B------:R-:W-:Y:S01]  /*11db0*/  @!UPT UIADD3 URZ, URZ, URZ, URZ ;  /* 0x0000003f3f3ff290 */ /* 0x000fe2000fffe03f */
[----:B------:R-:W-:Y:S01]  /*11dc0*/  STL [R1+0x2cd8], R24 ;  /* 0x002cd81801007387 */ /* 0x000fe20000100800 */
[----:B----4-:R-:W-:-:S03]  /*11dd0*/  LOP3.LUT R7, R28, 0x30, R29, 0x78, !PT ;  /* 0x000000301c077812 */ /* 0x010fc600078e781d */
[----:B------:R-:W-:Y:S04]  /*11de0*/  STL [R1+0x2cd4], R25 ;  /* 0x002cd41901007387 */ /* 0x000fe80000100800 */
[----:B------:R-:W-:Y:S04]  /*11df0*/  STL [R1+0x2cd0], R26 ;  /* 0x002cd01a01007387 */ /* 0x000fe80000100800 */
[----:B------:R-:W-:Y:S04]  /*11e00*/  STL [R1+0x2ccc], R27 ;  /* 0x002ccc1b01007387 */ /* 0x000fe80000100800 */
[----:B------:R-:W0:Y:S04]  /*11e10*/  LDSM.16.M88.4 R24, [R7+0x20080] ;  /* 0x020080000718783b */ /* 0x000e280000000200 */
[----:B-1----:R-:W-:Y:S04]  /*11e20*/  STL.64 [R1+0x2d38], R22 ;  /* 0x002d381601007387 */ /* 0x002fe80000100a00 */
[----:B------:R-:W-:Y:S04]  /*11e30*/  STL.64 [R1+0x2d30], R20 ;  /* 0x002d301401007387 */ /* 0x000fe80000100a00 */
[----:B------:R1:W-:Y:S04]  /*11e40*/  STL [R1+0x2cc8], R2 ;  /* 0x002cc80201007387 */ /* 0x0003e80000100800 */
[----:B------:R-:W2:Y:S01]  /*11e50*/  LDSM.16.M88.4 R20, [R7+0x22080] ;  /* 0x022080000714783b */ /* 0x000ea20000000200 */
[----:B0-----:R-:W-:-:S03]  /*11e60*/  MOV R16, R24 ;  /* 0x0000001800107202 */ /* 0x001fc60000000f00 */
[----:B------:R-:W-:Y:S01]  /*11e70*/  STL.64 [R1+0x90], R24 ;  /* 0x0000901801007387 */ /* 0x000fe20000100a00 */
[----:B-1----:R-:W-:-:S03]  /*11e80*/  MOV R2, R25 ;  /* 0x0000001900027202 */ /* 0x002fc60000000f00 */
[----:B------:R-:W-:Y:S04]  /*11e90*/  STL.64 [R1+0x98], R26 ;  /* 0x0000981a01007387 */ /* 0x000fe80000100a00 */
[----:B------:R-:W-:Y:S04]  /*11ea0*/  STL.64 [R1+0x2d50], R18 ;  /* 0x002d501201007387 */ /* 0x000fe80000100a00 */
[----:B------:R-:W-:Y:S04]  /*11eb0*/  STL.64 [R1+0x2d48], R16 ;  /* 0x002d481001007387 */ /* 0x000fe80000100a00 */
[----:B------:R-:W0:Y:S04]  /*11ec0*/  LDSM.16.M88.4 R24, [R7+0x21080] ;  /* 0x021080000718783b */ /* 0x000e280000000200 */
[----:B------:R-:W1:Y:S04]  /*11ed0*/  LDSM.16.M88.4 R16, [R7+0x23080] ;  /* 0x023080000710783b */ /* 0x000e680000000200 */
[----:B--2---:R-:W-:Y:S04]  /*11ee0*/  STL.64 [R1+0x1a0], R20 ;  /* 0x0001a01401007387 */ /* 0x004fe80000100a00 */
[----:B------:R-:W-:Y:S01]  /*11ef0*/  STL.64 [R1+0x1a8], R22 ;  /* 0x0001a81601007387 */ /* 0x000fe20000100a00 */
[----:B------:R-:W-:Y:S01]  /*11f00*/  IMAD.MOV.U32 R29, RZ, RZ, R22 ;  /* 0x000000ffff1d7224 */ /* 0x000fe200078e0016 */
[----:B------:R-:W-:-:S02]  /*11f10*/  MOV R28, R23 ;  /* 0x00000017001c7202 */ /* 0x000fc40000000f00 */
[----:B------:R-:W2:Y:S04]  /*11f20*/  LDSM.16.M88.4 R20, [R7+0x24080] ;  /* 0x024080000714783b */ /* 0x000ea80000000200 */
[----:B0-----:R-:W-:Y:S04]  /*11f30*/  STL.64 [R1+0x190], R24 ;  /* 0x0001901801007387 */ /* 0x001fe80000100a00 */
[----:B------:R-:W-:Y:S01]  /*11f40*/  STL.64 [R1+0x198], R26 ;  /* 0x0001981a01007387 */ /* 0x000fe20000100a00 */
[----:B-1----:R-:W-:Y:S02]  /*11f50*/  MOV R8, R16 ;  /* 0x0000001000087202 */ /* 0x002fe40000000f00 */
[----:B------:R-:W-:Y:S01]  /*11f60*/  MOV R9, R17 ;  /* 0x0000001100097202 */ /* 0x000fe20000000f00 */
[----:B------:R-:W-:Y:S04]  /*11f70*/  STL.64 [R1+0x2d28], R24 ;  /* 0x002d281801007387 */ /* 0x000fe80000100a00 */
[----:B------:R0:W-:Y:S04]  /*11f80*/  STL.64 [R1+0x1b0], R16 ;  /* 0x0001b01001007387 */ /* 0x0001e80000100a00 */
[----:B------:R-:W-:Y:S04]  /*11f90*/  STL.64 [R1+0x1b8], R18 ;  /* 0x0001b81201007387 */ /* 0x000fe80000100a00 */
[----:B------:R-:W-:Y:S04]  /*11fa0*/  STL.64 [R1+0x2d70], R10 ;  /* 0x002d700a01007387 */ /* 0x000fe80000100a00 */
[----:B------:R-:W-:Y:S04]  /*11fb0*/  STL.64 [R1+0x2d68], R8 ;  /* 0x002d680801007387 */ /* 0x000fe80000100a00 */
[----:B------:R-:W1:Y:S04]  /*11fc0*/  LDSM.16.M88.4 R8, [R7+0x25080] ;  /* 0x025080000708783b */ /* 0x000e680000000200 */
[----:B0-----:R-:W3:Y:S04]  /*11fd0*/  LDL.LU R16, [R1+0x120] ;  /* 0x0001200001107983 */ /* 0x001ee80000300800 */
[----:B--2---:R-:W-:Y:S04]  /*11fe0*/  STL.64 [R1+0x1d0], R20 ;  /* 0x0001d01401007387 */ /* 0x004fe80000100a00 */
[----:B------:R-:W-:Y:S04]  /*11ff0*/  STL.64 [R1+0x1d8], R22 ;  /* 0x0001d81601007387 */ /* 0x000fe80000100a00 */
[----:B------:R-:W0:Y:S04]  /*12000*/  LDSM.16.M88.4 R24, [R7+0x26080] ;  /* 0x026080000718783b */ /* 0x000e280000000200 */
[----:B------:R-:W2:Y:S04]  /*12010*/  LDSM.16.M88.4 R4, [R7+0x27080] ;  /* 0x027080000704783b */ /* 0x000ea80000000200 */
[----:B-1----:R-:W-:Y:S04]  /*12020*/  STL.64 [R1+0x1f0], R8 ;  /* 0x0001f00801007387 */ /* 0x002fe80000100a00 */
[----:B------:R1:W-:Y:S04]  /*12030*/  STL.64 [R1+0x1f8], R10 ;  /* 0x0001f80a01007387 */ /* 0x0003e80000100a00 */
[----:B------:R-:W3:Y:S04]  /*12040*/  LDL.LU R17, [R1+0x124] ;  /* 0x0001240001117983 */ /* 0x000ee80000300800 */
[----:B------:R-:W4:Y:S04]  /*12050*/  LDL.LU R18, [R1+0x128] ;  /* 0x0001280001127983 */ /* 0x000f280000300800 */
[----:B------:R-:W4:Y:S01]  /*12060*/  LDL.LU R19, [R1+0x12c] ;  /* 0x00012c0001137983 */ /* 0x000f220000300800 */
[----:B-1----:R-:W-:Y:S01]  /*12070*/  IMAD.MOV.U32 R10, RZ, RZ, R3 ;  /* 0x000000ffff0a7224 */ /* 0x002fe200078e0003 */
[----:B------:R-:W-:-:S02]  /*12080*/  MOV R11, R0 ;  /* 0x00000000000b7202 */ /* 0x000fc40000000f00 */
[----:B------:R-:W5:Y:S04]  /*12090*/  LDL.LU R3, [R1+0x2e04] ;  /* 0x002e040001037983 */ /* 0x000f680000300800 */
[----:B------:R-:W2:Y:S04]  /*120a0*/  LDL.LU R0, [R1+0x2e00] ;  /* 0x002e000001007983 */ /* 0x000ea80000300800 */
[----:B------:R1:W-:Y:S02]  /*120b0*/  STL.64 [R1+0x2d88], R10 ;  /* 0x002d880a01007387 */ /* 0x0003e40000100a00 */
[----:B-1----:R-:W-:-:S02]  /*120c0*/  MOV R10, R12 ;  /* 0x0000000c000a7202 */ /* 0x002fc40000000f00 */
[----:B------:R-:W2:Y:S01]  /*120d0*/  LDL.LU R12, [R1+0x2dfc] ;  /* 0x002dfc00010c7983 */ /* 0x000ea20000300800 */
[----:B------:R-:W-:-:S03]  /*120e0*/  MOV R11, R13 ;  /* 0x0000000d000b7202 */ /* 0x000fc60000000f00 */
[----:B------:R-:W2:Y:S04]  /*120f0*/  LDL.LU R13, [R1+0x2df8] ;  /* 0x002df800010d7983 */ /* 0x000ea80000300800 */
[----:B------:R5:W-:Y:S04]  /*12100*/  STL.64 [R1+0x2da0], R10 ;  /* 0x002da00a01007387 */ /* 0x000be80000100a00 */
[----:B----4-:R-:W-:Y:S04]  /*12110*/  STL.64 [R1+0x2d60], R18 ;  /* 0x002d601201007387 */ /* 0x010fe80000100a00 */
[----:B---3--:R1:W-:Y:S01]  /*12120*/  STL.64 [R1+0x2d58], R16 ;  /* 0x002d581001007387 */ /* 0x0083e20000100a00 */
[----:B-----5:R-:W-:Y:S01]  /*12130*/  MOV R11, R3 ;  /* 0x00000003000b7202 */ /* 0x020fe20000000f00 */
[----:B--2---:R-:W-:-:S02]  /*12140*/  IMAD.MOV.U32 R10, RZ, RZ, R0 ;  /* 0x000000ffff0a7224 */ /* 0x004fc400078e0000 */
[----:B-1----:R-:W2:Y:S04]  /*12150*/  LDL.LU R16, [R1+0x130] ;  /* 0x0001300001107983 */ /* 0x002ea80000300800 */
[----:B------:R-:W2:Y:S04]  /*12160*/  LDL.LU R17, [R1+0x134] ;  /* 0x0001340001117983 */ /* 0x000ea80000300800 */
[----:B------:R-:W3:Y:S04]  /*12170*/  LDL.LU R18, [R1+0x138] ;  /* 0x0001380001127983 */ /* 0x000ee80000300800 */
[----:B------:R-:W3:Y:S04]  /*12180*/  LDL.LU R19, [R1+0x13c] ;  /* 0x00013c0001137983 */ /* 0x000ee80000300800 */
[----:B------:R-:W4:Y:S04]  /*12190*/  LDL.LU R0, [R1+0x2df4] ;  /* 0x002df40001007983 */ /* 0x000f280000300800 */
[----:B------:R-:W5:Y:S04]  /*121a0*/  LDL.LU R3, [R1+0x2df0] ;  /* 0x002df00001037983 */ /* 0x000f680000300800 */
[----:B------:R1:W-:Y:S02]  /*121b0*/  STL.64 [R1+0x2db8], R10 ;  /* 0x002db80a01007387 */ /* 0x0003e40000100a00 */
[----:B-1----:R-:W-:-:S02]  /*121c0*/  MOV R10, R13 ;  /* 0x0000000d000a7202 */ /* 0x002fc40000000f00 */
[----:B------:R-:W-:-:S05]  /*121d0*/  MOV R11, R12 ;  /* 0x0000000c000b7202 */ /* 0x000fca0000000f00 */
[----:B------:R1:W-:Y:S04]  /*121e0*/  STL.64 [R1+0x2dc8], R10 ;  /* 0x002dc80a01007387 */ /* 0x0003e80000100a00 */
[----:B------:R-:W2:Y:S04]  /*121f0*/  LDL.LU R12, [R1+0x170] ;  /* 0x00017000010c7983 */ /* 0x000ea80000300800 */
[----:B------:R-:W2:Y:S04]  /*12200*/  LDL.LU R13, [R1+0x174] ;  /* 0x00017400010d7983 */ /* 0x000ea80000300800 */
[----:B------:R-:W2:Y:S04]  /*12210*/  LDL.LU R14, [R1+0x178] ;  /* 0x00017800010e7983 */ /* 0x000ea80000300800 */
[----:B------:R-:W2:Y:S04]  /*12220*/  LDL.LU R15, [R1+0x17c] ;  /* 0x00017c00010f7983 */ /* 0x000ea80000300800 */
[----:B--2---:R-:W-:Y:S04]  /*12230*/  STL.64 [R1+0x2dd8], R14 ;  /* 0x002dd80e01007387 */ /* 0x004fe80000100a00 */
[----:B------:R2:W-:Y:S04]  /*12240*/  STL.64 [R1+0x2dd0], R12 ;  /* 0x002dd00c01007387 */ /* 0x0005e80000100a00 */
[----:B-1----:R-:W4:Y:S04]  /*12250*/  LDL.LU R10, [R1+0x48] ;  /* 0x00004800010a7983 */ /* 0x002f280000300800 */
[----:B------:R-:W4:Y:S04]  /*12260*/  LDL.LU R11, [R1+0x4c] ;  /* 0x00004c00010b7983 */ /* 0x000f280000300800 */
[----:B--2---:R-:W2:Y:S04]  /*12270*/  LDL.LU R12, [R1+0x180] ;  /* 0x00018000010c7983 */ /* 0x004ea80000300800 */
[----:B------:R-:W2:Y:S04]  /*12280*/  LDL.LU R13, [R1+0x184] ;  /* 0x00018400010d7983 */ /* 0x000ea80000300800 */
[----:B------:R-:W2:Y:S04]  /*12290*/  LDL.LU R14, [R1+0x188] ;  /* 0x00018800010e7983 */ /* 0x000ea80000300800 */
[----:B------:R-:W2:Y:S04]  /*122a0*/  LDL.LU R15, [R1+0x18c] ;  /* 0x00018c00010f7983 */ /* 0x000ea80000300800 */
[----:B---3--:R-:W-:Y:S04]  /*122b0*/  STL.64 [R1+0x2d80], R18 ;  /* 0x002d801201007387 */ /* 0x008fe80000100a00 */
[----:B------:R1:W-:Y:S04]  /*122c0*/  STL.64 [R1+0x2d78], R16 ;  /* 0x002d781001007387 */ /* 0x0003e80000100a00 */
[----:B-1----:R-:W3:Y:S04]  /*122d0*/  LDL.LU R16, [R1+0x140] ;  /* 0x0001400001107983 */ /* 0x002ee80000300800 */
[----:B------:R-:W3:Y:S04]  /*122e0*/  LDL.LU R17, [R1+0x144] ;  /* 0x0001440001117983 */ /* 0x000ee80000300800 */
[----:B------:R-:W2:Y:S04]  /*122f0*/  LDL.LU R18, [R1+0x148] ;  /* 0x0001480001127983 */ /* 0x000ea80000300800 */
[----:B------:R-:W2:Y:S04]  /*12300*/  LDL.LU R19, [R1+0x14c] ;  /* 0x00014c0001137983 */ /* 0x000ea80000300800 */
[----:B--2---:R-:W-:Y:S04]  /*12310*/  STL.64 [R1+0x2d98], R18 ;  /* 0x002d981201007387 */ /* 0x004fe80000100a00 */
[----:B---3--:R1:W-:Y:S04]  /*12320*/  STL.64 [R1+0x2d90], R16 ;  /* 0x002d901001007387 */ /* 0x0083e80000100a00 */
[----:B-1----:R-:W2:Y:S04]  /*12330*/  LDL.LU R16, [R1+0x150] ;  /* 0x0001500001107983 */ /* 0x002ea80000300800 */
[----:B------:R-:W2:Y:S04]  /*12340*/  LDL.LU R17, [R1+0x154] ;  /* 0x0001540001117983 */ /* 0x000ea80000300800 */
[----:B------:R-:W3:Y:S04]  /*12350*/  LDL.LU R18, [R1+0x158] ;  /* 0x0001580001127983 */ /* 0x000ee80000300800 */
[----:B------:R-:W3:Y:S01]  /*12360*/  LDL.LU R19, [R1+0x15c] ;  /* 0x00015c0001137983 */ /* 0x000ee20000300800 */
[----:B-----5:R-:W-:Y:S01]  /*12370*/  IMAD.MOV.U32 R22, RZ, RZ, R3 ;  /* 0x000000ffff167224 */ /* 0x020fe200078e0003 */
[----:B----4-:R-:W-:-:S02]  /*12380*/  MOV R23, R0 ;  /* 0x0000000000177202 */ /* 0x010fc40000000f00 */
[----:B0-----:R-:W-:Y:S02]  /*12390*/  MOV R3, R24 ;  /* 0x0000001800037202 */ /* 0x001fe40000000f00 */
[----:B------:R-:W-:Y:S01]  /*123a0*/  MOV R0, R25 ;  /* 0x0000001900007202 */ /* 0x000fe20000000f00 */
[----:B---3--:R-:W-:Y:S04]  /*123b0*/  STL.64 [R1+0x2db0], R18 ;  /* 0x002db01201007387 */ /* 0x008fe80000100a00 */
[----:B--2---:R0:W-:Y:S04]  /*123c0*/  STL.64 [R1+0x2da8], R16 ;  /* 0x002da81001007387 */ /* 0x0041e80000100a00 */
[----:B0-----:R-:W2:Y:S04]  /*123d0*/  LDL.LU R16, [R1+0x160] ;  /* 0x0001600001107983 */ /* 0x001ea80000300800 */
[----:B------:R-:W2:Y:S04]  /*123e0*/  LDL.LU R17, [R1+0x164] ;  /* 0x0001640001117983 */ /* 0x000ea80000300800 */
[----:B------:R-:W2:Y:S04]  /*123f0*/  LDL.LU R18, [R1+0x168] ;  /* 0x0001680001127983 */ /* 0x000ea80000300800 */
[----:B------:R-:W2:Y:S04]  /*12400*/  LDL.LU R19, [R1+0x16c] ;  /* 0x00016c0001137983 */ /* 0x000ea80000300800 */
[----:B------:R-:W3:Y:S04]  /*12410*/  LDL.LU R20, [R1+0x110] ;  /* 0x0001100001147983 */ /* 0x000ee80000300800 */
[----:B------:R-:W3:Y:S04]  /*12420*/  LDL.LU R21, [R1+0x114] ;  /* 0x0001140001157983 */ /* 0x000ee80000300800 */
[----:B------:R0:W-:Y:S04]  /*12430*/  STL.64 [R1+0x200], R24 ;  /* 0x0002001801007387 */ /* 0x0001e80000100a00 */
[----:B------:R1:W-:Y:S04]  /*12440*/  STL.64 [R1+0x208], R26 ;  /* 0x0002081a01007387 */ /* 0x0003e80000100a00 */
[----:B0-----:R-:W4:Y:S04]  /*12450*/  LDL.LU R24, [R1+0x100] ;  /* 0x0001000001187983 */ /* 0x001f280000300800 */
[----:B------:R-:W4:Y:S04]  /*12460*/  LDL.LU R25, [R1+0x104] ;  /* 0x0001040001197983 */ /* 0x000f280000300800 */
[----:B-1----:R-:W4:Y:S04]  /*12470*/  LDL.LU R26, [R1+0x108] ;  /* 0x00010800011a7983 */ /* 0x002f280000300800 */
[----:B------:R-:W4:Y:S04]  /*12480*/  LDL.LU R27, [R1+0x10c] ;  /* 0x00010c00011b7983 */ /* 0x000f280000300800 */
[----:B------:R-:W-:Y:S04]  /*12490*/  STL.64 [R1+0x210], R4 ;  /* 0x0002100401007387 */ /* 0x000fe80000100a00 */
[----:B------:R0:W-:Y:S04]  /*124a0*/  STL.64 [R1+0x218], R6 ;  /* 0x0002180601007387 */ /* 0x0001e80000100a00 */
[----:B0-----:R-:W5:Y:S04]  /*124b0*/  LDL.LU.64 R6, [R1+0x2de8] ;  /* 0x002de80001067983 */ /* 0x001f680000300a00 */
[----:B------:R-:W5:Y:S02]  /*124c0*/  LDL.LU.64 R4, [R1+0x2de0] ;  /* 0x002de00001047983 */ /* 0x000f640000300a00 */
[C---:B-----5:R-:W-:Y:S02]  /*124d0*/  HMMA.16816.F32.BF16 R8, R4.reuse, R10, R12 ;  /* 0x0000000a0408723c */ /* 0x060fe4000004180c */
[----:B------:R-:W5:Y:S04]  /*124e0*/  LDL.LU.64 R14, [R1+0x2dd8] ;  /* 0x002dd800010e7983 */ /* 0x000f680000300a00 */
[----:B------:R-:W5:Y:S11]  /*124f0*/  LDL.LU.64 R12, [R1+0x2dd0] ;  /* 0x002dd000010c7983 */ /* 0x000f760000300a00 */
[----:B------:R-:W-:Y:S06]  /*12500*/  @!UPT UIADD3 URZ, URZ, URZ, URZ ;  /* 0x0000003f3f3ff290 */ /* 0x000fec000fffe03f */
[----:B------:R-:W-:Y:S04]  /*12510*/  STL.64 [R1+0x180], R8 ;  /* 0x0001800801007387 */ /* 0x000fe80000100a00 */
[----:B------:R0:W-:Y:S04]  /*12520*/  STL.64 [R1+0x188], R10 ;  /* 0x0001880a01007387 */ /* 0x0001e80000100a00 */
[----:B0-----:R-:W5:Y:S02]  /*12530*/  LDL.LU.64 R10, [R1+0x2dc8] ;  /* 0x002dc800010a7983 */ /* 0x001f640000300a00 */
[C---:B-----5:R-:W-:Y:S02]  /*12540*/  HMMA.16816.F32.BF16 R8, R4.reuse, R10, R12 ;  /* 0x0000000a0408723c */ /* 0x060fe4000004180c */
[----:B------:R-:W5:Y:S11]  /*12550*/  LDL.LU.64 R14, [R1+0x2dc0] ;  /* 0x002dc000010e7983 */ /* 0x000f760000300a00 */
[----:B------:R-:W-:Y:S10]  /*12560*/  @!UPT UIADD3 URZ, URZ, URZ, URZ ;  /* 0x0000003f3f3ff290 */ /* 0x000ff4000fffe03f */
[----:B------:R2:W-:Y:S01]  /*12570*/  STL.64 [R1+0x170], R8 ;  /* 0x0001700801007387 */ /* 0x0005e20000100a00 */
[----:B------:R-:W-:Y:S01]  /*12580*/  IMAD.MOV.U32 R13, RZ, RZ, R10 ;  /* 0x000000ffff0d7224 */ /* 0x000fe200078e000a */
[----:B------:R-:W-:Y:S02]  /*12590*/  MOV R12, R11 ;  /* 0x0000000b000c7202 */ /* 0x000fe40000000f00 */
        /* <DEDUP_REMOVED lines=26> */
[----:B0-----:R-:W2:Y:S04]  /*12740*/  LDL.LU.64 R10, [R1+0x2d70] ;  /* 0x002d7000010a7983 */ /* 0x001ea80000300a00 */
[----:B------:R-:W3:Y:S01]  /*12750*/  LDL.LU.64 R8, [R1+0x2d68] ;  /* 0x002d680001087983 */ /* 0x000ee20000300a00 */
[C---:B--2---:R-:W-:Y:S11]  /*12760*/  HMMA.16816.F32.BF16 R16, R4.reuse, R10, R16 ;  /* 0x0000000a0410723c */ /* 0x044ff60000041810 */
[----:B------:R-:W-:Y:S11]  /*12770*/  @!UPT UIADD3 URZ, URZ, URZ, URZ ;  /* 0x0000003f3f3ff290 */ /* 0x000ff6000fffe03f */
[----:B------:R-:W-:Y:S01]  /*12780*/  @!UPT UIADD3 URZ, URZ, URZ, URZ ;  /* 0x0000003f3f3ff290 */ /* 0x000fe2000fffe03f */
[----:B------:R-:W-:Y:S04]  /*12790*/  STL.64 [R1+0x60], R16 ;  /* 0x0000601001007387 */ /* 0x000fe80000100a00 */
[----:B------:R0:W-:Y:S04]  /*127a0*/  STL.64 [R1+0x68], R18 ;  /* 0x0000681201007387 */ /* 0x0001e80000100a00 */
[----:B0-----:R-:W5:Y:S04]  /*127b0*/  LDL.LU.64 R18, [R1+0x2d60] ;  /* 0x002d600001127983 */ /* 0x001f680000300a00 */
[----:B------:R-:W5:Y:S04]  /*127c0*/  LDL.LU.64 R16, [R1+0x2d58] ;  /* 0x002d580001107983 */ /* 0x000f680000300a00 */
[----:B---3--:R0:W-:Y:S04]  /*127d0*/  STL.64 [R1+0x2d10], R8 ;  /* 0x002d100801007387 */ /* 0x0081e80000100a00 */
[----:B0-----:R-:W2:Y:S04]  /*127e0*/  LDL.LU R8, [R1+0xe0] ;  /* 0x0000e00001087983 */ /* 0x001ea80000300800 */
[----:B------:R-:W2:Y:S04]  /*127f0*/  LDL.LU R9, [R1+0xe4] ;  /* 0x0000e40001097983 */ /* 0x000ea80000300800 */
[----:B------:R-:W2:Y:S04]  /*12800*/  LDL.LU R10, [R1+0xe8] ;  /* 0x0000e800010a7983 */ /* 0x000ea80000300800 */
[----:B------:R-:W2:Y:S01]  /*12810*/  LDL.LU R11, [R1+0xec] ;  /* 0x0000ec00010b7983 */ /* 0x000ea20000300800 */
[C---:B-----5:R-:W-:Y:S03]  /*12820*/  HMMA.16816.F32.BF16 R12, R4.reuse, R14, R16 ;  /* 0x0000000e040c723c */ /* 0x060fe60000041810 */
[----:B------:R-:W3:Y:S04]  /*12830*/  LDL.LU.64 R18, [R1+0x2d50] ;  /* 0x002d500001127983 */ /* 0x000ee80000300a00 */
[----:B------:R-:W5:Y:S11]  /*12840*/  LDL.LU.64 R16, [R1+0x2d48] ;  /* 0x002d480001107983 */ /* 0x000f760000300a00 */
[----:B------:R-:W-:Y:S05]  /*12850*/  @!UPT UIADD3 URZ, URZ, URZ, URZ ;  /* 0x0000003f3f3ff290 */ /* 0x000fea000fffe03f */
[----:B------:R5:W-:Y:S04]  /*12860*/  STL.64 [R1+0x50], R12 ;  /* 0x0000500c01007387 */ /* 0x000be80000100a00 */
[----:B------:R-:W-:Y:S01]  /*12870*/  STL.64 [R1+0x58], R14 ;  /* 0x0000580e01007387 */ /* 0x000fe20000100a00 */
[----:B---3--:R-:W-:Y:S01]  /*12880*/  HMMA.16816.F32.BF16 R4, R4, R18, R20 ;  /* 0x000000120404723c */ /* 0x008fe20000041814 */
[----:B-----5:R-:W-:Y:S02]  /*12890*/  IMAD.MOV.U32 R12, RZ, RZ, R16 ;  /* 0x000000ffff0c7224 */ /* 0x020fe400078e0010 */
[----:B------:R-:W3:Y:S04]  /*128a0*/  LDL.LU R16, [R1+0x2d40] ;  /* 0x002d400001107983 */ /* 0x000ee80000300800 */
[----:B------:R-:W4:Y:S04]  /*128b0*/  LDL.LU.64 R22, [R1+0x2d38] ;  /* 0x002d380001167983 */ /* 0x000f280000300a00 */
[----:B------:R-:W4:Y:S01]  /*128c0*/  LDL.LU.64 R20, [R1+0x2d30] ;  /* 0x002d300001147983 */ /* 0x000f220000300a00 */
[----:B------:R-:W-:-:S11]  /*128d0*/  MOV R13, R2 ;  /* 0x00000002000d7202 */ /* 0x000fd60000000f00 */
[----:B------:R0:W-:Y:S04]  /*128e0*/  STL.64 [R1+0x30], R4 ;  /* 0x0000300401007387 */ /* 0x0001e80000100a00 */
[----:B------:R1:W-:Y:S04]  /*128f0*/  STL.64 [R1+0x38], R6 ;  /* 0x0000380601007387 */ /* 0x0003e80000100a00 */
[----:B0-----:R-:W5:Y:S04]  /*12900*/  LDL.LU R4, [R1+0xf0] ;  /* 0x0000f00001047983 */ /* 0x001f680000300800 */
[----:B------:R-:W5:Y:S04]  /*12910*/  LDL.LU R5, [R1+0xf4] ;  /* 0x0000f40001057983 */ /* 0x000f680000300800 */
[----:B-1----:R-:W5:Y:S04]  /*12920*/  LDL.LU R6, [R1+0xf8] ;  /* 0x0000f80001067983 */ /* 0x002f680000300800 */
[----:B------:R-:W5:Y:S01]  /*12930*/  LDL.LU R7, [R1+0xfc] ;  /* 0x0000fc0001077983 */ /* 0x000f620000300800 */
[C---:B----4-:R-:W-:Y:S03]  /*12940*/  HMMA.16816.F32.BF16 R12, R20.reuse, R12, R24 ;  /* 0x0000000c140c723c */ /* 0x050fe60000041818 */
[----:B------:R-:W5:Y:S11]  /*12950*/  LDL.LU.64 R24, [R1+0x2d28] ;  /* 0x002d280001187983 */ /* 0x000f760000300a00 */
[----:B------:R-:W-:Y:S09]  /*12960*/  @!UPT UIADD3 URZ, URZ, URZ, URZ ;  /* 0x0000003f3f3ff290 */ /* 0x000ff2000fffe03f */
[----:B------:R0:W-:Y:S04]  /*12970*/  STL.64 [R1+0x20], R12 ;  /* 0x0000200c01007387 */ /* 0x0001e80000100a00 */
[----:B------:R1:W-:Y:S04]  /*12980*/  STL.64 [R1+0x28], R14 ;  /* 0x0000280e01007387 */ /* 0x0003e80000100a00 */
[----:B0-----:R-:W4:Y:S04]  /*12990*/  LDL.LU R12, [R1+0xc0] ;  /* 0x0000c000010c7983 */ /* 0x001f280000300800 */
[----:B------:R-:W4:Y:S04]  /*129a0*/  LDL.LU R13, [R1+0xc4] ;  /* 0x0000c400010d7983 */ /* 0x000f280000300800 */
[----:B-1----:R-:W2:Y:S04]  /*129b0*/  LDL.LU R14, [R1+0xc8] ;  /* 0x0000c800010e7983 */ /* 0x002ea80000300800 */
[----:B------:R-:W2:Y:S04]  /*129c0*/  LDL.LU R15, [R1+0xcc] ;  /* 0x0000cc00010f7983 */ /* 0x000ea80000300800 */
[----:B--2---:R-:W-:Y:S04]  /*129d0*/  STL.64 [R1+0x2d08], R14 ;  /* 0x002d080e01007387 */ /* 0x004fe80000100a00 */
[----:B----4-:R0:W-:Y:S04]  /*129e0*/  STL.64 [R1+0x2d00], R12 ;  /* 0x002d000c01007387 */ /* 0x0101e80000100a00 */
[----:B0-----:R-:W2:Y:S04]  /*129f0*/  LDL.LU R12, [R1+0xd0] ;  /* 0x0000d000010c7983 */ /* 0x001ea80000300800 */
[----:B------:R-:W2:Y:S04]  /*12a00*/  LDL.LU R13, [R1+0xd4] ;  /* 0x0000d400010d7983 */ /* 0x000ea80000300800 */
[----:B------:R-:W4:Y:S04]  /*12a10*/  LDL.LU R14, [R1+0xd8] ;  /* 0x0000d800010e7983 */ /* 0x000f280000300800 */
[----:B------:R-:W4:Y:S01]  /*12a20*/  LDL.LU R15, [R1+0xdc] ;  /* 0x0000dc00010f7983 */ /* 0x000f220000300800 */
[C---:B-----5:R-:W-:Y:S03]  /*12a30*/  HMMA.16816.F32.BF16 R4, R20.reuse, R24, R4 ;  /* 0x000000181404723c */ /* 0x060fe60000041804 */
[----:B----4-:R-:W-:Y:S04]  /*12a40*/  STL.64 [R1+0x2d20], R14 ;  /* 0x002d200e01007387 */ /* 0x010fe80000100a00 */
[----:B--2---:R0:W-:Y:S04]  /*12a50*/  STL.64 [R1+0x2d18], R12 ;  /* 0x002d180c01007387 */ /* 0x0041e80000100a00 */
[----:B0-----:R-:W2:Y:S11]  /*12a60*/  LDL.LU.64 R12, [R1+0x1a0] ;  /* 0x0001a000010c7983 */ /* 0x001eb60000300a00 */
[----:B------:R-:W-:Y:S02]  /*12a70*/  @!UPT UIADD3 URZ, URZ, URZ, URZ ;  /* 0x0000003f3f3ff290 */ /* 0x000fe4000fffe03f */
[----:B------:R-:W-:Y:S01]  /*12a80*/  MOV R27, R4 ;  /* 0x00000004001b7202 */ /* 0x000fe20000000f00 */
[----:B------:R0:W-:Y:S04]  /*12a90*/  STL [R1+0x14], R5 ;  /* 0x0000140501007387 */ /* 0x0001e80000100800 */
[----:B------:R-:W-:Y:S04]  /*12aa0*/  STL [R1+0x18], R6 ;  /* 0x0000180601007387 */ /* 0x000fe80000100800 */
[----:B------:R-:W3:Y:S04]  /*12ab0*/  LDL.LU R18, [R1+0xb8] ;  /* 0x0000b80001127983 */ /* 0x000ee80000300800 */
[----:B------:R-:W3:Y:S04]  /*12ac0*/  LDL.LU R19, [R1+0xbc] ;  /* 0x0000bc0001137983 */ /* 0x000ee80000300800 */
[----:B------:R-:W4:Y:S01]  /*12ad0*/  LDL.LU.64 R14, [R1+0x2d20] ;  /* 0x002d2000010e7983 */ /* 0x000f220000300a00 */
[----:B--2---:R-:W-:Y:S01]  /*12ae0*/  HMMA.16816.F32.BF16 R8, R20, R12, R8 ;  /* 0x0000000c1408723c */ /* 0x004fe20000041808 */
[----:B0-----:R-:W-:Y:S01]  /*12af0*/  IMAD.MOV.U32 R5, RZ, RZ, R12 ;  /* 0x000000ffff057224 */ /* 0x001fe200078e000c */
[----:B------:R-:W-:-:S02]  /*12b00*/  MOV R4, R13 ;  /* 0x0000000d00047202 */ /* 0x000fc40000000f00 */
[----:B------:R-:W4:Y:S11]  /*12b10*/  LDL.LU.64 R12, [R1+0x2d18] ;  /* 0x002d1800010c7983 */ /* 0x000f360000300a00 */
[----:B------:R-:W-:Y:S08]  /*12b20*/  @!UPT UIADD3 URZ, URZ, URZ, URZ ;  /* 0x0000003f3f3ff290 */ /* 0x000ff0000fffe03f */
[----:B------:R0:W-:Y:S01]  /*12b30*/  STL [R1], R8 ;  /* 0x0000000801007387 */ /* 0x0001e20000100800 */
[----:B------:R-:W-:Y:S01]  /*12b40*/  MOV R24, R9 ;  /* 0x0000000900187202 */ /* 0x000fe20000000f00 */
[----:B------:R-:W-:Y:S02]  /*12b50*/  IMAD.MOV.U32 R26, RZ, RZ, R11 ;  /* 0x000000ffff1a7224 */ /* 0x000fe400078e000b */
[----:B0-----:R-:W4:Y:S01]  /*12b60*/  LDL.LU.64 R8, [R1+0x2d10] ;  /* 0x002d100001087983 */ /* 0x001f220000300a00 */
[----:B------:R-:W-:-:S03]  /*12b70*/  MOV R25, R10 ;  /* 0x0000000a00197202 */ /* 0x000fc60000000f00 */
[----:B------:R-:W-:Y:S04]  /*12b80*/  STL.64 [R1+0x2ce8], R26 ;  /* 0x002ce81a01007387 */ /* 0x000fe80000100a00 */
[----:B------:R0:W-:Y:S04]  /*12b90*/  STL.64 [R1+0x2ce0], R24 ;  /* 0x002ce01801007387 */ /* 0x0001e80000100a00 */
[----:B0-----:R-:W2:Y:S04]  /*12ba0*/  LDL.LU R24, [R1+0xa0] ;  /* 0x0000a00001187983 */ /* 0x001ea80000300800 */
[----:B------:R-:W2:Y:S04]  /*12bb0*/  LDL.LU R25, [R1+0xa4] ;  /* 0x0000a40001197983 */ /* 0x000ea80000300800 */
[----:B------:R-:W5:Y:S04]  /*12bc0*/  LDL.LU R26, [R1+0xa8] ;  /* 0x0000a800011a7983 */ /* 0x000f680000300800 */
[----:B------:R-:W5:Y:S01]  /*12bd0*/  LDL.LU R27, [R1+0xac] ;  /* 0x0000ac00011b7983 */ /* 0x000f620000300800 */
[----:B----4-:R-:W-:Y:S03]  /*12be0*/  HMMA.16816.F32.BF16 R8, R20, R8, R12 ;  /* 0x000000081408723c */ /* 0x010fe6000004180c */
[----:B-----5:R-:W-:Y:S04]  /*12bf0*/  STL.64 [R1+0x2cf8], R26 ;  /* 0x002cf81a01007387 */ /* 0x020fe80000100a00 */
[----:B--2---:R0:W-:Y:S04]  /*12c00*/  STL.64 [R1+0x2cf0], R24 ;  /* 0x002cf01801007387 */ /* 0x0041e80000100a00 */
[----:B0-----:R-:W3:Y:S04]  /*12c10*/  LDL.LU.64 R24, [R1+0x1f0] ;  /* 0x0001f00001187983 */ /* 0x001ee80000300a00 */
[----:B------:R-:W2:Y:S04]  /*12c20*/  LDL.LU.64 R14, [R1+0x2d08] ;  /* 0x002d0800010e7983 */ /* 0x000ea80000300a00 */
[----:B------:R-:W2:Y:S04]  /*12c30*/  LDL.LU.64 R12, [R1+0x2d00] ;  /* 0x002d0000010c7983 */ /* 0x000ea80000300a00 */
[----:B------:R0:W-:Y:S04]  /*12c40*/  STL.64 [R1+0x2bd0], R10 ;  /* 0x002bd00a01007387 */ /* 0x0001e80000100a00 */
[----:B------:R1:W-:Y:S01]  /*12c50*/  STL.64 [R1+0x2bc8], R8 ;  /* 0x002bc80801007387 */ /* 0x0003e20000100a00 */
[----:B0-----:R-:W-:Y:S01]  /*12c60*/  MOV R10, R29 ;  /* 0x0000001d000a7202 */ /* 0x001fe20000000f00 */
[----:B------:R-:W-:Y:S01]  /*12c70*/  IMAD.MOV.U32 R11, RZ, RZ, R28 ;  /* 0x000000ffff0b7224 */ /* 0x000fe200078e001c */
[----:B-1----:R-:W-:-:S02]  /*12c80*/  MOV R8, R5 ;  /* 0x0000000500087202 */ /* 0x002fc40000000f00 */
[----:B------:R-:W-:Y:S01]  /*12c90*/  MOV R9, R4 ;  /* 0x0000000400097202 */ /* 0x000fe20000000f00 */
[----:B------:R-:W-:Y:S04]  /*12ca0*/  STL [R1+0x2be8], R10 ;  /* 0x002be80a01007387 */ /* 0x000fe80000100800 */
[----:B------:R-:W-:Y:S04]  /*12cb0*/  STL [R1+0x2bec], R11 ;  /* 0x002bec0b01007387 */ /* 0x000fe80000100800 */
[----:B------:R0:W-:Y:S04]  /*12cc0*/  STL.64 [R1+0x2cc0], R8 ;  /* 0x002cc00801007387 */ /* 0x0001e80000100a00 */
[----:B0-----:R-:W2:Y:S01]  /*12cd0*/  LDL.LU.64 R8, [R1+0x1d0] ;  /* 0x0001d00001087983 */ /* 0x001ea20000300a00 */
[----:B------:R-:W-:Y:S01]  /*12ce0*/  MOV R2, R7 ;  /* 0x0000000700027202 */ /* 0x000fe20000000f00 */
[C---:B---3--:R-:W-:Y:S08]  /*12cf0*/  HMMA.16816.F32.BF16 R16, R20.reuse, R24, R16 ;  /* 0x000000181410723c */ /* 0x048ff00000041810 */
[----:B--2---:R-:W-:Y:S07]  /*12d00*/  HMMA.16816.F32.BF16 R4, R20, R8, R12 ;  /* 0x000000081404723c */ /* 0x004fee000004180c */
[----:B------:R-:W-:-:S02]  /*12d10*/  MOV R15, R8 ;  /* 0x00000008000f7202 */ /* 0x000fc40000000f00 */
[----:B------:R-:W-:Y:S02]  /*12d20*/  MOV R14, R9 ;  /* 0x00000009000e7202 */ /* 0x000fe40000000f00 */
[----:B------:R-:W2:Y:S01]  /*12d30*/  LDL.LU.64 R8, [R1+0x210] ;  /* 0x0002100001087983 */ /* 0x000ea20000300a00 */
[----:B------:R-:W-:Y:S02]  /*12d40*/  MOV R12, R24 ;  /* 0x00000018000c7202 */ /* 0x000fe40000000f00 */
[----:B------:R-:W-:-:S09]  /*12d50*/  MOV R13, R25 ;  /* 0x00000019000d7202 */ /* 0x000fd20000000f00 */
[----:B------:R-:W-:Y:S04]  /*12d60*/  STL.64 [R1+0x2be0], R6 ;  /* 0x002be00601007387 */ /* 0x000fe80000100a00 */
[----:B------:R-:W-:Y:S04]  /*12d70*/  STL.64 [R1+0x2bd8], R4 ;  /* 0x002bd80401007387 */ /* 0x000fe80000100a00 */
[----:B------:R-:W3:Y:S04]  /*12d80*/  LDL.LU.64 R26, [R1+0x2cf8] ;  /* 0x002cf800011a7983 */ /* 0x000ee80000300a00 */
[----:B------:R-:W3:Y:S04]  /*12d90*/  LDL.LU.64 R24, [R1+0x2cf0] ;  /* 0x002cf00001187983 */ /* 0x000ee80000300a00 */
[----:B------:R-:W-:Y:S04]  /*12da0*/  STL.64 [R1+0x2bb8], R18 ;  /* 0x002bb81201007387 */ /* 0x000fe80000100a00 */
[----:B------:R0:W-:Y:S04]  /*12db0*/  STL.64 [R1+0x2bb0], R16 ;  /* 0x002bb01001007387 */ /* 0x0001e80000100a00 */
[----:B0-----:R-:W4:Y:S04]  /*12dc0*/  LDL.LU.64 R16, [R1+0x1b0] ;  /* 0x0001b00001107983 */ /* 0x001f280000300a00 */
[----:B------:R-:W5:Y:S01]  /*12dd0*/  LDL.LU.64 R18, [R1+0x1b8] ;  /* 0x0001b80001127983 */ /* 0x000f620000300a00 */
[----:B------:R-:W-:Y:S01]  /*12de0*/  MOV R4, R3 ;  /* 0x0000000300047202 */ /* 0x000fe20000000f00 */
[----:B------:R-:W-:-:S07]  /*12df0*/  IMAD.MOV.U32 R5, RZ, RZ, R0 ;  /* 0x000000ffff057224 */ /* 0x000fce00078e0000 */
[----:B---3--:R-:W-:Y:S01]  /*12e00*/  HMMA.16816.F32.BF16 R4, R20, R4, R24 ;  /* 0x000000041404723c */ /* 0x008fe20000041818 */
[----:B-----5:R-:W-:Y:S04]  /*12e10*/  STL [R1+0x2bf4], R18 ;  /* 0x002bf41201007387 */ /* 0x020fe80000100800 */
[----:B------:R-:W-:Y:S04]  /*12e20*/  STL [R1+0x2bf0], R19 ;  /* 0x002bf01301007387 */ /* 0x000fe80000100800 */
[----:B------:R-:W3:Y:S04]  /*12e30*/  LDL.LU.64 R26, [R1+0x2ce8] ;  /* 0x002ce800011a7983 */ /* 0x000ee80000300a00 */
[----:B------:R-:W5:Y:S11]  /*12e40*/  LDL.LU.64 R24, [R1+0x2ce0] ;  /* 0x002ce00001187983 */ /* 0x000f760000300a00 */
[----:B------:R-:W-:-:S02]  /*12e50*/  MOV R29, R4 ;  /* 0x00000004001d7202 */ /* 0x000fc40000000f00 */
[----:B------:R-:W2:Y:S01]  /*12e60*/  LDL.LU R4, [R1] ;  /* 0x0000000001047983 */ /* 0x000ea20000300800 */
[----:B------:R-:W-:Y:S01]  /*12e70*/  MOV R3, R6 ;  /* 0x0000000600037202 */ /* 0x000fe20000000f00 */
[----:B------:R-:W-:Y:S01]  /*12e80*/  IMAD.MOV.U32 R28, RZ, RZ, R5 ;  /* 0x000000ffff1c7224 */ /* 0x000fe200078e0005 */
[----:B------:R-:W-:Y:S02]  /*12e90*/  MOV R0, R7 ;  /* 0x0000000700007202 */ /* 0x000fe40000000f00 */
[----:B---3--:R-:W-:Y:S01]  /*12ea0*/  MOV R7, R26 ;  /* 0x0000001a00077202 */ /* 0x008fe20000000f00 */
[----:B-----5:R-:W-:Y:S01]  /*12eb0*/  IMAD.MOV.U32 R6, RZ, RZ, R25 ;  /* 0x000000ffff067224 */ /* 0x020fe200078e0019 */
[----:B------:R-:W-:Y:S02]  /*12ec0*/  MOV R5, R24 ;  /* 0x0000001800057202 */ /* 0x000fe40000000f00 */
[----:B------:R-:W3:Y:S04]  /*12ed0*/  LDL.LU R24, [R1+0x2cd8] ;  /* 0x002cd80001187983 */ /* 0x000ee80000300800 */
[----:B------:R-:W3:Y:S04]  /*12ee0*/  LDL.LU R25, [R1+0x2cd4] ;  /* 0x002cd40001197983 */ /* 0x000ee80000300800 */
[----:B------:R-:W3:Y:S04]  /*12ef0*/  LDL.LU R26, [R1+0x2cd0] ;  /* 0x002cd000011a7983 */ /* 0x000ee80000300800 */
[----:B------:R-:W-:Y:S04]  /*12f00*/  STL.64 [R1+0x2c00], R6 ;  /* 0x002c000601007387 */ /* 0x000fe80000100a00 */
[----:B--2---:R0:W-:Y:S02]  /*12f10*/  STL.64 [R1+0x2bf8], R4 ;  /* 0x002bf80401007387 */ /* 0x0041e40000100a00 */
[----:B0-----:R-:W-:-:S02]  /*12f20*/  MOV R4, R27 ;  /* 0x0000001b00047202 */ /* 0x001fc40000000f00 */
[----:B------:R-:W3:Y:S04]  /*12f30*/  LDL.LU R27, [R1+0x2ccc] ;  /* 0x002ccc00011b7983 */ /* 0x000ee80000300800 */
[----:B------:R-:W2:Y:S04]  /*12f40*/  LDL.LU R5, [R1+0x14] ;  /* 0x0000140001057983 */ /* 0x000ea80000300800 */
[----:B------:R-:W5:Y:S01]  /*12f50*/  LDL.LU R6, [R1+0x18] ;  /* 0x0000180001067983 */ /* 0x000f620000300800 */
[----:B------:R-:W-:-:S03]  /*12f60*/  MOV R7, R2 ;  /* 0x0000000200077202 */ /* 0x000fc60000000f00 */
[----:B------:R-:W2:Y:S01]  /*12f70*/  LDL.LU R2, [R1+0x2cc8] ;  /* 0x002cc80001027983 */ /* 0x000ea20000300800 */
[----:B---3--:R-:W-:Y:S03]  /*12f80*/  HMMA.16816.F32.BF16 R20, R20, R8, R24 ;  /* 0x000000081414723c */ /* 0x008fe60000041818 */
[----:B-----5:R-:W-:Y:S04]  /*12f90*/  STL.64 [R1+0x2c10], R6 ;  /* 0x002c100601007387 */ /* 0x020fe80000100a00 */
[----:B------:R-:W-:Y:S01]  /*12fa0*/  IMAD.MOV.U32 R25, RZ, RZ, R8 ;  /* 0x000000ffff197224 */ /* 0x000fe200078e0008 */
[----:B------:R-:W-:Y:S01]  /*12fb0*/  MOV R24, R9 ;  /* 0x0000000900187202 */ /* 0x000fe20000000f00 */
[----:B--2---:R0:W-:Y:S04]  /*12fc0*/  STL.64 [R1+0x2c08], R4 ;  /* 0x002c080401007387 */ /* 0x0041e80000100a00 */
[----:B0-----:R-:W2:Y:S04]  /*12fd0*/  LDL.LU.64 R4, [R1+0x90] ;  /* 0x0000900001047983 */ /* 0x001ea80000300a00 */
[----:B------:R-:W3:Y:S04]  /*12fe0*/  LDL.LU.64 R6, [R1+0x98] ;  /* 0x0000980001067983 */ /* 0x000ee80000300a00 */
[----:B------:R-:W5:Y:S03]  /*12ff0*/  LDL.LU.64 R8, [R1+0x2cc0] ;  /* 0x002cc00001087983 */ /* 0x000f660000300a00 */
[----:B------:R-:W-:Y:S01]  /*13000*/  IMAD.MOV.U32 R11, RZ, RZ, R22 ;  /* 0x000000ffff0b7224 */ /* 0x000fe200078e0016 */
[----:B------:R-:W-:-:S05]  /*13010*/  MOV R10, R23 ;  /* 0x00000017000a7202 */ /* 0x000fca0000000f00 */
[----:B------:R0:W-:Y:S02]  /*13020*/  STL.64 [R1+0x2c98], R10 ;  /* 0x002c980a01007387 */ /* 0x0001e40000100a00 */
[----:B0-----:R-:W-:Y:S02]  /*13030*/  MOV R10, R25 ;  /* 0x00000019000a7202 */ /* 0x001fe40000000f00 */
[----:B------:R-:W-:Y:S02]  /*13040*/  MOV R11, R24 ;  /* 0x00000018000b7202 */ /* 0x000fe40000000f00 */
[----:B------:R-:W0:Y:S01]  /*13050*/  LDSM.16.MT88.4 R24, [R2+0xa000] ;  /* 0x00a000000218783b */ /* 0x000e220000004200 */
[----:B------:R-:W-:Y:S02]  /*13060*/  MOV R18, R20 ;  /* 0x0000001400127202 */ /* 0x000fe40000000f00 */
[----:B------:R-:W-:Y:S02]  /*13070*/  MOV R19, R21 ;  /* 0x0000001500137202 */ /* 0x000fe40000000f00 */
[----:B------:R-:W-:Y:S04]  /*13080*/  LDSM.16.MT88.4 R20, [R2+0x8100] ;  /* 0x008100000214783b */ /* 0x000fe80000004200 */
[----:B-----5:R-:W-:Y:S04]  /*13090*/  STL.64 [R1+0x2c90], R8 ;  /* 0x002c900801007387 */ /* 0x020fe80000100a00 */
[----:B------:R-:W-:Y:S04]  /*130a0*/  STL.64 [R1+0x2c88], R18 ;  /* 0x002c881201007387 */ /* 0x000fe80000100a00 */
[----:B----4-:R-:W-:Y:S04]  /*130b0*/  STL.64 [R1+0x2c80], R16 ;  /* 0x002c801001007387 */ /* 0x010fe80000100a00 */
[----:B0-----:R-:W-:Y:S04]  /*130c0*/  STL.64 [R1+0x2c20], R26 ;  /* 0x002c201a01007387 */ /* 0x001fe80000100a00 */
[----:B------:R0:W-:Y:S02]  /*130d0*/  STL.64 [R1+0x2c18], R24 ;  /* 0x002c181801007387 */ /* 0x0001e40000100a00 */
[----:B0-----:R-:W-:Y:S01]  /*130e0*/  IMAD.MOV.U32 R24, RZ, RZ, R10 ;  /* 0x000000ffff187224 */ /* 0x001fe200078e000a */
[----:B------:R-:W-:-:S05]  /*130f0*/  MOV R25, R11 ;  /* 0x0000000b00197202 */ /* 0x000fca0000000f00 */
[----:B------:R0:W-:Y:S04]  /*13100*/  STL.64 [R1+0x2c30], R24 ;  /* 0x002c301801007387 */ /* 0x0001e80000100a00 */
[----:B0-----:R-:W4:Y:S04]  /*13110*/  LDL.LU R24, [R1+0x200] ;  /* 0x0002000001187983 */ /* 0x001f280000300800 */
[----:B------:R-:W4:Y:S04]  /*13120*/  LDL.LU R25, [R1+0x204] ;  /* 0x0002040001197983 */ /* 0x000f280000300800 */
[----:B----4-:R0:W-:Y:S02]  /*13130*/  STL.64 [R1+0x2c48], R24 ;  /* 0x002c481801007387 */ /* 0x0101e40000100a00 */
[----:B0-----:R-:W-:-:S02]  /*13140*/  MOV R24, R12 ;  /* 0x0000000c00187202 */ /* 0x001fc40000000f00 */
[----:B------:R-:W4:Y:S01]  /*13150*/  LDL.LU R12, [R1+0x2cbc] ;  /* 0x002cbc00010c7983 */ /* 0x000f220000300800 */
[----:B------:R-:W-:-:S03]  /*13160*/  MOV R25, R13 ;  /* 0x0000000d00197202 */ /* 0x000fc60000000f00 */
[----:B------:R-:W5:Y:S04]  /*13170*/  LDL.LU R13, [R1+0x2cb8] ;  /* 0x002cb800010d7983 */ /* 0x000f680000300800 */
[----:B------:R0:W-:Y:S02]  /*13180*/  STL.64 [R1+0x2c60], R24 ;  /* 0x002c601801007387 */ /* 0x0001e40000100a00 */
[----:B0-----:R-:W-:Y:S01]  /*13190*/  IMAD.MOV.U32 R24, RZ, RZ, R15 ;  /* 0x000000ffff187224 */ /* 0x001fe200078e000f */
[----:B------:R-:W-:-:S05]  /*131a0*/  MOV R25, R14 ;  /* 0x0000000e00197202 */ /* 0x000fca0000000f00 */
[----:B------:R0:W-:Y:S04]  /*131b0*/  STL.64 [R1+0x2c78], R24 ;  /* 0x002c781801007387 */ /* 0x0001e80000100a00 */
[----:B0-----:R-:W2:Y:S04]  /*131c0*/  LDL.LU R24, [R1+0x80] ;  /* 0x0000800001187983 */ /* 0x001ea80000300800 */
[----:B------:R-:W2:Y:S01]  /*131d0*/  LDL.LU R25, [R1+0x84] ;  /* 0x0000840001197983 */ /* 0x000ea20000300800 */
[----:B----4-:R-:W-:-:S03]  /*131e0*/  MOV R26, R12 ;  /* 0x0000000c001a7202 */ /* 0x010fc60000000f00 */
[----:B------:R-:W4:Y:S01]  /*131f0*/  LDL.LU R12, [R1+0x2cb4] ;  /* 0x002cb400010c7983 */ /* 0x000f220000300800 */
[----:B-----5:R-:W-:-:S03]  /*13200*/  MOV R27, R13 ;  /* 0x0000000d001b7202 */ /* 0x020fc60000000f00 */
[----:B------:R-:W5:Y:S04]  /*13210*/  LDL.LU R13, [R1+0x2cb0] ;  /* 0x002cb000010d7983 */ /* 0x000f680000300800 */
[----:B------:R-:W-:Y:S04]  /*13220*/  STL.64 [R1+0x2ca8], R26 ;  /* 0x002ca81a01007387 */ /* 0x000fe80000100a00 */
[----:B--2---:R0:W-:Y:S04]  /*13230*/  STL.64 [R1+0x2ca0], R24 ;  /* 0x002ca01801007387 */ /* 0x0041e80000100a00 */
[----:B0-----:R-:W2:Y:S04]  /*13240*/  LDL.LU R24, [R1+0x180] ;  /* 0x0001800001187983 */ /* 0x001ea80000300800 */
[----:B------:R-:W2:Y:S04]  /*13250*/  LDL.LU R25, [R1+0x184] ;  /* 0x0001840001197983 */ /* 0x000ea80000300800 */
[----:B------:R-:W2:Y:S04]  /*13260*/  LDL.LU R26, [R1+0x188] ;  /* 0x00018800011a7983 */ /* 0x000ea80000300800 */
[----:B------:R-:W2:Y:S04]  /*13270*/  LDL.LU R27, [R1+0x18c] ;  /* 0x00018c00011b7983 */ /* 0x000ea80000300800 */
[----:B------:R-:W3:Y:S04]  /*13280*/  LDL.LU R16, [R1+0x160] ;  /* 0x0001600001107983 */ /* 0x000ee80000300800 */
[----:B------:R-:W3:Y:S04]  /*13290*/  LDL.LU R17, [R1+0x164] ;  /* 0x0001640001117983 */ /* 0x000ee80000300800 */
[----:B------:R-:W3:Y:S04]  /*132a0*/  LDL.LU R18, [R1+0x168] ;  /* 0x0001680001127983 */ /* 0x000ee80000300800 */
[----:B------:R-:W3:Y:S04]  /*132b0*/  LDL.LU R19, [R1+0x16c] ;  /* 0x00016c0001137983 */ /* 0x000ee80000300800 */
[----:B------:R-:W3:Y:S04]  /*132c0*/  LDL.LU R8, [R1+0x170] ;  /* 0x0001700001087983 */ /* 0x000ee80000300800 */
[----:B------:R-:W3:Y:S01]  /*132d0*/  LDL.LU R9, [R1+0x174] ;  /* 0x0001740001097983 */ /* 0x000ee20000300800 */
[----:B----4-:R-:W-:Y:S01]  /*132e0*/  MOV R11, R12 ;  /* 0x0000000c000b7202 */ /* 0x010fe20000000f00 */
[----:B-----5:R-:W-:-:S02]  /*132f0*/  IMAD.MOV.U32 R10, RZ, RZ, R13 ;  /* 0x000000ffff0a7224 */ /* 0x020fc400078e000d */
[----:B------:R-:W0:Y:S04]  /*13300*/  LDSM.16.MT88.4 R12, [R2+0xa100] ;  /* 0x00a10000020c783b */ /* 0x000e280000004200 */
[----:B0-----:R-:W-:Y:S01]  /*13310*/  STL.64 [R1+0x2b80], R14 ;  /* 0x002b800e01007387 */ /* 0x001fe20000100a00 */
[C---:B--2---:R-:W-:Y:S03]  /*13320*/  HMMA.16816.F32.BF16 R24, R20.reuse, R4, R24 ;  /* 0x000000041418723c */ /* 0x044fe60000041818 */
[----:B------:R0:W-:Y:S04]  /*13330*/  STL.64 [R1+0x2b78], R12 ;  /* 0x002b780c01007387 */ /* 0x0001e80000100a00 */
[----:B0-----:R-:W2:Y:S04]  /*13340*/  LDL.LU R12, [R1+0x190] ;  /* 0x00019000010c7983 */ /* 0x001ea80000300800 */
[----:B------:R-:W2:Y:S04]  /*13350*/  LDL.LU R13, [R1+0x194] ;  /* 0x00019400010d7983 */ /* 0x000ea80000300800 */
[----:B------:R-:W4:Y:S04]  /*13360*/  LDL R14, [R1+0x198] ;  /* 0x00019800010e7983 */ /* 0x000f280000100800 */
[----:B------:R-:W4:Y:S04]  /*13370*/  LDL R15, [R1+0x19c] ;  /* 0x00019c00010f7983 */ /* 0x000f280000100800 */
[----:B------:R-:W-:Y:S04]  /*13380*/  STL.64 [R1+0xb0], R24 ;  /* 0x0000b01801007387 */ /* 0x000fe80000100a00 */
[----:B------:R0:W-:Y:S04]  /*13390*/  STL.64 [R1+0xb8], R26 ;  /* 0x0000b81a01007387 */ /* 0x0001e80000100a00 */
[----:B0-----:R-:W5:Y:S04]  /*133a0*/  LDL.LU.64 R26, [R1+0x2ca8] ;  /* 0x002ca800011a7983 */ /* 0x001f680000300a00 */
[----:B------:R-:W5:Y:S04]  /*133b0*/  LDL.LU.64 R24, [R1+0x2ca0] ;  /* 0x002ca00001187983 */ /* 0x000f680000300a00 */
[----:B---3--:R0:W-:Y:S04]  /*133c0*/  STL.64 [R1+0x2c28], R6 ;  /* 0x002c280601007387 */ /* 0x0081e80000100a00 */
[----:B------:R-:W3:Y:S04]  /*133d0*/  LDL.LU R4, [R1+0x30] ;  /* 0x0000300001047983 */ /* 0x000ee80000300800 */
[----:B------:R-:W3:Y:S04]  /*133e0*/  LDL.LU R5, [R1+0x34] ;  /* 0x0000340001057983 */ /* 0x000ee80000300800 */
[----:B0-----:R-:W2:Y:S04]  /*133f0*/  LDL.LU R6, [R1+0x38] ;  /* 0x0000380001067983 */ /* 0x001ea80000300800 */
[----:B------:R-:W2:Y:S04]  /*13400*/  LDL.LU R7, [R1+0x3c] ;  /* 0x00003c0001077983 */ /* 0x000ea80000300800 */
[----:B--2---:R-:W-:Y:S04]  /*13410*/  STL.64 [R1+0x2c40], R6 ;  /* 0x002c400601007387 */ /* 0x004fe80000100a00 */
[----:B---3--:R0:W-:Y:S04]  /*13420*/  STL.64 [R1+0x2c38], R4 ;  /* 0x002c380401007387 */ /* 0x0081e80000100a00 */
[----:B0-----:R-:W2:Y:S04]  /*13430*/  LDL.LU R4, [R1+0x50] ;  /* 0x0000500001047983 */ /* 0x001ea80000300800 */
[----:B------:R-:W2:Y:S04]  /*13440*/  LDL.LU R5, [R1+0x54] ;  /* 0x0000540001057983 */ /* 0x000ea80000300800 */
[----:B------:R-:W3:Y:S04]  /*13450*/  LDL.LU R6, [R1+0x58] ;  /* 0x0000580001067983 */ /* 0x000ee80000300800 */
[----:B------:R-:W3:Y:S01]  /*13460*/  LDL.LU R7, [R1+0x5c] ;  /* 0x00005c0001077983 */ /* 0x000ee20000300800 */
[C---:B------:R-:W-:Y:S03]  /*13470*/  HMMA.16816.F32.BF16 R8, R20.reuse, R12, R8 ;  /* 0x0000000c1408723c */ /* 0x040fe60000041808 */
[----:B---3--:R-:W-:Y:S04]  /*13480*/  STL.64 [R1+0x2c58], R6 ;  /* 0x002c580601007387 */ /* 0x008fe80000100a00 */
[----:B--2---:R0:W-:Y:S04]  /*13490*/  STL.64 [R1+0x2c50], R4 ;  /* 0x002c500401007387 */ /* 0x0041e80000100a00 */
[----:B0-----:R-:W2:Y:S04]  /*134a0*/  LDL.LU R4, [R1+0x60] ;  /* 0x0000600001047983 */ /* 0x001ea80000300800 */
[----:B------:R-:W2:Y:S04]  /*134b0*/  LDL.LU R5, [R1+0x64] ;  /* 0x0000640001057983 */ /* 0x000ea80000300800 */
[----:B------:R-:W3:Y:S04]  /*134c0*/  LDL.LU R6, [R1+0x68] ;  /* 0x0000680001067983 */ /* 0x000ee80000300800 */
[----:B------:R-:W3:Y:S04]  /*134d0*/  LDL.LU R7, [R1+0x6c] ;  /* 0x00006c0001077983 */ /* 0x000ee80000300800 */
[----:B---3--:R-:W-:Y:S04]  /*134e0*/  STL.64 [R1+0x2c70], R6 ;  /* 0x002c700601007387 */ /* 0x008fe80000100a00 */
[----:B--2---:R0:W-:Y:S04]  /*134f0*/  STL.64 [R1+0x2c68], R4 ;  /* 0x002c680401007387 */ /* 0x0041e80000100a00 */
[----:B0-----:R-:W2:Y:S04]  /*13500*/  LDL.LU R4, [R1+0x70] ;  /* 0x0000700001047983 */ /* 0x001ea80000300800 */
[----:B------:R-:W2:Y:S04]  /*13510*/  LDL.LU R5, [R1+0x74] ;  /* 0x0000740001057983 */ /* 0x000ea80000300800 */
[----:B------:R-:W2:Y:S04]  /*13520*/  LDL.LU R6, [R1+0x78] ;  /* 0x0000780001067983 */ /* 0x000ea80000300800 */
[----:B------:R-:W2:Y:S04]  /*13530*/  LDL.LU R7, [R1+0x7c] ;  /* 0x00007c0001077983 */ /* 0x000ea80000300800 */
[----:B------:R-:W-:Y:S04]  /*13540*/  STL.64 [R1+0x110], R8 ;  /* 0x0001100801007387 */ /* 0x000fe80000100a00 */
[----:B------:R0:W-:Y:S04]  /*13550*/  STL.64 [R1+0x118], R10 ;  /* 0x0001180a01007387 */ /* 0x0001e80000100a00 */
[----:B0-----:R-:W3:Y:S04]  /*13560*/  LDL.LU.64 R10, [R1+0x2c98] ;  /* 0x002c9800010a7983 */ /* 0x001ee80000300a00 */
[----:B------:R-:W2:Y:S02]  /*13570*/  LDL.LU.64 R8, [R1+0x2c90] ;  /* 0x002c900001087983 */ /* 0x000ea40000300a00 */
[C---:B--2---:R-:W-:Y:S11]  /*13580*/  HMMA.16816.F32.BF16 R16, R20.reuse, R8, R16 ;  /* 0x000000081410723c */ /* 0x044ff60000041810 */
[----:B------:R-:W-:Y:S11]  /*13590*/  @!UPT UIADD3 URZ, URZ, URZ, URZ ;  /* 0x0000003f3f3ff290 */ /* 0x000ff6000fffe03f */
[----:B------:R-:W-:Y:S01]  /*135a0*/  @!UPT UIADD3 URZ, URZ, URZ, URZ ;  /* 0x0000003f3f3ff290 */ /* 0x000fe2000fffe03f */
[----:B------:R-:W-:Y:S04]  /*135b0*/  STL.64 [R1+0x130], R16 ;  /* 0x0001301001007387 */ /* 0x000fe80000100a00 */
[----:B------:R0:W-:Y:S04]  /*135c0*/  STL.64 [R1+0x138], R18 ;  /* 0x0001381201007387 */ /* 0x0001e80000100a00 */
[----:B0-----:R-:W2:Y:S04]  /*135d0*/  LDL.LU.64 R18, [R1+0x2c88] ;  /* 0x002c880001127983 */ /* 0x001ea80000300a00 */
[----:B------:R-:W5:Y:S02]  /*135e0*/  LDL.LU.64 R16, [R1+0x2c80] ;  /* 0x002c800001107983 */ /* 0x000f640000300a00 */
[C---:B-----5:R-:W-:Y:S11]  /*135f0*/  HMMA.16816.F32.BF16 R24, R20.reuse, R16, R24 ;  /* 0x000000101418723c */ /* 0x060ff60000041818 */
[----:B------:R-:W-:Y:S11]  /*13600*/  @!UPT UIADD3 URZ, URZ, URZ, URZ ;  /* 0x0000003f3f3ff290 */ /* 0x000ff6000fffe03f */
[----:B------:R-:W-:Y:S01]  /*13610*/  @!UPT UIADD3 URZ, URZ, URZ, URZ ;  /* 0x0000003f3f3ff290 */ /* 0x000fe2000fffe03f */
[----:B------:R0:W-:Y:S04]  /*13620*/  STL.64 [R1+0x120], R24 ;  /* 0x0001201801007387 */ /* 0x0001e80000100a00 */
[----:B------:R1:W-:Y:S04]  /*13630*/  STL.64 [R1+0x128], R26 ;  /* 0x0001281a01007387 */ /* 0x0003e80000100a00 */
[----:B0-----:R-:W1:Y:S02]  /*13640*/  LDL.LU.64 R24, [R1+0x2c78] ;  /* 0x002c780001187983 */ /* 0x001e640000300a00 */
[C---:B-1----:R-:W-:Y:S02]  /*13650*/  HMMA.16816.F32.BF16 R24, R20.reuse, R24, R4 ;  /* 0x000000181418723c */ /* 0x042fe40000041804 */
[----:B------:R-:W5:Y:S04]  /*13660*/  LDL.LU.64 R6, [R1+0x2c70] ;  /* 0x002c700001067983 */ /* 0x000f680000300a00 */
[----:B------:R-:W5:Y:S11]  /*13670*/  LDL.LU.64 R4, [R1+0x2c68] ;  /* 0x002c680001047983 */ /* 0x000f760000300a00 */
[----:B------:R-:W-:Y:S06]  /*13680*/  @!UPT UIADD3 URZ, URZ, URZ, URZ ;  /* 0x0000003f3f3ff290 */ /* 0x000fec000fffe03f */
[----:B------:R0:W-:Y:S04]  /*13690*/  STL.64 [R1+0x100], R24 ;  /* 0x0001001801007387 */ /* 0x0001e80000100a00 */
[----:B------:R5:W-:Y:S04]  /*136a0*/  STL.64 [R1+0x108], R26 ;  /* 0x0001081a01007387 */ /* 0x000be80000100a00 */
[----:B0-----:R-:W5:Y:S02]  /*136b0*/  LDL.LU.64 R24, [R1+0x2c60] ;  /* 0x002c600001187983 */ /* 0x001f640000300a00 */
[C---:B-----5:R-:W-:Y:S02]  /*136c0*/  HMMA.16816.F32.BF16 R24, R20.reuse, R24, R4 ;  /* 0x000000181418723c */ /* 0x060fe40000041804 */
        /* <DEDUP_REMOVED lines=13> */
[----:B-----5:R-:W-:Y:S02]  /*137a0*/  HMMA.16816.F32.BF16 R20, R20, R24, R4 ;  /* 0x000000181414723c */ /* 0x020fe40000041804 */
[----:B------:R-:W5:Y:S04]  /*137b0*/  LDL.LU.64 R6, [R1+0x2c28] ;  /* 0x002c280001067983 */ /* 0x000f680000300a00 */
[----:B-1----:R-:W5:Y:S04]  /*137c0*/  LDL.LU.64 R26, [R1+0x2c20] ;  /* 0x002c2000011a7983 */ /* 0x002f680000300a00 */
[----:B------:R-:W5:Y:S11]  /*137d0*/  LDL.LU.64 R24, [R1+0x2c18] ;  /* 0x002c180001187983 */ /* 0x000f760000300a00 */
[----:B------:R-:W-:Y:S02]  /*137e0*/  @!UPT UIADD3 URZ, URZ, URZ, URZ ;  /* 0x0000003f3f3ff290 */ /* 0x000fe4000fffe03f */
[----:B------:R0:W-:Y:S04]  /*137f0*/  STL.64 [R1+0xd0], R20 ;  /* 0x0000d01401007387 */ /* 0x0001e80000100a00 */
[----:B------:R1:W-:Y:S04]  /*13800*/  STL.64 [R1+0xd8], R22 ;  /* 0x0000d81601007387 */ /* 0x0003e80000100a00 */
[----:B0-----:R-:W5:Y:S04]  /*13810*/  LDL.LU R20, [R1+0x20] ;  /* 0x0000200001147983 */ /* 0x001f680000300800 */
[----:B------:R-:W5:Y:S04]  /*13820*/  LDL.LU R21, [R1+0x24] ;  /* 0x0000240001157983 */ /* 0x000f680000300800 */
[----:B-1----:R-:W5:Y:S04]  /*13830*/  LDL.LU R22, [R1+0x28] ;  /* 0x0000280001167983 */ /* 0x002f680000300800 */
[----:B------:R-:W5:Y:S02]  /*13840*/  LDL.LU R23, [R1+0x2c] ;  /* 0x00002c0001177983 */ /* 0x000f640000300800 */
[C---:B-----5:R-:W-:Y:S11]  /*13850*/  HMMA.16816.F32.BF16 R20, R24.reuse, R6, R20 ;  /* 0x000000061814723c */ /* 0x060ff60000041814 */
[----:B------:R-:W-:Y:S11]  /*13860*/  @!UPT UIADD3 URZ, URZ, URZ, URZ ;  /* 0x0000003f3f3ff290 */ /* 0x000ff6000fffe03f */
[----:B------:R-:W-:Y:S01]  /*13870*/  @!UPT UIADD3 URZ, URZ, URZ, URZ ;  /* 0x0000003f3f3ff290 */ /* 0x000fe2000fffe03f */
[----:B------:R0:W-:Y:S04]  /*13880*/  STL.64 [R1+0xa0], R20 ;  /* 0x0000a01401007387 */ /* 0x0001e80000100a00 */
[----:B------:R-:W-:Y:S01]  /*13890*/  STL.64 [R1+0xa8], R22 ;  /* 0x0000a81601007387 */ /* 0x000fe20000100a00 */
[----:B0-----:R-:W-:Y:S02]  /*138a0*/  MOV R21, R6 ;  /* 0x0000000600157202 */ /* 0x001fe40000000f00 */
[----:B------:R-:W-:Y:S02]  /*138b0*/  MOV R20, R7 ;  /* 0x0000000700147202 */ /* 0x000fe40000000f00 */
[----:B------:R-:W4:Y:S04]  /*138c0*/  LDL.LU.64 R6, [R1+0x2c10] ;  /* 0x002c100001067983 */ /* 0x000f280000300a00 */
[----:B------:R-:W4:Y:S02]  /*138d0*/  LDL.LU.64 R4, [R1+0x2c08] ;  /* 0x002c080001047983 */ /* 0x000f240000300a00 */
[----:B----4-:R-:W-:Y:S02]  /*138e0*/  HMMA.16816.F32.BF16 R12, R24, R14, R4 ;  /* 0x0000000e180c723c */ /* 0x010fe40000041804 */
[----:B------:R-:W4:Y:S04]  /*138f0*/  LDL.LU.64 R6, [R1+0x2c00] ;  /* 0x002c000001067983 */ /* 0x000f280000300a00 */
[----:B------:R-:W4:Y:S11]  /*13900*/  LDL.LU.64 R4, [R1+0x2bf8] ;  /* 0x002bf80001047983 */ /* 0x000f360000300a00 */
[----:B------:R-:W-:Y:S06]  /*13910*/  @!UPT UIADD3 URZ, URZ, URZ, URZ ;  /* 0x0000003f3f3ff290 */ /* 0x000fec000fffe03f */
[----:B------:R2:W-:Y:S04]  /*13920*/  STL.64 [R1+0x80], R12 ;  /* 0x0000800c01007387 */ /* 0x0005e80000100a00 */
[----:B------:R3:W-:Y:S01]  /*13930*/  STL.64 [R1+0x88], R14 ;  /* 0x0000880e01007387 */ /* 0x0007e20000100a00 */
[----:B--2---:R-:W-:Y:S01]  /*13940*/  IMAD.MOV.U32 R12, RZ, RZ, R18 ;  /* 0x000000ffff0c7224 */ /* 0x004fe200078e0012 */
[----:B------:R-:W-:Y:S02]  /*13950*/  MOV R13, R19 ;  /* 0x00000013000d7202 */ /* 0x000fe40000000f00 */
[----:B------:R-:W2:Y:S01]  /*13960*/  LDL.LU R18, [R1+0x2bf4] ;  /* 0x002bf40001127983 */ /* 0x000ea20000300800 */
[----:B---3--:R-:W-:Y:S02]  /*13970*/  MOV R14, R11 ;  /* 0x0000000b000e7202 */ /* 0x008fe40000000f00 */
[----:B------:R-:W-:Y:S01]  /*13980*/  MOV R15, R10 ;  /* 0x0000000a000f7202 */ /* 0x000fe20000000f00 */
[----:B------:R-:W2:Y:S04]  /*13990*/  LDL.LU R19, [R1+0x2bf0] ;  /* 0x002bf00001137983 */ /* 0x000ea80000300800 */
[----:B------:R-:W4:Y:S04]  /*139a0*/  LDL.LU R11, [R1+0x2bec] ;  /* 0x002bec00010b7983 */ /* 0x000f280000300800 */
[----:B------:R-:W4:Y:S04]  /*139b0*/  LDL.LU R10, [R1+0x2be8] ;  /* 0x002be800010a7983 */ /* 0x000f280000300800 */
[----:B------:R0:W-:Y:S04]  /*139c0*/  STL.64 [R1+0x2b90], R14 ;  /* 0x002b900e01007387 */ /* 0x0001e80000100a00 */
[----:B------:R1:W-:Y:S01]  /*139d0*/  STL.64 [R1+0x2b88], R12 ;  /* 0x002b880c01007387 */ /* 0x0003e20000100a00 */
[----:B0-----:R-:W-:-:S02]  /*139e0*/  MOV R14, R3 ;  /* 0x00000003000e7202 */ /* 0x001fc40000000f00 */
[----:B------:R-:W-:Y:S01]  /*139f0*/  MOV R15, R0 ;  /* 0x00000000000f7202 */ /* 0x000fe20000000f00 */
[----:B-1----:R-:W-:Y:S01]  /*13a00*/  IMAD.MOV.U32 R12, RZ, RZ, R29 ;  /* 0x000000ffff0c7224 */ /* 0x002fe200078e001d */
[----:B------:R-:W-:-:S03]  /*13a10*/  MOV R13, R28 ;  /* 0x0000001c000d7202 */ /* 0x000fc60000000f00 */
[----:B------:R0:W-:Y:S04]  /*13a20*/  STL.64 [R1+0x2ba8], R14 ;  /* 0x002ba80e01007387 */ /* 0x0001e80000100a00 */
[----:B------:R-:W-:Y:S04]  /*13a30*/  STL.64 [R1+0x2ba0], R12 ;  /* 0x002ba00c01007387 */ /* 0x000fe80000100a00 */
[----:B0-----:R-:W3:Y:S04]  /*13a40*/  LDL.LU.64 R14, [R1+0x1f8] ;  /* 0x0001f800010e7983 */ /* 0x001ee80000300a00 */
[----:B---3--:R0:W-:Y:S04]  /*13a50*/  STL.64 [R1+0x2bc0], R14 ;  /* 0x002bc00e01007387 */ /* 0x0081e80000100a00 */
[----:B0-----:R-:W3:Y:S04]  /*13a60*/  LDL.LU.64 R14, [R1+0x1d8] ;  /* 0x0001d800010e7983 */ /* 0x001ee80000300a00 */
[----:B------:R-:W5:Y:S01]  /*13a70*/  LDL.64 R22, [R1+0x218] ;  /* 0x0002180001167983 */ /* 0x000f620000100a00 */
[C---:B----4-:R-:W-:Y:S03]  /*13a80*/  HMMA.16816.F32.BF16 R8, R24.reuse, R10, R4 ;  /* 0x0000000a1808723c */ /* 0x050fe60000041804 */
[----:B-----5:R0:W-:Y:S04]  /*13a90*/  STL.64 [R1+0x2b98], R22 ;  /* 0x002b981601007387 */ /* 0x0201e80000100a00 */
[----:B0-----:R-:W4:Y:S04]  /*13aa0*/  LDL.LU.64 R22, [R1+0x208] ;  /* 0x0002080001167983 */ /* 0x001f280000300a00 */
[----:B------:R-:W3:Y:S04]  /*13ab0*/  LDL.LU.64 R6, [R1+0x2be0] ;  /* 0x002be00001067983 */ /* 0x000ee80000300a00 */
[----:B------:R-:W3:Y:S08]  /*13ac0*/  LDL.LU.64 R4, [R1+0x2bd8] ;  /* 0x002bd80001047983 */ /* 0x000ef00000300a00 */
[----:B------:R-:W-:Y:S04]  /*13ad0*/  STL.64 [R1+0x70], R8 ;  /* 0x0000700801007387 */ /* 0x000fe80000100a00 */
[----:B------:R0:W-:Y:S04]  /*13ae0*/  STL.64 [R1+0x78], R10 ;  /* 0x0000780a01007387 */ /* 0x0001e80000100a00 */
[----:B0-----:R-:W2:Y:S04]  /*13af0*/  LDL.LU.64 R10, [R1+0x2bd0] ;  /* 0x002bd000010a7983 */ /* 0x001ea80000300a00 */
[----:B------:R-:W2:Y:S02]  /*13b00*/  LDL.LU.64 R8, [R1+0x2bc8] ;  /* 0x002bc80001087983 */ /* 0x000ea40000300a00 */
[C---:B--2---:R-:W-:Y:S11]  /*13b10*/  HMMA.16816.F32.BF16 R8, R24.reuse, R18, R8 ;  /* 0x000000121808723c */ /* 0x044ff60000041808 */
[----:B------:R-:W-:Y:S11]  /*13b20*/  @!UPT UIADD3 URZ, URZ, URZ, URZ ;  /* 0x0000003f3f3ff290 */ /* 0x000ff6000fffe03f */
[----:B------:R-:W-:Y:S01]  /*13b30*/  @!UPT UIADD3 URZ, URZ, URZ, URZ ;  /* 0x0000003f3f3ff290 */ /* 0x000fe2000fffe03f */
[----:B------:R0:W-:Y:S02]  /*13b40*/  STL.64 [R1+0x60], R8 ;  /* 0x0000600801007387 */ /* 0x0001e40000100a00 */
[----:B0-----:R-:W-:Y:S01]  /*13b50*/  IMAD.MOV.U32 R9, RZ, RZ, R18 ;  /* 0x000000ffff097224 */ /* 0x001fe200078e0012 */
[----:B------:R-:W-:Y:S02]  /*13b60*/  MOV R8, R19 ;  /* 0x0000001300087202 */ /* 0x000fe40000000f00 */
[----:B---3--:R-:W-:Y:S01]  /*13b70*/  HMMA.16816.F32.BF16 R16, R24, R14, R4 ;  /* 0x0000000e1810723c */ /* 0x008fe20000041804 */
[----:B------:R-:W-:Y:S04]  /*13b80*/  STL.64 [R1+0x68], R10 ;  /* 0x0000680a01007387 */ /* 0x000fe80000100a00 */
[----:B------:R4:W-:Y:S02]  /*13b90*/  STL [R1+0x2b70], R9 ;  /* 0x002b700901007387 */ /* 0x0009e40000100800 */
[----:B------:R-:W-:-:S02]  /*13ba0*/  MOV R5, R14 ;  /* 0x0000000e00057202 */ /* 0x000fc40000000f00 */
[----:B------:R-:W-:Y:S02]  /*13bb0*/  MOV R4, R15 ;  /* 0x0000000f00047202 */ /* 0x000fe40000000f00 */
[----:B------:R-:W2:Y:S11]  /*13bc0*/  LDL.LU.64 R14, [R1+0x2bc0] ;  /* 0x002bc000010e7983 */ /* 0x000eb60000300a00 */
[----:B------:R-:W-:Y:S02]  /*13bd0*/  @!UPT UIADD3 URZ, URZ, URZ, URZ ;  /* 0x0000003f3f3ff290 */ /* 0x000fe4000fffe03f */
[----:B------:R-:W-:Y:S01]  /*13be0*/  MOV R3, R18 ;  /* 0x0000001200037202 */ /* 0x000fe20000000f00 */
[----:B------:R-:W-:Y:S01]  /*13bf0*/  IMAD.MOV.U32 R29, RZ, RZ, R16 ;  /* 0x000000ffff1d7224 */ /* 0x000fe200078e0010 */
[----:B------:R-:W-:Y:S02]  /*13c00*/  MOV R0, R19 ;  /* 0x0000001300007202 */ /* 0x000fe40000000f00 */
[----:B------:R-:W-:Y:S01]  /*13c10*/  MOV R28, R17 ;  /* 0x00000011001c7202 */ /* 0x000fe20000000f00 */
[----:B------:R-:W2:Y:S04]  /*13c20*/  LDL.LU.64 R18, [R1+0x2bb8] ;  /* 0x002bb80001127983 */ /* 0x000ea80000300a00 */
[----:B------:R-:W2:Y:S04]  /*13c30*/  LDL.LU.64 R16, [R1+0x2bb0] ;  /* 0x002bb00001107983 */ /* 0x000ea80000300a00 */
[----:B------:R-:W-:Y:S04]  /*13c40*/  STL [R1+0x2ad4], R0 ;  /* 0x002ad40001007387 */ /* 0x000fe80000100800 */
[----:B------:R-:W-:Y:S04]  /*13c50*/  STL [R1+0x2ad0], R3 ;  /* 0x002ad00301007387 */ /* 0x000fe80000100800 */
[----:B------:R0:W-:Y:S04]  /*13c60*/  STL [R1+0x2acc], R28 ;  /* 0x002acc1c01007387 */ /* 0x0001e80000100800 */
[----:B------:R1:W-:Y:S01]  /*13c70*/  STL [R1+0x2ac8], R29 ;  /* 0x002ac81d01007387 */ /* 0x0003e20000100800 */
[C---:B--2---:R-:W-:Y:S01]  /*13c80*/  HMMA.16816.F32.BF16 R16, R24.reuse, R14, R16 ;  /* 0x0000000e1810723c */ /* 0x044fe20000041810 */
[----:B------:R-:W-:Y:S01]  /*13c90*/  IMAD.MOV.U32 R7, RZ, RZ, R14 ;  /* 0x000000ffff077224 */ /* 0x000fe200078e000e */
[----:B------:R-:W-:Y:S11]  /*13ca0*/  MOV R6, R15 ;  /* 0x0000000f00067202 */ /* 0x000ff60000000f00 */
[----:B------:R-:W-:Y:S10]  /*13cb0*/  @!UPT UIADD3 URZ, URZ, URZ, URZ ;  /* 0x0000003f3f3ff290 */ /* 0x000ff4000fffe03f */
[----:B------:R-:W-:Y:S04]  /*13cc0*/  STL.64 [R1+0x20], R16 ;  /* 0x0000201001007387 */ /* 0x000fe80000100a00 */
[----:B------:R-:W-:Y:S04]  /*13cd0*/  STL.64 [R1+0x28], R18 ;  /* 0x0000281201007387 */ /* 0x000fe80000100a00 */
[----:B------:R-:W2:Y:S04]  /*13ce0*/  LDL.LU.64 R14, [R1+0x2ba8] ;  /* 0x002ba800010e7983 */ /* 0x000ea80000300a00 */
[----:B------:R-:W2:Y:S01]  /*13cf0*/  LDL.LU.64 R12, [R1+0x2ba0] ;  /* 0x002ba000010c7983 */ /* 0x000ea20000300a00 */
[----:B----4-:R-:W-:Y:S01]  /*13d00*/  IMAD.MOV.U32 R9, RZ, RZ, R22 ;  /* 0x000000ffff097224 */ /* 0x010fe200078e0016 */
[----:B------:R-:W-:Y:S01]  /*13d10*/  MOV R10, R23 ;  /* 0x00000017000a7202 */ /* 0x000fe20000000f00 */
[----:B--2---:R-:W-:Y:S01]  /*13d20*/  HMMA.16816.F32.BF16 R12, R24, R22, R12 ;  /* 0x00000016180c723c */ /* 0x004fe2000004180c */
[----:B------:R-:W2:Y:S11]  /*13d30*/  LDL.LU.64 R22, [R1+0x2b98] ;  /* 0x002b980001167983 */ /* 0x000eb60000300a00 */
[----:B------:R-:W-:Y:S11]  /*13d40*/  @!UPT UIADD3 URZ, URZ, URZ, URZ ;  /* 0x0000003f3f3ff290 */ /* 0x000ff6000fffe03f */
[----:B------:R-:W-:Y:S01]  /*13d50*/  @!UPT UIADD3 URZ, URZ, URZ, URZ ;  /* 0x0000003f3f3ff290 */ /* 0x000fe2000fffe03f */
[----:B0-----:R-:W-:Y:S01]  /*13d60*/  IMAD.MOV.U32 R28, RZ, RZ, R14 ;  /* 0x000000ffff1c7224 */ /* 0x001fe200078e000e */
[----:B-1----:R-:W-:Y:S02]  /*13d70*/  MOV R29, R15 ;  /* 0x0000000f001d7202 */ /* 0x002fe40000000f00 */
[----:B------:R-:W-:Y:S01]  /*13d80*/  MOV R0, R12 ;  /* 0x0000000c00007202 */ /* 0x000fe20000000f00 */
[----:B------:R-:W2:Y:S01]  /*13d90*/  LDL.LU.64 R14, [R1+0x2b90] ;  /* 0x002b9000010e7983 */ /* 0x000ea20000300a00 */
[----:B------:R-:W-:-:S03]  /*13da0*/  MOV R3, R13 ;  /* 0x0000000d00037202 */ /* 0x000fc60000000f00 */
[----:B------:R-:W2:Y:S04]  /*13db0*/  LDL.LU.64 R12, [R1+0x2b88] ;  /* 0x002b8800010c7983 */ /* 0x000ea80000300a00 */
[----:B------:R-:W-:Y:S04]  /*13dc0*/  STL [R1+0x2adc], R3 ;  /* 0x002adc0301007387 */ /* 0x000fe80000100800 */
[----:B------:R-:W-:Y:S01]  /*13dd0*/  STL [R1+0x2ad8], R0 ;  /* 0x002ad80001007387 */ /* 0x000fe20000100800 */
[----:B--2---:R-:W-:Y:S03]  /*13de0*/  HMMA.16816.F32.BF16 R24, R24, R22, R12 ;  /* 0x000000161818723c */ /* 0x004fe6000004180c */
[----:B------:R-:W2:Y:S04]  /*13df0*/  LDL.LU.64 R14, [R1+0x2b80] ;  /* 0x002b8000010e7983 */ /* 0x000ea80000300a00 */
[----:B------:R-:W2:Y:S11]  /*13e00*/  LDL.LU.64 R12, [R1+0x2b78] ;  /* 0x002b7800010c7983 */ /* 0x000eb60000300a00 */
[----:B------:R-:W-:Y:S05]  /*13e10*/  @!UPT UIADD3 URZ, URZ, URZ, URZ ;  /* 0x0000003f3f3ff290 */ /* 0x000fea000fffe03f */
[----:B------:R-:W-:Y:S04]  /*13e20*/  STL.64 [R1+0x2a50], R26 ;  /* 0x002a501a01007387 */ /* 0x000fe80000100a00 */
[----:B------:R0:W-:Y:S04]  /*13e30*/  STL.64 [R1+0x2a48], R24 ;  /* 0x002a481801007387 */ /* 0x0001e80000100a00 */
[----:B0-----:R-:W2:Y:S04]  /*13e40*/  LDL.LU R24, [R1+0xb0] ;  /* 0x0000b00001187983 */ /* 0x001ea80000300800 */
[----:B------:R-:W2:Y:S04]  /*13e50*/  LDL.LU R25, [R1+0xb4] ;  /* 0x0000b40001197983 */ /* 0x000ea80000300800 */
[----:B------:R-:W2:Y:S04]  /*13e60*/  LDL.LU R26, [R1+0xb8] ;  /* 0x0000b800011a7983 */ /* 0x000ea80000300800 */
[----:B------:R-:W2:Y:S01]  /*13e70*/  LDL.LU R27, [R1+0xbc] ;  /* 0x0000bc00011b7983 */ /* 0x000ea20000300800 */
[----:B------:R-:W-:-:S03]  /*13e80*/  MOV R0, R23 ;  /* 0x0000001700007202 */ /* 0x000fc60000000f00 */
[----:B------:R-:W0:Y:S04]  /*13e90*/  S2R R23, SR_TID.X ;  /* 0x0000000000177919 */ /* 0x000e280000002100 */
[----:B------:R-:W1:Y:S01]  /*13ea0*/  S2R R22, SR_TID.X ;  /* 0x0000000000167919 */ /* 0x000e620000002100 */
[----:B------:R-:W-:Y:S02]  /*13eb0*/  MOV R18, R21 ;  /* 0x0000001500127202 */ /* 0x000fe40000000f00 */
[----:B------:R-:W-:Y:S02]  /*13ec0*/  MOV R19, R20 ;  /* 0x0000001400137202 */ /* 0x000fe40000000f00 */
[----:B0-----:R-:W-:Y:S02]  /*13ed0*/  LOP3.LUT R23, R23, 0x7, RZ, 0xc0, !PT ;  /* 0x0000000717177812 */ /* 0x001fe400078ec0ff */
[----:B-1----:R-:W-:-:S03]  /*13ee0*/  SHF.L.U32 R22, R22, 0x1, RZ ;  /* 0x0000000116167819 */ /* 0x002fc600000006ff */
[----:B------:R-:W-:-:S05]  /*13ef0*/  IMAD R23, R23, 0x210, RZ ;  /* 0x0000021017177824 */ /* 0x000fca00078e02ff */
[----:B------:R-:W-:Y:S02]  /*13f00*/  LOP3.LUT R11, R23, 0x30, R22, 0x78, !PT ;  /* 0x00000030170b7812 */ /* 0x000fe400078e7816 */
[----:B------:R-:W0:Y:S02]  /*13f10*/  LDSM.16.MT88.4 R20, [R2+0xc000] ;  /* 0x00c000000214783b */ /* 0x000e240000004200 */
[----:B------:R-:W-:Y:S01]  /*13f20*/  LOP3.LUT R11, R11, 0x40, RZ, 0x3c, !PT ;  /* 0x000000400b0b7812 */ /* 0x000fe200078e3cff */
[----:B--2---:R-:W-:Y:S11]  /*13f30*/  HMMA.16816.F32.BF16 R16, R12, R18, R24 ;  /* 0x000000120c10723c */ /* 0x004ff60000041818 */
[----:B------:R-:W-:Y:S11]  /*13f40*/  @!UPT UIADD3 URZ, URZ, URZ, URZ ;  /* 0x0000003f3f3ff290 */ /* 0x000ff6000fffe03f */
[----:B------:R-:W-:Y:S01]  /*13f50*/  @!UPT UIADD3 URZ, URZ, URZ, URZ ;  /* 0x0000003f3f3ff290 */ /* 0x000fe2000fffe03f */
[----:B------:R-:W-:Y:S04]  /*13f60*/  STL.64 [R1+0x2a40], R18 ;  /* 0x002a401201007387 */ /* 0x000fe80000100a00 */
[----:B------:R-:W-:Y:S04]  /*13f70*/  STL.64 [R1+0x2a38], R16 ;  /* 0x002a381001007387 */ /* 0x000fe80000100a00 */
[----:B0-----:R0:W-:Y:S04]  /*13f80*/  STL.64 [R1+0x2ae8], R22 ;  /* 0x002ae81601007387 */ /* 0x0011e80000100a00 */
[----:B------:R-:W-:Y:S04]  /*13f90*/  STL.64 [R1+0x2ae0], R20 ;  /* 0x002ae01401007387 */ /* 0x000fe80000100a00 */
[----:B------:R-:W1:Y:S01]  /*13fa0*/  LDSM.16.M88.4 R16, [R11+0x20080] ;  /* 0x020080000b10783b */ /* 0x000e620000000200 */
[----:B0-----:R-:W-:-:S03]  /*13fb0*/  IMAD.MOV.U32 R22, RZ, RZ, R9 ;  /* 0x000000ffff167224 */ /* 0x001fc600078e0009 */
[----:B------:R-:W2:Y:S01]  /*13fc0*/  LDL.LU R9, [R1+0x2b70] ;  /* 0x002b700001097983 */ /* 0x000ea20000300800 */
[----:B------:R-:W-:-:S03]  /*13fd0*/  MOV R23, R10 ;  /* 0x0000000a00177202 */ /* 0x000fc60000000f00 */
[----:B-1----:R-:W-:Y:S04]  /*13fe0*/  STL.64 [R1+0x30], R16 ;  /* 0x0000301001007387 */ /* 0x002fe80000100a00 */
[----:B------:R-:W-:Y:S04]  /*13ff0*/  STL.64 [R1+0x38], R18 ;  /* 0x0000381201007387 */ /* 0x000fe80000100a00 */
[----:B------:R-:W0:Y:S04]  /*14000*/  LDSM.16.M88.4 R16, [R11+0x21080] ;  /* 0x021080000b10783b */ /* 0x000e280000000200 */
[----:B------:R1:W-:Y:S02]  /*14010*/  STL.64 [R1+0x2af8], R22 ;  /* 0x002af81601007387 */ /* 0x0003e40000100a00 */
[----:B-1----:R-:W-:Y:S01]  /*14020*/  IMAD.MOV.U32 R22, RZ, RZ, R7 ;  /* 0x000000ffff167224 */ /* 0x002fe200078e0007 */
[----:B------:R-:W-:Y:S01]  /*14030*/  MOV R23, R6 ;  /* 0x0000000600177202 */ /* 0x000fe20000000f00 */
[----:B0-----:R-:W-:Y:S04]  /*14040*/  STL.64 [R1+0x18], R18 ;  /* 0x0000181201007387 */ /* 0x001fe80000100a00 */
[----:B------:R0:W-:Y:S02]  /*14050*/  STL.64 [R1+0x2b10], R22 ;  /* 0x002b101601007387 */ /* 0x0001e40000100a00 */
[----:B0-----:R-:W-:-:S02]  /*14060*/  MOV R22, R5 ;  /* 0x0000000500167202 */ /* 0x001fc40000000f00 */
[----:B------:R-:W-:Y:S02]  /*14070*/  MOV R23, R4 ;  /* 0x0000000400177202 */ /* 0x000fe40000000f00 */
[----:B------:R-:W0:Y:S04]  /*14080*/  LDSM.16.M88.4 R4, [R11+0x22080] ;  /* 0x022080000b04783b */ /* 0x000e280000000200 */
[----:B------:R1:W-:Y:S02]  /*14090*/  STL.64 [R1+0x2b28], R22 ;  /* 0x002b281601007387 */ /* 0x0003e40000100a00 */
[----:B-1----:R-:W-:Y:S02]  /*140a0*/  MOV R23, R8 ;  /* 0x0000000800177202 */ /* 0x002fe40000000f00 */
[----:B0-----:R-:W-:Y:S04]  /*140b0*/  STL [R1+0x2a0c], R6 ;  /* 0x002a0c0601007387 */ /* 0x001fe80000100800 */
[----:B------:R-:W-:Y:S04]  /*140c0*/  STL [R1+0x2a08], R7 ;  /* 0x002a080701007387 */ /* 0x000fe80000100800 */
[----:B------:R0:W-:Y:S04]  /*140d0*/  STL.64 [R1+0x2af0], R4 ;  /* 0x002af00401007387 */ /* 0x0001e80000100a00 */
[----:B0-----:R-:W3:Y:S04]  /*140e0*/  LDL.LU R4, [R1+0xe0] ;  /* 0x0000e00001047983 */ /* 0x001ee80000300800 */
[----:B------:R-:W3:Y:S04]  /*140f0*/  LDL.LU R5, [R1+0xe4] ;  /* 0x0000e40001057983 */ /* 0x000ee80000300800 */
[----:B------:R-:W4:Y:S04]  /*14100*/  LDL.LU R6, [R1+0xe8] ;  /* 0x0000e80001067983 */ /* 0x000f280000300800 */
[----:B------:R-:W4:Y:S01]  /*14110*/  LDL.LU R7, [R1+0xec] ;  /* 0x0000ec0001077983 */ /* 0x000f220000300800 */
[----:B--2---:R-:W-:-:S05]  /*14120*/  IMAD.MOV.U32 R22, RZ, RZ, R9 ;  /* 0x000000ffff167224 */ /* 0x004fca00078e0009 */
[----:B------:R0:W-:Y:S04]  /*14130*/  STL.64 [R1+0x2b40], R22 ;  /* 0x002b401601007387 */ /* 0x0001e80000100a00 */
[----:B0-----:R-:W2:Y:S04]  /*14140*/  LDL.LU R22, [R1+0x1a8] ;  /* 0x0001a80001167983 */ /* 0x001ea80000300800 */
[----:B------:R-:W2:Y:S04]  /*14150*/  LDL.LU R23, [R1+0x1ac] ;  /* 0x0001ac0001177983 */ /* 0x000ea80000300800 */
[----:B--2---:R-:W-:Y:S04]  /*14160*/  STL.64 [R1+0x2b58], R22 ;  /* 0x002b581601007387 */ /* 0x004fe80000100a00 */
[----:B----4-:R-:W-:Y:S04]  /*14170*/  STL.64 [R1+0x2b08], R6 ;  /* 0x002b080601007387 */ /* 0x010fe80000100a00 */
[----:B---3--:R0:W-:Y:S04]  /*14180*/  STL.64 [R1+0x2b00], R4 ;  /* 0x002b000401007387 */ /* 0x0081e80000100a00 */
[----:B0-----:R-:W2:Y:S04]  /*14190*/  LDL.LU R4, [R1+0xf0] ;  /* 0x0000f00001047983 */ /* 0x001ea80000300800 */
[----:B------:R-:W2:Y:S04]  /*141a0*/  LDL.LU R5, [R1+0xf4] ;  /* 0x0000f40001057983 */ /* 0x000ea80000300800 */
[----:B------:R-:W3:Y:S04]  /*141b0*/  LDL.LU R6, [R1+0xf8] ;  /* 0x0000f80001067983 */ /* 0x000ee80000300800 */
[----:B------:R-:W3:Y:S04]  /*141c0*/  LDL.LU R7, [R1+0xfc] ;  /* 0x0000fc0001077983 */ /* 0x000ee80000300800 */
[----:B------:R-:W4:Y:S04]  /*141d0*/  LDL.LU R22, [R1+0x198] ;  /* 0x0001980001167983 */ /* 0x000f280000300800 */
[----:B------:R-:W4:Y:S04]  /*141e0*/  LDL.LU R23, [R1+0x19c] ;  /* 0x00019c0001177983 */ /* 0x000f280000300800 */
        /* <DEDUP_REMOVED lines=18> */
[----:B------:R-:W-:-:S02]  /*14310*/  MOV R25, R16 ;  /* 0x0000001000197202 */ /* 0x000fc40000000f00 */
[----:B------:R-:W-:Y:S02]  /*14320*/  MOV R24, R17 ;  /* 0x0000001100187202 */ /* 0x000fe40000000f00 */
[----:B------:R-:W0:Y:S02]  /*14330*/  LDSM.16.M88.4 R16, [R11+0x23080] ;  /* 0x023080000b10783b */ /* 0x000e240000000200 */
[----:B0-----:R-:W-:Y:S01]  /*14340*/  MOV R27, R16 ;  /* 0x00000010001b7202 */ /* 0x001fe20000000f00 */
[----:B------:R-:W-:Y:S01]  /*14350*/  IMAD.MOV.U32 R26, RZ, RZ, R17 ;  /* 0x000000ffff1a7224 */ /* 0x000fe200078e0011 */
[----:B------:R-:W-:Y:S01]  /*14360*/  MOV R21, R0 ;  /* 0x0000000000157202 */ /* 0x000fe20000000f00 */
[----:B---3--:R-:W-:Y:S04]  /*14370*/  STL.64 [R1+0x2b68], R6 ;  /* 0x002b680601007387 */ /* 0x008fe80000100a00 */
[----:B--2---:R0:W-:Y:S04]  /*14380*/  STL.64 [R1+0x2b60], R4 ;  /* 0x002b600401007387 */ /* 0x0041e80000100a00 */
[----:B0-----:R-:W4:Y:S04]  /*14390*/  LDL.LU R4, [R1+0x110] ;  /* 0x0001100001047983 */ /* 0x001f280000300800 */
[----:B------:R-:W4:Y:S04]  /*143a0*/  LDL.LU R5, [R1+0x114] ;  /* 0x0001140001057983 */ /* 0x000f280000300800 */
[----:B------:R-:W4:Y:S04]  /*143b0*/  LDL.LU R6, [R1+0x118] ;  /* 0x0001180001067983 */ /* 0x000f280000300800 */
[----:B------:R-:W4:Y:S04]  /*143c0*/  LDL.LU R7, [R1+0x11c] ;  /* 0x00011c0001077983 */ /* 0x000f280000300800 */
[----:B------:R-:W-:Y:S04]  /*143d0*/  STL.64 [R1+0x140], R16 ;  /* 0x0001401001007387 */ /* 0x000fe80000100a00 */
[----:B------:R-:W-:Y:S04]  /*143e0*/  STL.64 [R1+0x148], R18 ;  /* 0x0001481201007387 */ /* 0x000fe80000100a00 */
[----:B------:R-:W0:Y:S04]  /*143f0*/  LDSM.16.M88.4 R16, [R11+0x24080] ;  /* 0x024080000b10783b */ /* 0x000e280000000200 */
[----:B0-----:R-:W-:Y:S04]  /*14400*/  STL.64 [R1+0x150], R16 ;  /* 0x0001501001007387 */ /* 0x001fe80000100a00 */
[----:B------:R-:W-:Y:S04]  /*14410*/  STL.64 [R1+0x158], R18 ;  /* 0x0001581201007387 */ /* 0x000fe80000100a00 */
[----:B------:R-:W0:Y:S04]  /*14420*/  LDSM.16.M88.4 R16, [R11+0x25080] ;  /* 0x025080000b10783b */ /* 0x000e280000000200 */
[----:B0-----:R-:W-:Y:S01]  /*14430*/  STL.64 [R1+0x160], R16 ;  /* 0x0001601001007387 */ /* 0x001fe20000100a00 */
[----:B------:R-:W-:-:S02]  /*14440*/  MOV R3, R16 ;  /* 0x0000001000037202 */ /* 0x000fc40000000f00 */
[----:B------:R-:W-:Y:S01]  /*14450*/  MOV R0, R17 ;  /* 0x0000001100007202 */ /* 0x000fe20000000f00 */
[----:B------:R-:W-:Y:S04]  /*14460*/  STL.64 [R1+0x168], R18 ;  /* 0x0001681201007387 */ /* 0x000fe80000100a00 */
[----:B------:R-:W0:Y:S04]  /*14470*/  LDSM.16.M88.4 R16, [R11+0x26080] ;  /* 0x026080000b10783b */ /* 0x000e280000000200 */
[----:B0-----:R-:W-:Y:S04]  /*14480*/  STL.64 [R1+0x1c0], R16 ;  /* 0x0001c01001007387 */ /* 0x001fe80000100a00 */
[----:B------:R-:W-:Y:S04]  /*14490*/  STL.64 [R1+0x1c8], R18 ;  /* 0x0001c81201007387 */ /* 0x000fe80000100a00 */
[----:B------:R-:W-:Y:S04]  /*144a0*/  LDSM.16.M88.4 R16, [R11+0x27080] ;  /* 0x027080000b10783b */ /* 0x000fe80000000200 */
[----:B------:R-:W0:Y:S04]  /*144b0*/  LDSM.16.MT88.4 R8, [R2+0xc100] ;  /* 0x00c100000208783b */ /* 0x000e280000004200 */
[----:B0-----:R0:W-:Y:S02]  /*144c0*/  STL.64 [R1+0x2a60], R10 ;  /* 0x002a600a01007387 */ /* 0x0011e40000100a00 */
[----:B0-----:R-:W-:-:S02]  /*144d0*/  MOV R11, R21 ;  /* 0x00000015000b7202 */ /* 0x001fc40000000f00 */
[----:B------:R-:W-:Y:S04]  /*144e0*/  STL.64 [R1+0x2a58], R8 ;  /* 0x002a580801007387 */ /* 0x000fe80000100a00 */
[----:B------:R-:W2:Y:S01]  /*144f0*/  LDL.LU R10, [R1+0x218] ;  /* 0x00021800010a7983 */ /* 0x000ea20000300800 */
[C---:B----4-:R-:W-:Y:S03]  /*14500*/  HMMA.16816.F32.BF16 R20, R12.reuse, R22, R4 ;  /* 0x000000160c14723c */ /* 0x050fe60000041804 */
[----:B------:R-:W3:Y:S04]  /*14510*/  LDL.LU.64 R6, [R1+0x2b68] ;  /* 0x002b680001067983 */ /* 0x000ee80000300a00 */
[----:B------:R-:W3:Y:S11]  /*14520*/  LDL.LU.64 R4, [R1+0x2b60] ;  /* 0x002b600001047983 */ /* 0x000ef60000300a00 */
[----:B------:R-:W-:Y:S05]  /*14530*/  @!UPT UIADD3 URZ, URZ, URZ, URZ ;  /* 0x0000003f3f3ff290 */ /* 0x000fea000fffe03f */
[----:B------:R-:W-:Y:S04]  /*14540*/  STL.64 [R1+0x40], R20 ;  /* 0x0000401401007387 */ /* 0x000fe80000100a00 */
[----:B------:R0:W-:Y:S04]  /*14550*/  STL.64 [R1+0x48], R22 ;  /* 0x0000481601007387 */ /* 0x0001e80000100a00 */
[----:B0-----:R-:W3:Y:S02]  /*14560*/  LDL.LU.64 R22, [R1+0x2b58] ;  /* 0x002b580001167983 */ /* 0x001ee40000300a00 */
[C---:B---3--:R-:W-:Y:S02]  /*14570*/  HMMA.16816.F32.BF16 R20, R12.reuse, R22, R4 ;  /* 0x000000160c14723c */ /* 0x048fe40000041804 */
[----:B------:R-:W3:Y:S04]  /*14580*/  LDL.LU.64 R6, [R1+0x2b50] ;  /* 0x002b500001067983 */ /* 0x000ee80000300a00 */
[----:B------:R-:W3:Y:S11]  /*14590*/  LDL.LU.64 R4, [R1+0x2b48] ;  /* 0x002b480001047983 */ /* 0x000ef60000300a00 */
[----:B------:R-:W-:Y:S06]  /*145a0*/  @!UPT UIADD3 URZ, URZ, URZ, URZ ;  /* 0x0000003f3f3ff290 */ /* 0x000fec000fffe03f */
[----:B------:R-:W-:Y:S04]  /*145b0*/  STL.64 [R1+0x110], R20 ;  /* 0x0001101401007387 */ /* 0x000fe80000100a00 */
[----:B------:R0:W-:Y:S04]  /*145c0*/  STL.64 [R1+0x118], R22 ;  /* 0x0001181601007387 */ /* 0x0001e80000100a00 */
[----:B0-----:R-:W3:Y:S04]  /*145d0*/  LDL.LU.64 R22, [R1+0x2b40] ;  /* 0x002b400001167983 */ /* 0x001ee80000300a00 */
[----:B------:R-:W-:Y:S04]  /*145e0*/  STL.64 [R1+0x1e8], R18 ;  /* 0x0001e81201007387 */ /* 0x000fe80000100a00 */
[----:B------:R0:W-:Y:S04]  /*145f0*/  STL.64 [R1+0x2a68], R16 ;  /* 0x002a681001007387 */ /* 0x0001e80000100a00 */
[----:B0-----:R-:W2:Y:S04]  /*14600*/  LDL.LU R16, [R1+0xd0] ;  /* 0x0000d00001107983 */ /* 0x001ea80000300800 */
[----:B------:R-:W2:Y:S04]  /*14610*/  LDL.LU R17, [R1+0xd4] ;  /* 0x0000d40001117983 */ /* 0x000ea80000300800 */
[----:B------:R-:W2:Y:S04]  /*14620*/  LDL.LU R18, [R1+0xd8] ;  /* 0x0000d80001127983 */ /* 0x000ea80000300800 */
[----:B------:R-:W2:Y:S01]  /*14630*/  LDL.LU R19, [R1+0xdc] ;  /* 0x0000dc0001137983 */ /* 0x000ea20000300800 */
[C---:B---3--:R-:W-:Y:S03]  /*14640*/  HMMA.16816.F32.BF16 R20, R12.reuse, R22, R4 ;  /* 0x000000160c14723c */ /* 0x048fe60000041804 */
        /* <DEDUP_REMOVED lines=19> */
[----:B0-----:R-:W3:Y:S01]  /*14780*/  LDL.LU.64 R22, [R1+0x2af8] ;  /* 0x002af80001167983 */ /* 0x001ee20000300a00 */
[C---:B--2---:R-:W-:Y:S08]  /*14790*/  HMMA.16816.F32.BF16 R8, R12.reuse, R10, R16 ;  /* 0x0000000a0c08723c */ /* 0x044ff00000041810 */
[----:B---3--:R-:W-:Y:S01]  /*147a0*/  HMMA.16816.F32.BF16 R20, R12, R22, R4 ;  /* 0x000000160c14723c */ /* 0x008fe20000041804 */
[----:B------:R-:W2:Y:S11]  /*147b0*/  LDL.LU.64 R4, [R1+0x2af0] ;  /* 0x002af00001047983 */ /* 0x000eb60000300a00 */
[----:B------:R-:W-:Y:S11]  /*147c0*/  @!UPT UIADD3 URZ, URZ, URZ, URZ ;  /* 0x0000003f3f3ff290 */ /* 0x000ff6000fffe03f */
[----:B------:R-:W-:Y:S04]  /*147d0*/  STL.64 [R1+0xe0], R20 ;  /* 0x0000e01401007387 */ /* 0x000fe80000100a00 */
[----:B------:R0:W-:Y:S04]  /*147e0*/  STL.64 [R1+0xe8], R22 ;  /* 0x0000e81601007387 */ /* 0x0001e80000100a00 */
[----:B0-----:R-:W3:Y:S04]  /*147f0*/  LDL.LU.64 R22, [R1+0x2ae8] ;  /* 0x002ae80001167983 */ /* 0x001ee80000300a00 */
[----:B------:R-:W3:Y:S04]  /*14800*/  LDL.LU.64 R20, [R1+0x2ae0] ;  /* 0x002ae00001147983 */ /* 0x000ee80000300a00 */
[----:B------:R0:W-:Y:S02]  /*14810*/  STL.64 [R1+0xc0], R8 ;  /* 0x0000c00801007387 */ /* 0x0001e40000100a00 */
[----:B0-----:R-:W-:-:S02]  /*14820*/  MOV R8, R3 ;  /* 0x0000000300087202 */ /* 0x001fc40000000f00 */
[----:B------:R-:W-:Y:S01]  /*14830*/  MOV R9, R0 ;  /* 0x0000000000097202 */ /* 0x000fe20000000f00 */
[----:B------:R-:W4:Y:S04]  /*14840*/  LDL.LU R3, [R1+0x2adc] ;  /* 0x002adc0001037983 */ /* 0x000f280000300800 */
[----:B------:R-:W5:Y:S04]  /*14850*/  LDL.LU R0, [R1+0x2ad8] ;  /* 0x002ad80001007983 */ /* 0x000f680000300800 */
[----:B------:R0:W-:Y:S04]  /*14860*/  STL.64 [R1+0x2a70], R8 ;  /* 0x002a700801007387 */ /* 0x0001e80000100a00 */
[----:B0-----:R-:W2:Y:S01]  /*14870*/  LDL.LU.64 R8, [R1+0x150] ;  /* 0x0001500001087983 */ /* 0x001ea20000300a00 */
[----:B------:R-:W-:Y:S01]  /*14880*/  IMAD.MOV.U32 R6, RZ, RZ, R10 ;  /* 0x000000ffff067224 */ /* 0x000fe200078e000a */
[----:B------:R-:W-:-:S02]  /*14890*/  MOV R7, R11 ;  /* 0x0000000b00077202 */ /* 0x000fc40000000f00 */
[----:B--2---:R0:W-:Y:S02]  /*148a0*/  STL.64 [R1+0x2a78], R8 ;  /* 0x002a780801007387 */ /* 0x0041e40000100a00 */
[----:B0-----:R-:W-:Y:S01]  /*148b0*/  IMAD.MOV.U32 R8, RZ, RZ, R27 ;  /* 0x000000ffff087224 */ /* 0x001fe200078e001b */
[----:B------:R-:W-:-:S05]  /*148c0*/  MOV R9, R26 ;  /* 0x0000001a00097202 */ /* 0x000fca0000000f00 */
[----:B------:R0:W-:Y:S04]  /*148d0*/  STL.64 [R1+0x2a90], R8 ;  /* 0x002a900801007387 */ /* 0x0001e80000100a00 */
[----:B0-----:R-:W2:Y:S04]  /*148e0*/  LDL.LU R8, [R1+0x70] ;  /* 0x0000700001087983 */ /* 0x001ea80000300800 */
[----:B------:R-:W2:Y:S04]  /*148f0*/  LDL.LU R9, [R1+0x74] ;  /* 0x0000740001097983 */ /* 0x000ea80000300800 */
[----:B------:R-:W2:Y:S04]  /*14900*/  LDL.LU R10, [R1+0x78] ;  /* 0x00007800010a7983 */ /* 0x000ea80000300800 */
[----:B------:R-:W2:Y:S04]  /*14910*/  LDL.LU R11, [R1+0x7c] ;  /* 0x00007c00010b7983 */ /* 0x000ea80000300800 */
[----:B--2---:R-:W-:Y:S04]  /*14920*/  STL.64 [R1+0x2aa0], R10 ;  /* 0x002aa00a01007387 */ /* 0x004fe80000100a00 */
[----:B------:R0:W-:Y:S04]  /*14930*/  STL.64 [R1+0x2a98], R8 ;  /* 0x002a980801007387 */ /* 0x0001e80000100a00 */
[----:B0-----:R-:W2:Y:S04]  /*14940*/  LDL.LU R8, [R1+0x80] ;  /* 0x0000800001087983 */ /* 0x001ea80000300800 */
[----:B------:R-:W2:Y:S04]  /*14950*/  LDL.LU R9, [R1+0x84] ;  /* 0x0000840001097983 */ /* 0x000ea80000300800 */
[----:B------:R-:W2:Y:S04]  /*14960*/  LDL.LU R10, [R1+0x88] ;  /* 0x00008800010a7983 */ /* 0x000ea80000300800 */
[----:B------:R-:W2:Y:S04]  /*14970*/  LDL.LU R11, [R1+0x8c] ;  /* 0x00008c00010b7983 */ /* 0x000ea80000300800 */
[----:B--2---:R-:W-:Y:S04]  /*14980*/  STL.64 [R1+0x2ab0], R10 ;  /* 0x002ab00a01007387 */ /* 0x004fe80000100a00 */
[----:B------:R0:W-:Y:S04]  /*14990*/  STL.64 [R1+0x2aa8], R8 ;  /* 0x002aa80801007387 */ /* 0x0001e80000100a00 */
[----:B0-----:R-:W2:Y:S04]  /*149a0*/  LDL.LU.64 R8, [R1+0x30] ;  /* 0x0000300001087983 */ /* 0x001ea80000300a00 */
[----:B------:R-:W2:Y:S04]  /*149b0*/  LDL.LU R16, [R1+0x20] ;  /* 0x0000200001107983 */ /* 0x000ea80000300800 */
        /* <DEDUP_REMOVED lines=11> */
[----:B0-----:R-:W3:Y:S04]  /*14a70*/  LDL.LU R16, [R1+0xa0] ;  /* 0x0000a00001107983 */ /* 0x001ee80000300800 */
[----:B------:R-:W3:Y:S04]  /*14a80*/  LDL.LU R17, [R1+0xa4] ;  /* 0x0000a40001117983 */ /* 0x000ee80000300800 */
[----:B------:R-:W3:Y:S04]  /*14a90*/  LDL.LU R18, [R1+0xa8] ;  /* 0x0000a80001127983 */ /* 0x000ee80000300800 */
[----:B------:R-:W3:Y:S01]  /*14aa0*/  LDL.LU R19, [R1+0xac] ;  /* 0x0000ac0001137983 */ /* 0x000ee20000300800 */
[----:B------:R-:W-:Y:S01]  /*14ab0*/  MOV R13, R24 ;  /* 0x00000018000d7202 */ /* 0x000fe20000000f00 */
[----:B-----5:R-:W-:Y:S01]  /*14ac0*/  IMAD.MOV.U32 R24, RZ, RZ, R0 ;  /* 0x000000ffff187224 */ /* 0x020fe200078e0000 */
[----:B------:R-:W-:Y:S01]  /*14ad0*/  MOV R12, R25 ;  /* 0x00000019000c7202 */ /* 0x000fe20000000f00 */
[----:B------:R-:W2:Y:S01]  /*14ae0*/  LDL.LU R0, [R1+0x2ad4] ;  /* 0x002ad40001007983 */ /* 0x000ea20000300800 */
[----:B----4-:R-:W-:-:S02]  /*14af0*/  MOV R25, R3 ;  /* 0x0000000300197202 */ /* 0x010fc40000000f00 */
[----:B------:R-:W-:Y:S01]  /*14b00*/  MOV R26, R28 ;  /* 0x0000001c001a7202 */ /* 0x000fe20000000f00 */
[----:B------:R-:W4:Y:S01]  /*14b10*/  LDL.LU R3, [R1+0x2ad0] ;  /* 0x002ad00001037983 */ /* 0x000f220000300800 */
[----:B------:R-:W-:-:S03]  /*14b20*/  MOV R27, R29 ;  /* 0x0000001d001b7202 */ /* 0x000fc60000000f00 */
[----:B------:R-:W5:Y:S04]  /*14b30*/  LDL.LU R28, [R1+0x2acc] ;  /* 0x002acc00011c7983 */ /* 0x000f680000300800 */
[----:B------:R-:W2:Y:S04]  /*14b40*/  LDL.LU R29, [R1+0x2ac8] ;  /* 0x002ac800011d7983 */ /* 0x000ea80000300800 */
[----:B------:R-:W-:Y:S04]  /*14b50*/  STL [R1+0x2a1c], R6 ;  /* 0x002a1c0601007387 */ /* 0x000fe80000100800 */
[----:B------:R-:W-:Y:S01]  /*14b60*/  STL [R1+0x2a18], R7 ;  /* 0x002a180701007387 */ /* 0x000fe20000100800 */
[----:B------:R-:W-:Y:S01]  /*14b70*/  IMAD.MOV.U32 R15, RZ, RZ, R8 ;  /* 0x000000ffff0f7224 */ /* 0x000fe200078e0008 */
[----:B------:R-:W-:Y:S01]  /*14b80*/  MOV R14, R9 ;  /* 0x00000009000e7202 */ /* 0x000fe20000000f00 */
[C---:B---3--:R-:W-:Y:S11]  /*14b90*/  HMMA.16816.F32.BF16 R16, R20.reuse, R8, R16 ;  /* 0x000000081410723c */ /* 0x048ff60000041810 */
[----:B------:R-:W-:Y:S11]  /*14ba0*/  @!UPT UIADD3 URZ, URZ, URZ, URZ ;  /* 0x0000003f3f3ff290 */ /* 0x000ff6000fffe03f */
[----:B------:R-:W-:Y:S01]  /*14bb0*/  @!UPT UIADD3 URZ, URZ, URZ, URZ ;  /* 0x0000003f3f3ff290 */ /* 0x000fe2000fffe03f */
[----:B------:R-:W-:Y:S04]  /*14bc0*/  STL.64 [R1+0xb0], R16 ;  /* 0x0000b01001007387 */ /* 0x000fe80000100a00 */
[----:B------:R0:W-:Y:S04]  /*14bd0*/  STL.64 [R1+0xb8], R18 ;  /* 0x0000b81201007387 */ /* 0x0001e80000100a00 */
[----:B0-----:R-:W3:Y:S04]  /*14be0*/  LDL.LU.64 R18, [R1+0x2ac0] ;  /* 0x002ac00001127983 */ /* 0x001ee80000300a00 */
[----:B------:R-:W3:Y:S04]  /*14bf0*/  LDL.LU.64 R16, [R1+0x2ab8] ;  /* 0x002ab80001107983 */ /* 0x000ee80000300a00 */
[----:B------:R-:W2:Y:S04]  /*14c00*/  LDL.LU.64 R10, [R1+0x2ab0] ;  /* 0x002ab000010a7983 */ /* 0x000ea80000300a00 */
[----:B------:R-:W2:Y:S02]  /*14c10*/  LDL.LU.64 R8, [R1+0x2aa8] ;  /* 0x002aa80001087983 */ /* 0x000ea40000300a00 */
[C---:B--2---:R-:W-:Y:S11]  /*14c20*/  HMMA.16816.F32.BF16 R8, R20.reuse, R12, R8 ;  /* 0x0000000c1408723c */ /* 0x044ff60000041808 */
[----:B------:R-:W-:Y:S11]  /*14c30*/  @!UPT UIADD3 URZ, URZ, URZ, URZ ;  /* 0x0000003f3f3ff290 */ /* 0x000ff6000fffe03f */
[----:B------:R-:W-:Y:S01]  /*14c40*/  @!UPT UIADD3 URZ, URZ, URZ, URZ ;  /* 0x0000003f3f3ff290 */ /* 0x000fe2000fffe03f */
[----:B------:R-:W-:Y:S04]  /*14c50*/  STL.64 [R1+0xa0], R8 ;  /* 0x0000a00801007387 */ /* 0x000fe80000100a00 */
[----:B------:R0:W-:Y:S04]  /*14c60*/  STL.64 [R1+0xa8], R10 ;  /* 0x0000a80a01007387 */ /* 0x0001e80000100a00 */
[----:B0-----:R-:W2:Y:S04]  /*14c70*/  LDL.LU.64 R10, [R1+0x2aa0] ;  /* 0x002aa000010a7983 */ /* 0x001ea80000300a00 */
[----:B------:R-:W2:Y:S02]  /*14c80*/  LDL.LU.64 R8, [R1+0x2a98] ;  /* 0x002a980001087983 */ /* 0x000ea40000300a00 */
[----:B--2---:R-:W-:Y:S11]  /*14c90*/  HMMA.16816.F32.BF16 R8, R20, R4, R8 ;  /* 0x000000041408723c */ /* 0x004ff60000041808 */
[----:B------:R-:W-:Y:S11]  /*14ca0*/  @!UPT UIADD3 URZ, URZ, URZ, URZ ;  /* 0x0000003f3f3ff290 */ /* 0x000ff6000fffe03f */
[----:B------:R-:W-:Y:S01]  /*14cb0*/  @!UPT UIADD3 URZ, URZ, URZ, URZ ;  /* 0x0000003f3f3ff290 */ /* 0x000fe2000fffe03f */
[----:B------:R0:W-:Y:S04]  /*14cc0*/  STL.64 [R1+0x90], R8 ;  /* 0x0000900801007387 */ /* 0x0001e80000100a00 */
[----:B------:R-:W-:Y:S04]  /*14cd0*/  STL.64 [R1+0x98], R10 ;  /* 0x0000980a01007387 */ /* 0x000fe80000100a00 */
[----:B0-----:R-:W3:Y:S04]  /*14ce0*/  LDL.LU.64 R8, [R1+0x2a90] ;  /* 0x002a900001087983 */ /* 0x001ee80000300a00 */
[----:B------:R0:W-:Y:S04]  /*14cf0*/  STL [R1+0x2a2c], R4 ;  /* 0x002a2c0401007387 */ /* 0x0001e80000100800 */
[----:B------:R5:W-:Y:S01]  /*14d00*/  STL [R1+0x2a28], R5 ;  /* 0x002a280501007387 */ /* 0x000be20000100800 */
[----:B0-----:R-:W-:-:S02]  /*14d10*/  MOV R4, R29 ;  /* 0x0000001d00047202 */ /* 0x001fc40000000f00 */
[----:B-----5:R-:W-:Y:S01]  /*14d20*/  MOV R5, R28 ;  /* 0x0000001c00057202 */ /* 0x020fe20000000f00 */
[----:B---3--:R-:W-:Y:S01]  /*14d30*/  HMMA.16816.F32.BF16 R8, R20, R8, R16 ;  /* 0x000000081408723c */ /* 0x008fe20000041810 */
[----:B------:R-:W2:Y:S04]  /*14d40*/  LDL.LU.64 R18, [R1+0x2a88] ;  /* 0x002a880001127983 */ /* 0x000ea80000300a00 */
[----:B------:R-:W2:Y:S11]  /*14d50*/  LDL.LU.64 R16, [R1+0x2a80] ;  /* 0x002a800001107983 */ /* 0x000eb60000300a00 */
[----:B------:R-:W-:Y:S08]  /*14d60*/  @!UPT UIADD3 URZ, URZ, URZ, URZ ;  /* 0x0000003f3f3ff290 */ /* 0x000ff0000fffe03f */
[----:B------:R-:W-:Y:S02]  /*14d70*/  MOV R29, R8 ;  /* 0x00000008001d7202 */ /* 0x000fe40000000f00 */
[----:B------:R-:W-:Y:S02]  /*14d80*/  MOV R28, R9 ;  /* 0x00000009001c7202 */ /* 0x000fe40000000f00 */
[----:B------:R-:W3:Y:S01]  /*14d90*/  LDL.LU.64 R8, [R1+0x2a78] ;  /* 0x002a780001087983 */ /* 0x000ee20000300a00 */
[----:B----4-:R-:W-:Y:S01]  /*14da0*/  IMAD.MOV.U32 R6, RZ, RZ, R3 ;  /* 0x000000ffff067224 */ /* 0x010fe200078e0003 */
[----:B------:R-:W-:Y:S01]  /*14db0*/  MOV R7, R0 ;  /* 0x0000000000077202 */ /* 0x000fe20000000f00 */
[----:B------:R-:W-:Y:S01]  /*14dc0*/  IMAD.MOV.U32 R3, RZ, RZ, R10 ;  /* 0x000000ffff037224 */ /* 0x000fe200078e000a */
[----:B------:R-:W-:-:S05]  /*14dd0*/  MOV R0, R11 ;  /* 0x0000000b00007202 */ /* 0x000fca0000000f00 */
[----:B------:R-:W-:Y:S04]  /*14de0*/  STL [R1+0x29ac], R0 ;  /* 0x0029ac0001007387 */ /* 0x000fe80000100800 */
[----:B------:R-:W-:Y:S04]  /*14df0*/  STL [R1+0x29a8], R3 ;  /* 0x0029a80301007387 */ /* 0x000fe80000100800 */
[----:B------:R-:W-:Y:S04]  /*14e00*/  STL [R1+0x29a4], R28 ;  /* 0x0029a41c01007387 */ /* 0x000fe80000100800 */
[----:B------:R-:W-:Y:S01]  /*14e10*/  STL [R1+0x29a0], R29 ;  /* 0x0029a01d01007387 */ /* 0x000fe20000100800 */
[C---:B---3--:R-:W-:Y:S11]  /*14e20*/  HMMA.16816.F32.BF16 R4, R20.reuse, R8, R4 ;  /* 0x000000081404723c */ /* 0x048ff60000041804 */
[----:B------:R-:W-:Y:S11]  /*14e30*/  @!UPT UIADD3 URZ, URZ, URZ, URZ ;  /* 0x0000003f3f3ff290 */ /* 0x000ff6000fffe03f */
[----:B------:R-:W-:Y:S01]  /*14e40*/  @!UPT UIADD3 URZ, URZ, URZ, URZ ;  /* 0x0000003f3f3ff290 */ /* 0x000fe2000fffe03f */
[----:B------:R0:W-:Y:S04]  /*14e50*/  STL.64 [R1+0x70], R4 ;  /* 0x0000700401007387 */ /* 0x0001e80000100a00 */
[----:B------:R-:W-:Y:S01]  /*14e60*/  STL.64 [R1+0x78], R6 ;  /* 0x0000780601007387 */ /* 0x000fe20000100a00 */
[----:B0-----:R-:W-:Y:S02]  /*14e70*/  MOV R4, R8 ;  /* 0x0000000800047202 */ /* 0x001fe40000000f00 */
[----:B------:R-:W-:Y:S02]  /*14e80*/  MOV R5, R9 ;  /* 0x0000000900057202 */ /* 0x000fe40000000f00 */
[----:B------:R-:W2:Y:S04]  /*14e90*/  LDL.LU.64 R8, [R1+0x2a70] ;  /* 0x002a700001087983 */ /* 0x000ea80000300a00 */
[----:B------:R0:W-:Y:S04]  /*14ea0*/  STL [R1+0x2a34], R5 ;  /* 0x002a340501007387 */ /* 0x0001e80000100800 */
[----:B------:R1:W-:Y:S04]  /*14eb0*/  STL [R1+0x2a30], R4 ;  /* 0x002a300401007387 */ /* 0x0003e80000100800 */
[----:B0-----:R-:W3:Y:S04]  /*14ec0*/  LDL R5, [R1+0x1c4] ;  /* 0x0001c40001057983 */ /* 0x001ee80000100800 */
[----:B-1----:R-:W3:Y:S01]  /*14ed0*/  LDL R4, [R1+0x1c0] ;  /* 0x0001c00001047983 */ /* 0x002ee20000100800 */
[C---:B--2---:R-:W-:Y:S03]  /*14ee0*/  HMMA.16816.F32.BF16 R8, R20.reuse, R8, R16 ;  /* 0x000000081408723c */ /* 0x044fe60000041810 */
[----:B------:R-:W2:Y:S11]  /*14ef0*/  LDL.LU.64 R16, [R1+0x2a68] ;  /* 0x002a680001107983 */ /* 0x000eb60000300a00 */
[----:B------:R-:W-:Y:S10]  /*14f00*/  @!UPT UIADD3 URZ, URZ, URZ, URZ ;  /* 0x0000003f3f3ff290 */ /* 0x000ff4000fffe03f */
[----:B------:R-:W-:Y:S02]  /*14f10*/  MOV R29, R11 ;  /* 0x0000000b001d7202 */ /* 0x000fe40000000f00 */
[----:B------:R-:W-:Y:S01]  /*14f20*/  MOV R28, R10 ;  /* 0x0000000a001c7202 */ /* 0x000fe20000000f00 */
[----:B------:R-:W-:Y:S01]  /*14f30*/  IMAD.MOV.U32 R0, RZ, RZ, R8 ;  /* 0x000000ffff007224 */ /* 0x000fe200078e0008 */
[----:B------:R-:W-:Y:S01]  /*14f40*/  MOV R3, R9 ;  /* 0x0000000900037202 */ /* 0x000fe20000000f00 */
[----:B------:R-:W4:Y:S04]  /*14f50*/  LDL.LU.64 R10, [R1+0x2a60] ;  /* 0x002a6000010a7983 */ /* 0x000f280000300a00 */
[----:B------:R-:W4:Y:S01]  /*14f60*/  LDL.LU.64 R8, [R1+0x2a58] ;  /* 0x002a580001087983 */ /* 0x000f220000300a00 */
[C---:B---3--:R-:W-:Y:S03]  /*14f70*/  HMMA.16816.F32.BF16 R4, R20.reuse, R4, R24 ;  /* 0x000000041404723c */ /* 0x048fe60000041818 */
[----:B------:R-:W-:Y:S04]  /*14f80*/  STL [R1+0x2a24], R29 ;  /* 0x002a241d01007387 */ /* 0x000fe80000100800 */
[----:B------:R-:W-:Y:S04]  /*14f90*/  STL [R1+0x2a20], R28 ;  /* 0x002a201c01007387 */ /* 0x000fe80000100800 */
[----:B------:R-:W-:Y:S04]  /*14fa0*/  STL [R1+0x2a14], R3 ;  /* 0x002a140301007387 */ /* 0x000fe80000100800 */
[----:B------:R-:W-:Y:S04]  /*14fb0*/  STL [R1+0x2a10], R0 ;  /* 0x002a100001007387 */ /* 0x000fe80000100800 */
[----:B------:R-:W3:Y:S04]  /*14fc0*/  LDL.LU.64 R26, [R1+0x2a50] ;  /* 0x002a5000011a7983 */ /* 0x000ee80000300a00 */
[----:B------:R-:W3:Y:S04]  /*14fd0*/  LDL.LU.64 R24, [R1+0x2a48] ;  /* 0x002a480001187983 */ /* 0x000ee80000300a00 */
[----:B------:R2:W-:Y:S04]  /*14fe0*/  STL.64 [R1+0x50], R4 ;  /* 0x0000500401007387 */ /* 0x0005e80000100a00 */
[----:B------:R0:W-:Y:S04]  /*14ff0*/  STL.64 [R1+0x58], R6 ;  /* 0x0000580601007387 */ /* 0x0001e80000100a00 */
[----:B------:R-:W4:Y:S01]  /*15000*/  LDL.LU.64 R18, [R1+0x2a40] ;  /* 0x002a400001127983 */ /* 0x000f220000300a00 */
[----:B--2---:R-:W-:Y:S01]  /*15010*/  IMAD.MOV.U32 R5, RZ, RZ, R16 ;  /* 0x000000ffff057224 */ /* 0x004fe200078e0010 */
[----:B------:R-:W-:Y:S01]  /*15020*/  MOV R4, R17 ;  /* 0x0000001100047202 */ /* 0x000fe20000000f00 */
[----:B---3--:R-:W-:Y:S01]  /*15030*/  HMMA.16816.F32.BF16 R24, R20, R16, R24 ;  /* 0x000000101418723c */ /* 0x008fe20000041818 */
[----:B------:R-:W4:Y:S11]  /*15040*/  LDL.LU.64 R16, [R1+0x2a38] ;  /* 0x002a380001107983 */ /* 0x000f360000300a00 */
[----:B------:R-:W-:Y:S11]  /*15050*/  @!UPT UIADD3 URZ, URZ, URZ, URZ ;  /* 0x0000003f3f3ff290 */ /* 0x000ff6000fffe03f */
[----:B------:R-:W-:Y:S01]  /*15060*/  @!UPT UIADD3 URZ, URZ, URZ, URZ ;  /* 0x0000003f3f3ff290 */ /* 0x000fe2000fffe03f */
[----:B0-----:R-:W-:Y:S01]  /*15070*/  MOV R6, R24 ;  /* 0x0000001800067202 */ /* 0x001fe20000000f00 */
[----:B------:R-:W-:Y:S01]  /*15080*/  IMAD.MOV.U32 R3, RZ, RZ, R26 ;  /* 0x000000ffff037224 */ /* 0x000fe200078e001a */
[----:B------:R-:W-:Y:S01]  /*15090*/  MOV R7, R25 ;  /* 0x0000001900077202 */ /* 0x000fe20000000f00 */
[----:B------:R-:W2:Y:S01]  /*150a0*/  LDL.LU R24, [R1+0x40] ;  /* 0x0000400001187983 */ /* 0x000ea20000300800 */
[----:B------:R-:W-:-:S03]  /*150b0*/  MOV R0, R27 ;  /* 0x0000001b00007202 */ /* 0x000fc60000000f00 */
[----:B------:R-:W2:Y:S04]  /*150c0*/  LDL.LU R25, [R1+0x44] ;  /* 0x0000440001197983 */ /* 0x000ea80000300800 */
[----:B------:R-:W2:Y:S04]  /*150d0*/  LDL.LU R26, [R1+0x48] ;  /* 0x00004800011a7983 */ /* 0x000ea80000300800 */
[----:B------:R-:W2:Y:S01]  /*150e0*/  LDL.LU R27, [R1+0x4c] ;  /* 0x00004c00011b7983 */ /* 0x000ea20000300800 */
[----:B------:R-:W-:Y:S02]  /*150f0*/  MOV R20, R15 ;  /* 0x0000000f00147202 */ /* 0x000fe40000000f00 */
[----:B------:R-:W-:-:S07]  /*15100*/  MOV R21, R14 ;  /* 0x0000000e00157202 */ /* 0x000fce0000000f00 */
[C---:B----4-:R-:W-:Y:S08]  /*15110*/  HMMA.16816.F32.BF16 R16, R8.reuse, R20, R16 ;  /* 0x000000140810723c */ /* 0x050ff00000041810 */
[----:B--2---:R-:W-:Y:S11]  /*15120*/  HMMA.16816.F32.BF16 R12, R8, R12, R24 ;  /* 0x0000000c080c723c */ /* 0x004ff60000041818 */
[----:B------:R-:W-:Y:S04]  /*15130*/  @!UPT UIADD3 URZ, URZ, URZ, URZ ;  /* 0x0000003f3f3ff290 */ /* 0x000fe8000fffe03f */
[----:B------:R-:W-:Y:S01]  /*15140*/  STL.64 [R1], R16 ;  /* 0x0000001001007387 */ /* 0x000fe20000100a00 */
[----:B------:R-:W-:Y:S01]  /*15150*/  IMAD.MOV.U32 R29, RZ, RZ, R18 ;  /* 0x000000ffff1d7224 */ /* 0x000fe200078e0012 */
[----:B------:R-:W-:Y:S02]  /*15160*/  MOV R28, R19 ;  /* 0x00000013001c7202 */ /* 0x000fe40000000f00 */
[----:B------:R-:W0:Y:S04]  /*15170*/  LDSM.16.MT88.4 R16, [R2+0xe000] ;  /* 0x00e000000210783b */ /* 0x000e280000004200 */
[----:B------:R-:W1:Y:S04]  /*15180*/  LDSM.16.MT88.4 R24, [R2+0xe100] ;  /* 0x00e100000218783b */ /* 0x000e680000004200 */
[----:B------:R2:W-:Y:S04]  /*15190*/  STL.64 [R1+0x28e8], R14 ;  /* 0x0028e80e01007387 */ /* 0x0005e80000100a00 */
[----:B------:R-:W-:Y:S04]  /*151a0*/  STL.64 [R1+0x28e0], R12 ;  /* 0x0028e00c01007387 */ /* 0x000fe80000100a00 */
[----:B--2---:R-:W2:Y:S04]  /*151b0*/  LDL.LU R14, [R1+0x38] ;  /* 0x00003800010e7983 */ /* 0x004ea80000300800 */
[----:B------:R-:W2:Y:S04]  /*151c0*/  LDL.LU R15, [R1+0x3c] ;  /* 0x00003c00010f7983 */ /* 0x000ea80000300800 */
[----:B------:R-:W3:Y:S04]  /*151d0*/  LDL.LU R20, [R1+0x110] ;  /* 0x0001100001147983 */ /* 0x000ee80000300800 */
[----:B------:R-:W3:Y:S04]  /*151e0*/  LDL.LU R21, [R1+0x114] ;  /* 0x0001140001157983 */ /* 0x000ee80000300800 */
[----:B------:R-:W3:Y:S04]  /*151f0*/  LDL.LU R22, [R1+0x118] ;  /* 0x0001180001167983 */ /* 0x000ee80000300800 */
[----:B------:R-:W3:Y:S04]  /*15200*/  LDL.LU R23, [R1+0x11c] ;  /* 0x00011c0001177983 */ /* 0x000ee80000300800 */
[----:B--2---:R-:W-:Y:S04]  /*15210*/  STL.64 [R1+0x29b0], R14 ;  /* 0x0029b00e01007387 */ /* 0x004fe80000100a00 */
[----:B0-----:R-:W-:Y:S04]  /*15220*/  STL.64 [R1+0x29c0], R18 ;  /* 0x0029c01201007387 */ /* 0x001fe80000100a00 */
[----:B------:R-:W-:Y:S04]  /*15230*/  STL.64 [R1+0x29b8], R16 ;  /* 0x0029b81001007387 */ /* 0x000fe80000100a00 */
[----:B-1----:R-:W-:Y:S04]  /*15240*/  STL.64 [R1+0x2908], R26 ;  /* 0x0029081a01007387 */ /* 0x002fe80000100a00 */
[----:B------:R0:W-:Y:S02]  /*15250*/  STL.64 [R1+0x2900], R24 ;  /* 0x0029001801007387 */ /* 0x0001e40000100a00 */
[----:B0-----:R-:W-:-:S02]  /*15260*/  MOV R24, R5 ;  /* 0x0000000500187202 */ /* 0x001fc40000000f00 */
[----:B------:R-:W2:Y:S01]  /*15270*/  LDL.LU R5, [R1+0x2a34] ;  /* 0x002a340001057983 */ /* 0x000ea20000300800 */
[----:B------:R-:W-:-:S03]  /*15280*/  MOV R25, R4 ;  /* 0x0000000400197202 */ /* 0x000fc60000000f00 */
[----:B------:R-:W4:Y:S04]  /*15290*/  LDL.LU R4, [R1+0x2a30] ;  /* 0x002a300001047983 */ /* 0x000f280000300800 */
[----:B------:R-:W5:Y:S04]  /*152a0*/  LDL R26, [R1+0x1e8] ;  /* 0x0001e800011a7983 */ /* 0x000f680000100800 */
[----:B------:R-:W5:Y:S04]  /*152b0*/  LDL R27, [R1+0x1ec] ;  /* 0x0001ec00011b7983 */ /* 0x000f680000100800 */
[----:B-----5:R-:W-:Y:S04]  /*152c0*/  STL.64 [R1+0x29d0], R26 ;  /* 0x0029d01a01007387 */ /* 0x020fe80000100a00 */
[----:B------:R-:W-:Y:S04]  /*152d0*/  STL.64 [R1+0x29c8], R24 ;  /* 0x0029c81801007387 */ /* 0x000fe80000100a00 */
[----:B------:R-:W5:Y:S04]  /*152e0*/  LDL.LU R16, [R1+0x160] ;  /* 0x0001600001107983 */ /* 0x000f680000300800 */
[----:B------:R-:W5:Y:S04]  /*152f0*/  LDL.LU R17, [R1+0x164] ;  /* 0x0001640001117983 */ /* 0x000f680000300800 */
[----:B-----5:R4:W-:Y:S02]  /*15300*/  STL.64 [R1+0x29d8], R16 ;  /* 0x0029d81001007387 */ /* 0x0209e40000100a00 */
[----:B----4-:R-:W-:Y:S01]  /*15310*/  IMAD.MOV.U32 R16, RZ, RZ, R4 ;  /* 0x000000ffff107224 */ /* 0x010fe200078e0004 */
[----:B--2---:R-:W-:Y:S01]  /*15320*/  MOV R17, R5 ;  /* 0x0000000500117202 */ /* 0x004fe20000000f00 */
[----:B------:R-:W3:Y:S04]  /*15330*/  LDL.LU R4, [R1+0x2a2c] ;  /* 0x002a2c0001047983 */ /* 0x000ee80000300800 */
[----:B------:R-:W3:Y:S04]  /*15340*/  LDL.LU R5, [R1+0x2a28] ;  /* 0x002a280001057983 */ /* 0x000ee80000300800 */
[----:B------:R0:W-:Y:S04]  /*15350*/  STL.64 [R1+0x29f0], R16 ;  /* 0x0029f01001007387 */ /* 0x0001e80000100a00 */
[----:B0-----:R-:W2:Y:S04]  /*15360*/  LDL.LU R16, [R1+0x140] ;  /* 0x0001400001107983 */ /* 0x001ea80000300800 */
[----:B------:R-:W2:Y:S04]  /*15370*/  LDL.LU R17, [R1+0x144] ;  /* 0x0001440001117983 */ /* 0x000ea80000300800 */
[----:B------:R-:W4:Y:S04]  /*15380*/  LDL.LU R24, [R1+0xf0] ;  /* 0x0000f00001187983 */ /* 0x000f280000300800 */
[----:B------:R-:W4:Y:S04]  /*15390*/  LDL.LU R25, [R1+0xf4] ;  /* 0x0000f40001197983 */ /* 0x000f280000300800 */
[----:B------:R-:W5:Y:S04]  /*153a0*/  LDL.LU R26, [R1+0xf8] ;  /* 0x0000f800011a7983 */ /* 0x000f680000300800 */
[----:B------:R-:W5:Y:S04]  /*153b0*/  LDL.LU R27, [R1+0xfc] ;  /* 0x0000fc00011b7983 */ /* 0x000f680000300800 */
[----:B-----5:R-:W-:Y:S04]  /*153c0*/  STL.64 [R1+0x29e8], R26 ;  /* 0x0029e81a01007387 */ /* 0x020fe80000100a00 */
[----:B----4-:R0:W-:Y:S04]  /*153d0*/  STL.64 [R1+0x29e0], R24 ;  /* 0x0029e01801007387 */ /* 0x0101e80000100a00 */
[----:B0-----:R-:W4:Y:S04]  /*153e0*/  LDL.LU R24, [R1+0x100] ;  /* 0x0001000001187983 */ /* 0x001f280000300800 */
[----:B------:R-:W4:Y:S04]  /*153f0*/  LDL.LU R25, [R1+0x104] ;  /* 0x0001040001197983 */ /* 0x000f280000300800 */
[----:B------:R-:W5:Y:S04]  /*15400*/  LDL.LU R26, [R1+0x108] ;  /* 0x00010800011a7983 */ /* 0x000f680000300800 */
[----:B------:R-:W5:Y:S01]  /*15410*/  LDL.LU R27, [R1+0x10c] ;  /* 0x00010c00011b7983 */ /* 0x000f620000300800 */
[----:B---3--:R-:W-:Y:S03]  /*15420*/  HMMA.16816.F32.BF16 R20, R8, R4, R20 ;  /* 0x000000040814723c */ /* 0x008fe60000041814 */
[----:B-----5:R-:W-:Y:S04]  /*15430*/  STL.64 [R1+0x2a00], R26 ;  /* 0x002a001a01007387 */ /* 0x020fe80000100a00 */
[----:B----4-:R0:W-:Y:S04]  /*15440*/  STL.64 [R1+0x29f8], R24 ;  /* 0x0029f81801007387 */ /* 0x0101e80000100a00 */
[----:B0-----:R-:W2:Y:S04]  /*15450*/  LDL.LU R24, [R1+0x120] ;  /* 0x0001200001187983 */ /* 0x001ea80000300800 */
[----:B------:R-:W2:Y:S04]  /*15460*/  LDL.LU R25, [R1+0x124] ;  /* 0x0001240001197983 */ /* 0x000ea80000300800 */
[----:B------:R-:W2:Y:S04]  /*15470*/  LDL.LU R26, [R1+0x128] ;  /* 0x00012800011a7983 */ /* 0x000ea80000300800 */
[----:B------:R-:W2:Y:S04]  /*15480*/  LDL.LU R27, [R1+0x12c] ;  /* 0x00012c00011b7983 */ /* 0x000ea80000300800 */
[----:B------:R-:W-:Y:S04]  /*15490*/  STL.64 [R1+0x28f8], R22 ;  /* 0x0028f81601007387 */ /* 0x000fe80000100a00 */
[----:B------:R0:W-:Y:S04]  /*154a0*/  STL.64 [R1+0x28f0], R20 ;  /* 0x0028f01401007387 */ /* 0x0001e80000100a00 */
[----:B0-----:R-:W3:Y:S04]  /*154b0*/  LDL.LU R20, [R1] ;  /* 0x0000000001147983 */ /* 0x001ee80000300800 */
[----:B------:R-:W3:Y:S01]  /*154c0*/  LDL.LU R21, [R1+0x4] ;  /* 0x0000040001157983 */ /* 0x000ee20000300800 */
[----:B------:R-:W-:-:S02]  /*154d0*/  MOV R22, R29 ;  /* 0x0000001d00167202 */ /* 0x000fc40000000f00 */
[----:B------:R-:W-:Y:S01]  /*154e0*/  MOV R23, R28 ;  /* 0x0000001c00177202 */ /* 0x000fe20000000f00 */
[----:B------:R-:W4:Y:S04]  /*154f0*/  LDL.LU R29, [R1+0x2a24] ;  /* 0x002a2400011d7983 */ /* 0x000f280000300800 */
[----:B------:R-:W5:Y:S04]  /*15500*/  LDL.LU R28, [R1+0x2a20] ;  /* 0x002a2000011c7983 */ /* 0x000f680000300800 */
[----:B------:R-:W-:Y:S04]  /*15510*/  STL.64 [R1+0x2918], R22 ;  /* 0x0029181601007387 */ /* 0x000fe80000100a00 */
[----:B---3--:R0:W-:Y:S02]  /*15520*/  STL.64 [R1+0x2910], R20 ;  /* 0x0029101401007387 */ /* 0x0081e40000100a00 */
[----:B0-----:R-:W-:Y:S01]  /*15530*/  IMAD.MOV.U32 R20, RZ, RZ, R6 ;  /* 0x000000ffff147224 */ /* 0x001fe200078e0006 */
[----:B------:R-:W-:Y:S01]  /*15540*/  MOV R21, R7 ;  /* 0x0000000700157202 */ /* 0x000fe20000000f00 */
[----:B------:R-:W3:Y:S04]  /*15550*/  LDL.LU R6, [R1+0x2a1c] ;  /* 0x002a1c0001067983 */ /* 0x000ee80000300800 */
[----:B------:R-:W4:Y:S01]  /*15560*/  LDL.LU R7, [R1+0x2a18] ;  /* 0x002a180001077983 */ /* 0x000f220000300800 */
[----:B--2---:R-:W-:Y:S01]  /*15570*/  HMMA.16816.F32.BF16 R16, R8, R16, R24 ;  /* 0x000000100810723c */ /* 0x004fe20000041818 */
[----:B------:R-:W-:-:S02]  /*15580*/  MOV R22, R3 ;  /* 0x0000000300167202 */ /* 0x000fc40000000f00 */
[----:B------:R-:W2:Y:S01]  /*15590*/  LDL.LU R3, [R1+0x2a14] ;  /* 0x002a140001037983 */ /* 0x000ea20000300800 */
[----:B------:R-:W-:-:S03]  /*155a0*/  MOV R23, R0 ;  /* 0x0000000000177202 */ /* 0x000fc60000000f00 */
[----:B------:R-:W2:Y:S04]  /*155b0*/  LDL.LU R0, [R1+0x2a10] ;  /* 0x002a100001007983 */ /* 0x000ea80000300800 */
[----:B------:R-:W2:Y:S04]  /*155c0*/  LDL.LU R12, [R1+0xc0] ;  /* 0x0000c000010c7983 */ /* 0x000ea80000300800 */
[----:B------:R-:W2:Y:S01]  /*155d0*/  LDL.LU R13, [R1+0xc4] ;  /* 0x0000c400010d7983 */ /* 0x000ea20000300800 */
[----:B---3--:R-:W-:-:S03]  /*155e0*/  IMAD.MOV.U32 R14, RZ, RZ, R6 ;  /* 0x000000ffff0e7224 */ /* 0x008fc600078e0006 */
[----:B------:R-:W3:Y:S01]  /*155f0*/  LDL.LU R6, [R1+0x2a0c] ;  /* 0x002a0c0001067983 */ /* 0x000ee20000300800 */
[----:B----4-:R-:W-:-:S03]  /*15600*/  MOV R15, R7 ;  /* 0x00000007000f7202 */ /* 0x010fc60000000f00 */
[----:B------:R-:W3:Y:S04]  /*15610*/  LDL.LU R7, [R1+0x2a08] ;  /* 0x002a080001077983 */ /* 0x000ee80000300800 */
[----:B------:R-:W-:Y:S04]  /*15620*/  STL.64 [R1+0x2928], R22 ;  /* 0x0029281601007387 */ /* 0x000fe80000100a00 */
[----:B------:R0:W-:Y:S04]  /*15630*/  STL.64 [R1+0x2920], R20 ;  /* 0x0029201401007387 */ /* 0x0001e80000100a00 */
[----:B0-----:R-:W4:Y:S04]  /*15640*/  LDL.LU.64 R20, [R1+0x1c0] ;  /* 0x0001c00001147983 */ /* 0x001f280000300a00 */
[----:B------:R-:W2:Y:S04]  /*15650*/  LDL.LU.64 R22, [R1+0x1c8] ;  /* 0x0001c80001167983 */ /* 0x000ea80000300a00 */
[----:B------:R-:W2:Y:S04]  /*15660*/  LDL.LU.64 R26, [R1+0x2a00] ;  /* 0x002a0000011a7983 */ /* 0x000ea80000300a00 */
[----:B------:R-:W2:Y:S04]  /*15670*/  LDL.LU.64 R24, [R1+0x29f8] ;  /* 0x0029f80001187983 */ /* 0x000ea80000300a00 */
[----:B------:R0:W-:Y:S04]  /*15680*/  STL.64 [R1+0x190], R16 ;  /* 0x0001901001007387 */ /* 0x0001e80000100a00 */
[----:B------:R-:W-:Y:S04]  /*15690*/  STL [R1+0x198], R18 ;  /* 0x0001981201007387 */ /* 0x000fe80000100800 */
[----:B0-----:R-:W2:Y:S01]  /*156a0*/  LDL.LU.64 R16, [R1+0x29f0] ;  /* 0x0029f00001107983 */ /* 0x001ea20000300a00 */
[----:B------:R-:W-:-:S03]  /*156b0*/  MOV R4, R19 ;  /* 0x0000001300047202 */ /* 0x000fc60000000f00 */
[----:B---3--:R-:W-:Y:S04]  /*156c0*/  STL.64 [R1+0x2990], R6 ;  /* 0x0029900601007387 */ /* 0x008fe80000100a00 */
[----:B------:R0:W-:Y:S04]  /*156d0*/  STL [R1+0x2988], R4 ;  /* 0x0029880401007387 */ /* 0x0001e80000100800 */
[----:B0-----:R-:W4:Y:S04]  /*156e0*/  LDL.LU R4, [R1+0xe0] ;  /* 0x0000e00001047983 */ /* 0x001f280000300800 */
[----:B------:R-:W4:Y:S04]  /*156f0*/  LDL.LU R5, [R1+0xe4] ;  /* 0x0000e40001057983 */ /* 0x000f280000300800 */
[----:B------:R-:W4:Y:S04]  /*15700*/  LDL.LU R6, [R1+0xe8] ;  /* 0x0000e80001067983 */ /* 0x000f280000300800 */
[----:B------:R-:W4:Y:S01]  /*15710*/  LDL.LU R7, [R1+0xec] ;  /* 0x0000ec0001077983 */ /* 0x000f220000300800 */
[C---:B--2---:R-:W-:Y:S03]  /*15720*/  HMMA.16816.F32.BF16 R16, R8.reuse, R16, R24 ;  /* 0x000000100810723c */ /* 0x044fe60000041818 */
[----:B------:R-:W2:Y:S04]  /*15730*/  LDL.LU.64 R26, [R1+0x29e8] ;  /* 0x0029e800011a7983 */ /* 0x000ea80000300a00 */
[----:B------:R-:W2:Y:S11]  /*15740*/  LDL.LU.64 R24, [R1+0x29e0] ;  /* 0x0029e00001187983 */ /* 0x000eb60000300a00 */
[----:B------:R-:W-:Y:S05]  /*15750*/  @!UPT UIADD3 URZ, URZ, URZ, URZ ;  /* 0x0000003f3f3ff290 */ /* 0x000fea000fffe03f */
[----:B------:R0:W-:Y:S04]  /*15760*/  STL.64 [R1+0x180], R16 ;  /* 0x0001801001007387 */ /* 0x0001e80000100a00 */
[----:B------:R2:W-:Y:S04]  /*15770*/  STL.64 [R1+0x188], R18 ;  /* 0x0001881201007387 */ /* 0x0005e80000100a00 */
[----:B0-----:R-:W2:Y:S01]  /*15780*/  LDL.LU.64 R16, [R1+0x29d8] ;  /* 0x0029d80001107983 */ /* 0x001ea20000300a00 */
[C---:B----4-:R-:W-:Y:S08]  /*15790*/  HMMA.16816.F32.BF16 R4, R8.reuse, R20, R4 ;  /* 0x000000140804723c */ /* 0x050ff00000041804 */
[C---:B--2---:R-:W-:Y:S01]  /*157a0*/  HMMA.16816.F32.BF16 R16, R8.reuse, R16, R24 ;  /* 0x000000100810723c */ /* 0x044fe20000041818 */
[----:B------:R-:W2:Y:S04]  /*157b0*/  LDL.LU.64 R26, [R1+0x29d0] ;  /* 0x0029d000011a7983 */ /* 0x000ea80000300a00 */
[----:B------:R-:W3:Y:S11]  /*157c0*/  LDL.LU.64 R24, [R1+0x29c8] ;  /* 0x0029c80001187983 */ /* 0x000ef60000300a00 */
[----:B------:R-:W-:Y:S07]  /*157d0*/  @!UPT UIADD3 URZ, URZ, URZ, URZ ;  /* 0x0000003f3f3ff290 */ /* 0x000fee000fffe03f */
[----:B------:R-:W-:Y:S04]  /*157e0*/  STL.64 [R1+0x170], R16 ;  /* 0x0001701001007387 */ /* 0x000fe80000100a00 */
[----:B------:R0:W-:Y:S04]  /*157f0*/  STL.64 [R1+0x178], R18 ;  /* 0x0001781201007387 */ /* 0x0001e80000100a00 */
[----:B0-----:R-:W4:Y:S04]  /*15800*/  LDL.LU.64 R18, [R1+0x29c0] ;  /* 0x0029c00001127983 */ /* 0x001f280000300a00 */
[----:B------:R-:W4:Y:S04]  /*15810*/  LDL.LU.64 R16, [R1+0x29b8] ;  /* 0x0029b80001107983 */ /* 0x000f280000300a00 */
[----:B------:R0:W-:Y:S04]  /*15820*/  STL.64 [R1+0x2938], R22 ;  /* 0x0029381601007387 */ /* 0x0001e80000100a00 */
[----:B0-----:R-:W2:Y:S04]  /*15830*/  LDL R22, [R1+0x168] ;  /* 0x0001680001167983 */ /* 0x001ea80000100800 */
[----:B------:R-:W-:Y:S04]  /*15840*/  STL.64 [R1+0x130], R4 ;  /* 0x0001300401007387 */ /* 0x000fe80000100a00 */
[----:B------:R-:W-:Y:S04]  /*15850*/  STL.64 [R1+0x138], R6 ;  /* 0x0001380601007387 */ /* 0x000fe80000100a00 */
[----:B------:R-:W2:Y:S04]  /*15860*/  LDL R23, [R1+0x16c] ;  /* 0x00016c0001177983 */ /* 0x000ea80000100800 */
[----:B--2---:R0:W-:Y:S04]  /*15870*/  STL.64 [R1+0x2950], R22 ;  /* 0x0029501601007387 */ /* 0x0041e80000100a00 */
[----:B0-----:R-:W2:Y:S04]  /*15880*/  LDL R22, [R1+0x158] ;  /* 0x0001580001167983 */ /* 0x001ea80000100800 */
[----:B------:R-:W2:Y:S04]  /*15890*/  LDL R23, [R1+0x15c] ;  /* 0x00015c0001177983 */ /* 0x000ea80000100800 */
[----:B------:R-:W2:Y:S01]  /*158a0*/  LDL.LU.64 R6, [R1+0x18] ;  /* 0x0000180001067983 */ /* 0x000ea20000300a00 */
[----:B---3--:R-:W-:Y:S03]  /*158b0*/  HMMA.16816.F32.BF16 R8, R8, R24, R12 ;  /* 0x000000180808723c */ /* 0x008fe6000004180c */
[----:B--2---:R0:W-:Y:S04]  /*158c0*/  STL.64 [R1+0x2998], R6 ;  /* 0x0029980601007387 */ /* 0x0041e80000100a00 */
[----:B------:R-:W4:Y:S04]  /*158d0*/  LDL.LU R4, [R1+0xb0] ;  /* 0x0000b00001047983 */ /* 0x000f280000300800 */
[----:B------:R-:W4:Y:S04]  /*158e0*/  LDL.LU R5, [R1+0xb4] ;  /* 0x0000b40001057983 */ /* 0x000f280000300800 */
[----:B0-----:R-:W4:Y:S04]  /*158f0*/  LDL.LU R6, [R1+0xb8] ;  /* 0x0000b80001067983 */ /* 0x001f280000300800 */
[----:B------:R-:W4:Y:S04]  /*15900*/  LDL.LU R7, [R1+0xbc] ;  /* 0x0000bc0001077983 */ /* 0x000f280000300800 */
[----:B------:R0:W-:Y:S04]  /*15910*/  STL.64 [R1+0x2968], R22 ;  /* 0x0029681601007387 */ /* 0x0001e80000100a00 */
[----:B0-----:R-:W2:Y:S04]  /*15920*/  LDL.LU.64 R22, [R1+0x148] ;  /* 0x0001480001167983 */ /* 0x001ea80000300a00 */
[----:B--2---:R0:W-:Y:S04]  /*15930*/  STL.64 [R1+0x2980], R22 ;  /* 0x0029801601007387 */ /* 0x0041e80000100a00 */
[----:B------:R-:W2:Y:S04]  /*15940*/  LDL.LU R20, [R1+0x90] ;  /* 0x0000900001147983 */ /* 0x000ea80000300800 */
[----:B------:R-:W2:Y:S04]  /*15950*/  LDL.LU R21, [R1+0x94] ;  /* 0x0000940001157983 */ /* 0x000ea80000300800 */
[----:B0-----:R-:W2:Y:S04]  /*15960*/  LDL.LU R22, [R1+0x98] ;  /* 0x0000980001167983 */ /* 0x001ea80000300800 */
[----:B------:R-:W2:Y:S04]  /*15970*/  LDL.LU R23, [R1+0x9c] ;  /* 0x00009c0001177983 */ /* 0x000ea80000300800 */
[----:B------:R-:W4:Y:S04]  /*15980*/  LDL.LU.64 R14, [R1+0x29b0] ;  /* 0x0029b000010e7983 */ /* 0x000f280000300a00 */
[----:B------:R0:W-:Y:S04]  /*15990*/  STL.64 [R1+0x120], R8 ;  /* 0x0001200801007387 */ /* 0x0001e80000100a00 */
[----:B------:R1:W-:Y:S04]  /*159a0*/  STL.64 [R1+0x128], R10 ;  /* 0x0001280a01007387 */ /* 0x0003e80000100a00 */
[----:B0-----:R-:W3:Y:S04]  /*159b0*/  LDL.LU R8, [R1+0xa0] ;  /* 0x0000a00001087983 */ /* 0x001ee80000300800 */
[----:B------:R-:W3:Y:S04]  /*159c0*/  LDL.LU R9, [R1+0xa4] ;  /* 0x0000a40001097983 */ /* 0x000ee80000300800 */
[----:B-1----:R-:W3:Y:S04]  /*159d0*/  LDL.LU R10, [R1+0xa8] ;  /* 0x0000a800010a7983 */ /* 0x002ee80000300800 */
[----:B------:R-:W3:Y:S04]  /*159e0*/  LDL.LU R11, [R1+0xac] ;  /* 0x0000ac00010b7983 */ /* 0x000ee80000300800 */
[----:B------:R0:W-:Y:S04]  /*159f0*/  STL.64 [R1+0x2930], R26 ;  /* 0x0029301a01007387 */ /* 0x0001e80000100a00 */
[----:B------:R-:W2:Y:S04]  /*15a00*/  LDL.LU R24, [R1+0x50] ;  /* 0x0000500001187983 */ /* 0x000ea80000300800 */
[----:B------:R-:W2:Y:S04]  /*15a10*/  LDL.LU R25, [R1+0x54] ;  /* 0x0000540001197983 */ /* 0x000ea80000300800 */
[----:B0-----:R-:W2:Y:S04]  /*15a20*/  LDL.LU R26, [R1+0x58] ;  /* 0x00005800011a7983 */ /* 0x001ea80000300800 */
[----:B------:R-:W2:Y:S04]  /*15a30*/  LDL.LU R27, [R1+0x5c] ;  /* 0x00005c00011b7983 */ /* 0x000ea80000300800 */
[----:B--2---:R5:W-:Y:S04]  /*15a40*/  STL.64 [R1+0x2948], R26 ;  /* 0x0029481a01007387 */ /* 0x004be80000100a00 */
[----:B------:R0:W-:Y:S01]  /*15a50*/  STL.64 [R1+0x2940], R24 ;  /* 0x0029401801007387 */ /* 0x0001e20000100a00 */
[----:B-----5:R-:W-:-:S02]  /*15a60*/  MOV R26, R28 ;  /* 0x0000001c001a7202 */ /* 0x020fc40000000f00 */
[----:B------:R-:W-:Y:S02]  /*15a70*/  MOV R27, R29 ;  /* 0x0000001d001b7202 */ /* 0x000fe40000000f00 */
[----:B0-----:R-:W-:Y:S01]  /*15a80*/  MOV R24, R0 ;  /* 0x0000000000187202 */ /* 0x001fe20000000f00 */
[----:B------:R-:W-:Y:S01]  /*15a90*/  IMAD.MOV.U32 R25, RZ, RZ, R3 ;  /* 0x000000ffff197224 */ /* 0x000fe200078e0003 */
[----:B------:R-:W2:Y:S04]  /*15aa0*/  LDL.LU R0, [R1+0x29ac] ;  /* 0x0029ac0001007983 */ /* 0x000ea80000300800 */
[----:B------:R-:W5:Y:S04]  /*15ab0*/  LDL.LU R3, [R1+0x29a8] ;  /* 0x0029a80001037983 */ /* 0x000f680000300800 */
[----:B------:R-:W2:Y:S04]  /*15ac0*/  LDL.LU R28, [R1+0x29a4] ;  /* 0x0029a400011c7983 */ /* 0x000ea80000300800 */
[----:B------:R-:W2:Y:S04]  /*15ad0*/  LDL.LU R29, [R1+0x29a0] ;  /* 0x0029a000011d7983 */ /* 0x000ea80000300800 */
[----:B------:R-:W-:Y:S04]  /*15ae0*/  STL.64 [R1+0x2960], R26 ;  /* 0x0029601a01007387 */ /* 0x000fe80000100a00 */
[----:B------:R0:W-:Y:S04]  /*15af0*/  STL.64 [R1+0x2958], R24 ;  /* 0x0029581801007387 */ /* 0x0001e80000100a00 */
[----:B0-----:R-:W2:Y:S04]  /*15b00*/  LDL.LU R24, [R1+0x70] ;  /* 0x0000700001187983 */ /* 0x001ea80000300800 */
[----:B------:R-:W2:Y:S04]  /*15b10*/  LDL.LU R25, [R1+0x74] ;  /* 0x0000740001197983 */ /* 0x000ea80000300800 */
[----:B------:R-:W2:Y:S04]  /*15b20*/  LDL.LU R26, [R1+0x78] ;  /* 0x00007800011a7983 */ /* 0x000ea80000300800 */
[----:B------:R-:W2:Y:S01]  /*15b30*/  LDL.LU R27, [R1+0x7c] ;  /* 0x00007c00011b7983 */ /* 0x000ea20000300800 */
[C---:B----4-:R-:W-:Y:S03]  /*15b40*/  HMMA.16816.F32.BF16 R4, R16.reuse, R14, R4 ;  /* 0x0000000e1004723c */ /* 0x050fe60000041804 */
[----:B--2---:R-:W-:Y:S04]  /*15b50*/  STL.64 [R1+0x2978], R26 ;  /* 0x0029781a01007387 */ /* 0x004fe80000100a00 */
[----:B------:R-:W-:Y:S11]  /*15b60*/  STL.64 [R1+0x2970], R24 ;  /* 0x0029701801007387 */ /* 0x000ff60000100a00 */
[----:B------:R-:W-:Y:S05]  /*15b70*/  @!UPT UIADD3 URZ, URZ, URZ, URZ ;  /* 0x0000003f3f3ff290 */ /* 0x000fea000fffe03f */
[----:B------:R-:W-:Y:S04]  /*15b80*/  STL.64 [R1+0x110], R4 ;  /* 0x0001100401007387 */ /* 0x000fe80000100a00 */
[----:B------:R0:W-:Y:S04]  /*15b90*/  STL.64 [R1+0x118], R6 ;  /* 0x0001180601007387 */ /* 0x0001e80000100a00 */
[----:B0-----:R-:W3:Y:S02]  /*15ba0*/  LDL.LU.64 R6, [R1+0x2998] ;  /* 0x0029980001067983 */ /* 0x001ee40000300a00 */
[----:B---3--:R-:W-:Y:S01]  /*15bb0*/  HMMA.16816.F32.BF16 R8, R16, R6, R8 ;  /* 0x000000061008723c */ /* 0x008fe20000041808 */
[----:B------:R-:W-:Y:S11]  /*15bc0*/  IMAD.MOV.U32 R5, RZ, RZ, R7 ;  /* 0x000000ffff057224 */ /* 0x000ff600078e0007 */
[----:B------:R-:W-:Y:S11]  /*15bd0*/  @!UPT UIADD3 URZ, URZ, URZ, URZ ;  /* 0x0000003f3f3ff290 */ /* 0x000ff6000fffe03f */
[----:B------:R0:W-:Y:S04]  /*15be0*/  STL.64 [R1+0x100], R8 ;  /* 0x0001000801007387 */ /* 0x0001e80000100a00 */
[----:B------:R-:W-:Y:S01]  /*15bf0*/  STL.64 [R1+0x108], R10 ;  /* 0x0001080a01007387 */ /* 0x000fe20000100a00 */
[----:B0-----:R-:W-:-:S03]  /*15c00*/  MOV R8, R6 ;  /* 0x0000000600087202 */ /* 0x001fc60000000f00 */
[----:B------:R-:W2:Y:S04]  /*15c10*/  LDL.LU.64 R6, [R1+0x2990] ;  /* 0x0029900001067983 */ /* 0x000ea80000300a00 */
[----:B------:R-:W3:Y:S01]  /*15c20*/  LDL.LU R4, [R1+0x2988] ;  /* 0x0029880001047983 */ /* 0x000ee20000300800 */
[----:B--2---:R-:W-:Y:S11]  /*15c30*/  HMMA.16816.F32.BF16 R20, R16, R6, R20 ;  /* 0x000000061014723c */ /* 0x004ff60000041814 */
[----:B------:R-:W-:Y:S11]  /*15c40*/  @!UPT UIADD3 URZ, URZ, URZ, URZ ;  /* 0x0000003f3f3ff290 */ /* 0x000ff6000fffe03f */
[----:B------:R-:W-:Y:S01]  /*15c50*/  @!UPT UIADD3 URZ, URZ, URZ, URZ ;  /* 0x0000003f3f3ff290 */ /* 0x000fe2000fffe03f */
[----:B------:R-:W-:Y:S04]  /*15c60*/  STL.64 [R1+0xf0], R20 ;  /* 0x0000f01401007387 */ /* 0x000fe80000100a00 */
[----:B------:R0:W-:Y:S04]  /*15c70*/  STL.64 [R1+0xf8], R22 ;  /* 0x0000f81601007387 */ /* 0x0001e80000100a00 */
[----:B0-----:R-:W2:Y:S01]  /*15c80*/  LDL.LU.64 R22, [R1+0x2980] ;  /* 0x0029800001167983 */ /* 0x001ea20000300a00 */
[----:B------:R-:W-:Y:S01]  /*15c90*/  MOV R24, R29 ;  /* 0x0000001d00187202 */ /* 0x000fe20000000f00 */
[----:B------:R-:W-:Y:S01]  /*15ca0*/  IMAD.MOV.U32 R25, RZ, RZ, R28 ;  /* 0x000000ffff197224 */ /* 0x000fe200078e001c */
[----:B-----5:R-:W-:-:S02]  /*15cb0*/  MOV R26, R3 ;  /* 0x00000003001a7202 */ /* 0x020fc40000000f00 */
[----:B------:R-:W-:-:S07]  /*15cc0*/  MOV R27, R0 ;  /* 0x00000000001b7202 */ /* 0x000fce0000000f00 */
[C---:B--2---:R-:W-:Y:S01]  /*15cd0*/  HMMA.16816.F32.BF16 R24, R16.reuse, R22, R24 ;  /* 0x000000161018723c */ /* 0x044fe20000041818 */
[----:B------:R-:W-:Y:S02]  /*15ce0*/  MOV R3, R22 ;  /* 0x0000001600037202 */ /* 0x000fe40000000f00 */
[----:B------:R-:W-:Y:S11]  /*15cf0*/  MOV R0, R23 ;  /* 0x0000001700007202 */ /* 0x000ff60000000f00 */
[----:B------:R-:W-:Y:S09]  /*15d00*/  @!UPT UIADD3 URZ, URZ, URZ, URZ ;  /* 0x0000003f3f3ff290 */ /* 0x000ff2000fffe03f */
[----:B------:R-:W-:Y:S04]  /*15d10*/  STL.64 [R1+0xe0], R24 ;  /* 0x0000e01801007387 */ /* 0x000fe80000100a00 */
[----:B------:R0:W-:Y:S04]  /*15d20*/  STL.64 [R1+0xe8], R26 ;  /* 0x0000e81a01007387 */ /* 0x0001e80000100a00 */
[----:B0-----:R-:W2:Y:S04]  /*15d30*/  LDL.LU.64 R26, [R1+0x2978] ;  /* 0x00297800011a7983 */ /* 0x001ea80000300a00 */
[----:B------:R-:W2:Y:S04]  /*15d40*/  LDL.LU.64 R24, [R1+0x2970] ;  /* 0x0029700001187983 */ /* 0x000ea80000300a00 */
[----:B------:R-:W2:Y:S02]  /*15d50*/  LDL.LU.64 R22, [R1+0x2968] ;  /* 0x0029680001167983 */ /* 0x000ea40000300a00 */
[C---:B--2---:R-:W-:Y:S02]  /*15d60*/  HMMA.16816.F32.BF16 R20, R16.reuse, R22, R24 ;  /* 0x000000161014723c */ /* 0x044fe40000041818 */
[----:B------:R-:W2:Y:S04]  /*15d70*/  LDL.LU.64 R26, [R1+0x2960] ;  /* 0x00296000011a7983 */ /* 0x000ea80000300a00 */
[----:B------:R-:W2:Y:S11]  /*15d80*/  LDL.LU.64 R24, [R1+0x2958] ;  /* 0x0029580001187983 */ /* 0x000eb60000300a00 */
[----:B------:R-:W-:Y:S06]  /*15d90*/  @!UPT UIADD3 URZ, URZ, URZ, URZ ;  /* 0x0000003f3f3ff290 */ /* 0x000fec000fffe03f */
        /* <DEDUP_REMOVED lines=22> */
[----:B------:R-:W0:Y:S01]  /*15f00*/  S2R R13, SR_TID.X ;  /* 0x00000000000d7919 */ /* 0x000e220000002100 */
[----:B--2---:R-:W-:Y:S03]  /*15f10*/  HMMA.16816.F32.BF16 R16, R16, R26, R20 ;  /* 0x0000001a1010723c */ /* 0x004fe60000041814 */
[----:B------:R-:W2:Y:S04]  /*15f20*/  LDL.LU.64 R22, [R1+0x2918] ;  /* 0x0029180001167983 */ /* 0x000ea80000300a00 */
[----:B------:R-:W2:Y:S04]  /*15f30*/  LDL.LU.64 R20, [R1+0x2910] ;  /* 0x0029100001147983 */ /* 0x000ea80000300a00 */
[----:B------:R-:W2:Y:S04]  /*15f40*/  LDL.LU.64 R26, [R1+0x2908] ;  /* 0x00290800011a7983 */ /* 0x000ea80000300a00 */
[----:B------:R-:W2:Y:S08]  /*15f50*/  LDL.LU.64 R24, [R1+0x2900] ;  /* 0x0029000001187983 */ /* 0x000eb00000300a00 */
[----:B------:R-:W-:Y:S04]  /*15f60*/  STL.64 [R1+0x90], R16 ;  /* 0x0000901001007387 */ /* 0x000fe80000100a00 */
[----:B------:R1:W-:Y:S02]  /*15f70*/  STL.64 [R1+0x98], R18 ;  /* 0x0000981201007387 */ /* 0x0003e40000100a00 */
[----:B-1----:R-:W-:Y:S01]  /*15f80*/  IMAD.MOV.U32 R19, RZ, RZ, R5 ;  /* 0x000000ffff137224 */ /* 0x002fe200078e0005 */
[----:B0-----:R-:W-:-:S02]  /*15f90*/  LOP3.LUT R5, R13, 0x7, RZ, 0xc0, !PT ;  /* 0x000000070d057812 */ /* 0x001fc400078ec0ff */
[----:B--2---:R-:W-:Y:S01]  /*15fa0*/  HMMA.16816.F32.BF16 R12, R24, R14, R20 ;  /* 0x0000000e180c723c */ /* 0x004fe20000041814 */
[----:B------:R-:W2:Y:S04]  /*15fb0*/  LDL.LU.64 R22, [R1+0x28f8] ;  /* 0x0028f80001167983 */ /* 0x000ea80000300a00 */
[----:B------:R-:W2:Y:S11]  /*15fc0*/  LDL.LU.64 R20, [R1+0x28f0] ;  /* 0x0028f00001147983 */ /* 0x000eb60000300a00 */
[----:B------:R-:W-:Y:S07]  /*15fd0*/  @!UPT UIADD3 URZ, URZ, URZ, URZ ;  /* 0x0000003f3f3ff290 */ /* 0x000fee000fffe03f */
[----:B------:R-:W-:Y:S04]  /*15fe0*/  STL.64 [R1+0x80], R12 ;  /* 0x0000800c01007387 */ /* 0x000fe80000100a00 */
[----:B------:R0:W-:Y:S04]  /*15ff0*/  STL.64 [R1+0x88], R14 ;  /* 0x0000880e01007387 */ /* 0x0001e80000100a00 */
[----:B0-----:R-:W4:Y:S04]  /*16000*/  LDL.LU.64 R14, [R1+0x28e8] ;  /* 0x0028e800010e7983 */ /* 0x001f280000300a00 */
[----:B------:R-:W4:Y:S01]  /*16010*/  LDL.LU.64 R12, [R1+0x28e0] ;  /* 0x0028e000010c7983 */ /* 0x000f220000300a00 */
[----:B------:R-:W-:-:S03]  /*16020*/  MOV R18, R8 ;  /* 0x0000000800127202 */ /* 0x000fc60000000f00 */
[----:B------:R-:W0:Y:S01]  /*16030*/  S2R R11, SR_TID.X ;  /* 0x00000000000b7919 */ /* 0x000e220000002100 */
[----:B------:R-:W-:Y:S01]  /*16040*/  IMAD R5, R5, 0x210, RZ ;  /* 0x0000021005057824 */ /* 0x000fe200078e02ff */
[----:B0-----:R-:W-:-:S04]  /*16050*/  SHF.L.U32 R11, R11, 0x1, RZ ;  /* 0x000000010b0b7819 */ /* 0x001fc800000006ff */
[----:B------:R-:W-:-:S05]  /*16060*/  LOP3.LUT R5, R5, 0x30, R11, 0x78, !PT ;  /* 0x0000003005057812 */ /* 0x000fca00078e780b */
[----:B------:R-:W-:Y:S01]  /*16070*/  LDSM.16.M88.4 R8, [R5+0x21100] ;  /* 0x021100000508783b */ /* 0x000fe20000000200 */
[C---:B----4-:R-:W-:Y:S03]  /*16080*/  HMMA.16816.F32.BF16 R12, R24.reuse, R18, R12 ;  /* 0x00000012180c723c */ /* 0x050fe6000004180c */
[----:B------:R-:W-:Y:S11]  /*16090*/  LDSM.16.M88.4 R16, [R5+0x22100] ;  /* 0x022100000510783b */ /* 0x000ff60000000200 */
[----:B------:R-:W-:Y:S09]  /*160a0*/  @!UPT UIADD3 URZ, URZ, URZ, URZ ;  /* 0x0000003f3f3ff290 */ /* 0x000ff2000fffe03f */
[----:B------:R-:W-:Y:S04]  /*160b0*/  STL.64 [R1+0x70], R12 ;  /* 0x0000700c01007387 */ /* 0x000fe80000100a00 */
[----:B------:R2:W-:Y:S02]  /*160c0*/  STL.64 [R1+0x78], R14 ;  /* 0x0000780e01007387 */ /* 0x0005e40000100a00 */
[----:B--2---:R-:W-:Y:S02]  /*160d0*/  HMMA.16816.F32.BF16 R12, R24, R6, R20 ;  /* 0x00000006180c723c */ /* 0x004fe40000041814 */
[----:B------:R-:W0:Y:S04]  /*160e0*/  LDSM.16.MT88.4 R20, [R2+0x10000] ;  /* 0x010000000214783b */ /* 0x000e280000004200 */
[----:B0-----:R-:W-:Y:S11]  /*160f0*/  STL.64 [R1+0x28a0], R22 ;  /* 0x0028a01601007387 */ /* 0x001ff60000100a00 */
[----:B------:R-:W-:Y:S06]  /*16100*/  @!UPT UIADD3 URZ, URZ, URZ, URZ ;  /* 0x0000003f3f3ff290 */ /* 0x000fec000fffe03f */
[----:B------:R-:W-:Y:S04]  /*16110*/  STL.64 [R1+0x60], R12 ;  /* 0x0000600c01007387 */ /* 0x000fe80000100a00 */
[----:B------:R-:W-:Y:S04]  /*16120*/  STL.64 [R1+0x68], R14 ;  /* 0x0000680e01007387 */ /* 0x000fe80000100a00 */
[----:B------:R-:W0:Y:S04]  /*16130*/  LDSM.16.M88.4 R12, [R5+0x20100] ;  /* 0x02010000050c783b */ /* 0x000e280000000200 */
[----:B------:R-:W-:Y:S04]  /*16140*/  STL.64 [R1+0x2898], R20 ;  /* 0x0028981401007387 */ /* 0x000fe80000100a00 */
[----:B0-----:R-:W-:Y:S04]  /*16150*/  STL.64 [R1+0x40], R12 ;  /* 0x0000400c01007387 */ /* 0x001fe80000100a00 */
[----:B------:R-:W-:Y:S04]  /*16160*/  STL.64 [R1+0x48], R14 ;  /* 0x0000480e01007387 */ /* 0x000fe80000100a00 */
[----:B------:R-:W-:Y:S04]  /*16170*/  STL.64 [R1+0x30], R8 ;  /* 0x0000300801007387 */ /* 0x000fe80000100a00 */
[----:B------:R-:W-:Y:S04]  /*16180*/  STL.64 [R1+0x38], R10 ;  /* 0x0000380a01007387 */ /* 0x000fe80000100a00 */
[----:B------:R-:W0:Y:S04]  /*16190*/  LDSM.16.M88.4 R8, [R5+0x24100] ;  /* 0x024100000508783b */ /* 0x000e280000000200 */
[----:B------:R-:W1:Y:S04]  /*161a0*/  LDSM.16.M88.4 R12, [R5+0x23100] ;  /* 0x02310000050c783b */ /* 0x000e680000000200 */
[----:B------:R-:W-:Y:S04]  /*161b0*/  STL.64 [R1+0x20], R16 ;  /* 0x0000201001007387 */ /* 0x000fe80000100a00 */
[----:B------:R-:W-:Y:S04]  /*161c0*/  STL.64 [R1+0x28], R18 ;  /* 0x0000281201007387 */ /* 0x000fe80000100a00 */
[----:B------:R-:W2:Y:S01]  /*161d0*/  LDSM.16.M88.4 R16, [R5+0x25100] ;  /* 0x025100000510783b */ /* 0x000ea20000000200 */
[----:B------:R-:W-:-:S02]  /*161e0*/  MOV R23, R0 ;  /* 0x0000000000177202 */ /* 0x000fc40000000f00 */
[----:B------:R-:W-:Y:S02]  /*161f0*/  MOV R22, R3 ;  /* 0x0000000300167202 */ /* 0x000fe40000000f00 */
[----:B0-----:R-:W-:Y:S01]  /*16200*/  MOV R0, R11 ;  /* 0x0000000b00007202 */ /* 0x001fe20000000f00 */
[----:B------:R-:W-:Y:S01]  /*16210*/  IMAD.MOV.U32 R3, RZ, RZ, R10 ;  /* 0x000000ffff037224 */ /* 0x000fe200078e000a */
[----:B-1----:R-:W-:Y:S04]  /*16220*/  STL.64 [R1+0x10], R12 ;  /* 0x0000100c01007387 */ /* 0x002fe80000100a00 */
[----:B------:R-:W-:Y:S04]  /*16230*/  STL.64 [R1+0x18], R14 ;  /* 0x0000180e01007387 */ /* 0x000fe80000100a00 */
[----:B------:R-:W-:Y:S04]  /*16240*/  STL.64 [R1], R8 ;  /* 0x0000000801007387 */ /* 0x000fe80000100a00 */
[----:B------:R-:W-:Y:S04]  /*16250*/  STL [R1+0x279c], R0 ;  /* 0x00279c0001007387 */ /* 0x000fe80000100800 */
[----:B------:R-:W-:Y:S04]  /*16260*/  STL [R1+0x2798], R3 ;  /* 0x0027980301007387 */ /* 0x000fe80000100800 */
[----:B--2---:R-:W-:Y:S04]  /*16270*/  STL.64 [R1+0x2848], R18 ;  /* 0x0028481201007387 */ /* 0x004fe80000100a00 */
[----:B------:R0:W-:Y:S04]  /*16280*/  STL.64 [R1+0x2840], R16 ;  /* 0x0028401001007387 */ /* 0x0001e80000100a00 */
[----:B------:R-:W1:Y:S04]  /*16290*/  LDSM.16.M88.4 R12, [R5+0x26100] ;  /* 0x02610000050c783b */ /* 0x000e680000000200 */
[----:B------:R-:W2:Y:S04]  /*162a0*/  LDSM.16.M88.4 R8, [R5+0x27100] ;  /* 0x027100000508783b */ /* 0x000ea80000000200 */
[----:B0-----:R-:W4:Y:S04]  /*162b0*/  LDL.LU R16, [R1+0x190] ;  /* 0x0001900001107983 */ /* 0x001f280000300800 */
[----:B------:R-:W4:Y:S04]  /*162c0*/  LDL.LU R17, [R1+0x194] ;  /* 0x0001940001117983 */ /* 0x000f280000300800 */
[----:B------:R-:W4:Y:S01]  /*162d0*/  LDL.LU R18, [R1+0x198] ;  /* 0x0001980001127983 */ /* 0x000f220000300800 */
[----:B---3--:R-:W-:-:S03]  /*162e0*/  MOV R19, R4 ;  /* 0x0000000400137202 */ /* 0x008fc60000000f00 */
[----:B------:R-:W0:Y:S04]  /*162f0*/  LDSM.16.MT88.4 R4, [R2+0x10100] ;  /* 0x010100000204783b */ /* 0x000e280000004200 */
[----:B-1----:R-:W-:Y:S04]  /*16300*/  STL [R1+0x2734], R14 ;  /* 0x0027340e01007387 */ /* 0x002fe80000100800 */
[----:B------:R-:W-:Y:S04]  /*16310*/  STL [R1+0x2730], R15 ;  /* 0x0027300f01007387 */ /* 0x000fe80000100800 */
[----:B------:R-:W-:Y:S04]  /*16320*/  STL.64 [R1+0x2850], R12 ;  /* 0x0028500c01007387 */ /* 0x000fe80000100a00 */
[----:B--2---:R-:W-:Y:S04]  /*16330*/  STL [R1+0x2714], R10 ;  /* 0x0027140a01007387 */ /* 0x004fe80000100800 */
[----:B------:R-:W-:Y:S04]  /*16340*/  STL [R1+0x2710], R11 ;  /* 0x0027100b01007387 */ /* 0x000fe80000100800 */
[----:B------:R-:W-:Y:S04]  /*16350*/  STL.64 [R1+0x28d0], R8 ;  /* 0x0028d00801007387 */ /* 0x000fe80000100a00 */
[----:B0-----:R-:W-:Y:S04]  /*16360*/  STL.64 [R1+0x2818], R6 ;  /* 0x0028180601007387 */ /* 0x001fe80000100a00 */
[----:B------:R0:W-:Y:S04]  /*16370*/  STL.64 [R1+0x2810], R4 ;  /* 0x0028100401007387 */ /* 0x0001e80000100a00 */
[----:B------:R-:W-:Y:S04]  /*16380*/  STL [R1+0x2808], R2 ;  /* 0x0028080201007387 */ /* 0x000fe80000100800 */
[----:B0-----:R-:W2:Y:S01]  /*16390*/  LDL.LU R4, [R1+0xf0] ;  /* 0x0000f00001047983 */ /* 0x001ea20000300800 */
[----:B----4-:R-:W-:Y:S11]  /*163a0*/  HMMA.16816.F32.BF16 R8, R24, R22, R16 ;  /* 0x000000161808723c */ /* 0x010ff60000041810 */
[----:B------:R-:W-:Y:S11]  /*163b0*/  @!UPT UIADD3 URZ, URZ, URZ, URZ ;  /* 0x0000003f3f3ff290 */ /* 0x000ff6000fffe03f */
[----:B------:R-:W-:Y:S01]  /*163c0*/  @!UPT UIADD3 URZ, URZ, URZ, URZ ;  /* 0x0000003f3f3ff290 */ /* 0x000fe2000fffe03f */
[----:B------:R0:W-:Y:S04]  /*163d0*/  STL.64 [R1+0x50], R8 ;  /* 0x0000500801007387 */ /* 0x0001e80000100a00 */
[----:B------:R1:W-:Y:S04]  /*163e0*/  STL.64 [R1+0x58], R10 ;  /* 0x0000580a01007387 */ /* 0x0003e80000100a00 */
[----:B------:R-:W2:Y:S04]  /*163f0*/  LDL.LU R5, [R1+0xf4] ;  /* 0x0000f40001057983 */ /* 0x000ea80000300800 */
[----:B------:R-:W3:Y:S04]  /*16400*/  LDL.LU R6, [R1+0xf8] ;  /* 0x0000f80001067983 */ /* 0x000ee80000300800 */
[----:B------:R-:W3:Y:S04]  /*16410*/  LDL.LU R7, [R1+0xfc] ;  /* 0x0000fc0001077983 */ /* 0x000ee80000300800 */
[----:B0-----:R-:W4:Y:S04]  /*16420*/  LDL.LU R8, [R1+0x180] ;  /* 0x0001800001087983 */ /* 0x001f280000300800 */
[----:B------:R-:W4:Y:S04]  /*16430*/  LDL.LU R9, [R1+0x184] ;  /* 0x0001840001097983 */ /* 0x000f280000300800 */
[----:B-1----:R-:W4:Y:S04]  /*16440*/  LDL.LU R10, [R1+0x188] ;  /* 0x00018800010a7983 */ /* 0x002f280000300800 */
[----:B------:R-:W4:Y:S04]  /*16450*/  LDL.LU R11, [R1+0x18c] ;  /* 0x00018c00010b7983 */ /* 0x000f280000300800 */
[----:B------:R-:W5:Y:S04]  /*16460*/  LDL.LU R22, [R1+0x1e8] ;  /* 0x0001e80001167983 */ /* 0x000f680000300800 */
[----:B------:R-:W5:Y:S01]  /*16470*/  LDL.LU R23, [R1+0x1ec] ;  /* 0x0001ec0001177983 */ /* 0x000f620000300800 */
[----:B------:R-:W-:Y:S01]  /*16480*/  MOV R18, R28 ;  /* 0x0000001c00127202 */ /* 0x000fe20000000f00 */
[----:B------:R-:W-:-:S02]  /*16490*/  IMAD.MOV.U32 R19, RZ, RZ, R29 ;  /* 0x000000ffff137224 */ /* 0x000fc400078e001d */
[----:B-----5:R-:W-:Y:S04]  /*164a0*/  STL.64 [R1+0x28b0], R22 ;  /* 0x0028b01601007387 */ /* 0x020fe80000100a00 */
[----:B------:R-:W5:Y:S04]  /*164b0*/  LDL.LU R28, [R1+0x28dc] ;  /* 0x0028dc00011c7983 */ /* 0x000f680000300800 */
[----:B------:R-:W2:Y:S04]  /*164c0*/  LDL.LU R29, [R1+0x28d8] ;  /* 0x0028d800011d7983 */ /* 0x000ea80000300800 */
[----:B------:R-:W-:Y:S04]  /*164d0*/  STL.64 [R1+0x28b8], R18 ;  /* 0x0028b81201007387 */ /* 0x000fe80000100a00 */
[----:B------:R-:W2:Y:S04]  /*164e0*/  LDL.LU R12, [R1+0x130] ;  /* 0x00013000010c7983 */ /* 0x000ea80000300800 */
[----:B------:R-:W2:Y:S04]  /*164f0*/  LDL.LU R13, [R1+0x134] ;  /* 0x00013400010d7983 */ /* 0x000ea80000300800 */
[----:B------:R-:W2:Y:S04]  /*16500*/  LDL.LU R14, [R1+0x138] ;  /* 0x00013800010e7983 */ /* 0x000ea80000300800 */
[----:B------:R-:W2:Y:S04]  /*16510*/  LDL.LU R15, [R1+0x13c] ;  /* 0x00013c00010f7983 */ /* 0x000ea80000300800 */
[----:B--2---:R0:W-:Y:S04]  /*16520*/  STL.64 [R1+0x28c8], R14 ;  /* 0x0028c80e01007387 */ /* 0x0041e80000100a00 */
[----:B------:R-:W-:Y:S04]  /*16530*/  STL.64 [R1+0x28c0], R12 ;  /* 0x0028c00c01007387 */ /* 0x000fe80000100a00 */
[----:B0-----:R-:W4:Y:S04]  /*16540*/  LDL.LU R14, [R1+0x158] ;  /* 0x00015800010e7983 */ /* 0x001f280000300800 */
[----:B------:R-:W4:Y:S04]  /*16550*/  LDL.LU R15, [R1+0x15c] ;  /* 0x00015c00010f7983 */ /* 0x000f280000300800 */
[----:B------:R-:W2:Y:S04]  /*16560*/  LDL.LU R22, [R1+0x168] ;  /* 0x0001680001167983 */ /* 0x000ea80000300800 */
[----:B------:R-:W2:Y:S04]  /*16570*/  LDL.LU R23, [R1+0x16c] ;  /* 0x00016c0001177983 */ /* 0x000ea80000300800 */
[----:B------:R-:W2:Y:S04]  /*16580*/  LDL.LU R16, [R1+0x170] ;  /* 0x0001700001107983 */ /* 0x000ea80000300800 */
[----:B------:R-:W2:Y:S04]  /*16590*/  LDL.LU R17, [R1+0x174] ;  /* 0x0001740001117983 */ /* 0x000ea80000300800 */
[----:B------:R-:W2:Y:S04]  /*165a0*/  LDL.LU R18, [R1+0x178] ;  /* 0x0001780001127983 */ /* 0x000ea80000300800 */
[----:B------:R-:W2:Y:S04]  /*165b0*/  LDL.LU R19, [R1+0x17c] ;  /* 0x00017c0001137983 */ /* 0x000ea80000300800 */
[----:B---3--:R-:W-:Y:S04]  /*165c0*/  STL.64 [R1+0x2870], R6 ;  /* 0x0028700601007387 */ /* 0x008fe80000100a00 */
[----:B------:R0:W-:Y:S04]  /*165d0*/  STL.64 [R1+0x2868], R4 ;  /* 0x0028680401007387 */ /* 0x0001e80000100a00 */
[----:B0-----:R-:W3:Y:S04]  /*165e0*/  LDL.LU.64 R4, [R1+0x30] ;  /* 0x0000300001047983 */ /* 0x001ee80000300a00 */
[----:B---3--:R0:W-:Y:S04]  /*165f0*/  STL.64 [R1+0x2880], R4 ;  /* 0x0028800401007387 */ /* 0x0081e80000100a00 */
[----:B0-----:R-:W3:Y:S01]  /*16600*/  LDL.LU.64 R4, [R1+0x40] ;  /* 0x0000400001047983 */ /* 0x001ee20000300a00 */
[----:B----4-:R-:W-:Y:S03]  /*16610*/  HMMA.16816.F32.BF16 R12, R24, R14, R8 ;  /* 0x0000000e180c723c */ /* 0x010fe60000041808 */
[----:B---3--:R0:W-:Y:S04]  /*16620*/  STL.64 [R1+0x28a8], R4 ;  /* 0x0028a80401007387 */ /* 0x0081e80000100a00 */
[----:B0-----:R-:W3:Y:S04]  /*16630*/  LDL.LU R4, [R1+0x120] ;  /* 0x0001200001047983 */ /* 0x001ee80000300800 */
[----:B------:R-:W3:Y:S04]  /*16640*/  LDL.LU R5, [R1+0x124] ;  /* 0x0001240001057983 */ /* 0x000ee80000300800 */
[----:B------:R-:W3:Y:S04]  /*16650*/  LDL.LU R6, [R1+0x128] ;  /* 0x0001280001067983 */ /* 0x000ee80000300800 */
[----:B------:R-:W3:Y:S04]  /*16660*/  LDL.LU R7, [R1+0x12c] ;  /* 0x00012c0001077983 */ /* 0x000ee80000300800 */
[----:B------:R-:W4:Y:S01]  /*16670*/  LDL.LU.64 R8, [R1+0x28d0] ;  /* 0x0028d00001087983 */ /* 0x000f220000300a00 */
[----:B------:R-:W-:-:S02]  /*16680*/  MOV R11, R14 ;  /* 0x0000000e000b7202 */ /* 0x000fc40000000f00 */
[----:B------:R-:W-:Y:S01]  /*16690*/  MOV R10, R15 ;  /* 0x0000000f000a7202 */ /* 0x000fe20000000f00 */
[----:B------:R0:W-:Y:S01]  /*166a0*/  STL [R1+0xb0], R12 ;  /* 0x0000b00c01007387 */ /* 0x0001e20000100800 */
[----:B------:R-:W-:-:S03]  /*166b0*/  MOV R2, R13 ;  /* 0x0000000d00027202 */ /* 0x000fc60000000f00 */
[----:B------:R-:W2:Y:S04]  /*166c0*/  LDL.LU.64 R14, [R1+0x28c8] ;  /* 0x0028c800010e7983 */ /* 0x000ea80000300a00 */
[----:B0-----:R-:W2:Y:S04]  /*166d0*/  LDL.LU.64 R12, [R1+0x28c0] ;  /* 0x0028c000010c7983 */ /* 0x001ea80000300a00 */
[----:B------:R-:W-:Y:S04]  /*166e0*/  STL.64 [R1+0x2828], R10 ;  /* 0x0028280a01007387 */ /* 0x000fe80000100a00 */
[----:B----4-:R0:W-:Y:S04]  /*166f0*/  STL.64 [R1+0x2820], R8 ;  /* 0x0028200801007387 */ /* 0x0101e80000100a00 */
[----:B0-----:R-:W4:Y:S04]  /*16700*/  LDL.LU R8, [R1+0xe0] ;  /* 0x0000e00001087983 */ /* 0x001f280000300800 */
[----:B------:R-:W4:Y:S04]  /*16710*/  LDL.LU R9, [R1+0xe4] ;  /* 0x0000e40001097983 */ /* 0x000f280000300800 */
[----:B------:R-:W2:Y:S04]  /*16720*/  LDL.LU R10, [R1+0xe8] ;  /* 0x0000e800010a7983 */ /* 0x000ea80000300800 */
[----:B------:R-:W2:Y:S04]  /*16730*/  LDL.LU R11, [R1+0xec] ;  /* 0x0000ec00010b7983 */ /* 0x000ea80000300800 */
[----:B--2---:R-:W-:Y:S04]  /*16740*/  STL.64 [R1+0x2860], R10 ;  /* 0x0028600a01007387 */ /* 0x004fe80000100a00 */
[----:B----4-:R0:W-:Y:S04]  /*16750*/  STL.64 [R1+0x2858], R8 ;  /* 0x0028580801007387 */ /* 0x0101e80000100a00 */
[----:B0-----:R-:W2:Y:S04]  /*16760*/  LDL.LU.64 R8, [R1+0x20] ;  /* 0x0000200001087983 */ /* 0x001ea80000300a00 */
[----:B--2---:R0:W-:Y:S04]  /*16770*/  STL.64 [R1+0x2878], R8 ;  /* 0x0028780801007387 */ /* 0x0041e80000100a00 */
[----:B0-----:R-:W2:Y:S04]  /*16780*/  LDL.LU R8, [R1+0x100] ;  /* 0x0001000001087983 */ /* 0x001ea80000300800 */
[----:B------:R-:W2:Y:S04]  /*16790*/  LDL.LU R9, [R1+0x104] ;  /* 0x0001040001097983 */ /* 0x000ea80000300800 */
[----:B------:R-:W4:Y:S04]  /*167a0*/  LDL.LU R10, [R1+0x108] ;  /* 0x00010800010a7983 */ /* 0x000f280000300800 */
[----:B------:R-:W4:Y:S01]  /*167b0*/  LDL.LU R11, [R1+0x10c] ;  /* 0x00010c00010b7983 */ /* 0x000f220000300800 */
[C---:B------:R-:W-:Y:S03]  /*167c0*/  HMMA.16816.F32.BF16 R20, R24.reuse, R22, R16 ;  /* 0x000000161814723c */ /* 0x040fe60000041810 */
[----:B----4-:R-:W-:Y:S04]  /*167d0*/  STL.64 [R1+0x2890], R10 ;  /* 0x0028900a01007387 */ /* 0x010fe80000100a00 */
[----:B--2---:R0:W-:Y:S04]  /*167e0*/  STL.64 [R1+0x2888], R8 ;  /* 0x0028880801007387 */ /* 0x0041e80000100a00 */
[----:B0-----:R-:W2:Y:S04]  /*167f0*/  LDL.LU R8, [R1+0x110] ;  /* 0x0001100001087983 */ /* 0x001ea80000300800 */
[----:B------:R-:W2:Y:S04]  /*16800*/  LDL.LU R9, [R1+0x114] ;  /* 0x0001140001097983 */ /* 0x000ea80000300800 */
[----:B------:R-:W2:Y:S04]  /*16810*/  LDL.LU R10, [R1+0x118] ;  /* 0x00011800010a7983 */ /* 0x000ea80000300800 */
[----:B------:R-:W2:Y:S04]  /*16820*/  LDL.LU R11, [R1+0x11c] ;  /* 0x00011c00010b7983 */ /* 0x000ea80000300800 */
[----:B------:R-:W4:Y:S04]  /*16830*/  LDL.LU.64 R18, [R1+0x28b8] ;  /* 0x0028b80001127983 */ /* 0x000f280000300a00 */
[----:B------:R-:W-:Y:S04]  /*16840*/  STL.64 [R1+0x160], R20 ;  /* 0x0001601401007387 */ /* 0x000fe80000100a00 */
[----:B------:R0:W-:Y:S04]  /*16850*/  STL.64 [R1+0x168], R22 ;  /* 0x0001681601007387 */ /* 0x0001e80000100a00 */
[----:B0-----:R-:W3:Y:S01]  /*16860*/  LDL.LU.64 R22, [R1+0x28b0] ;  /* 0x0028b00001167983 */ /* 0x001ee20000300a00 */
[C---:B----4-:R-:W-:Y:S03]  /*16870*/  HMMA.16816.F32.BF16 R16, R24.reuse, R18, R12 ;  /* 0x000000121810723c */ /* 0x050fe6000004180c */
[----:B------:R-:W4:Y:S05]  /*16880*/  LDL.LU R12, [R1+0xd0] ;  /* 0x0000d000010c7983 */ /* 0x000f2a0000300800 */
[----:B---3--:R-:W-:Y:S11]  /*16890*/  HMMA.16816.F32.BF16 R24, R24, R22, R4 ;  /* 0x000000161818723c */ /* 0x008ff60000041804 */
[----:B------:R-:W-:Y:S04]  /*168a0*/  @!UPT UIADD3 URZ, URZ, URZ, URZ ;  /* 0x0000003f3f3ff290 */ /* 0x000fe8000fffe03f */
[----:B------:R0:W-:Y:S04]  /*168b0*/  STL.64 [R1+0x170], R16 ;  /* 0x0001701001007387 */ /* 0x0001e80000100a00 */
[----:B------:R-:W-:Y:S04]  /*168c0*/  STL.64 [R1+0x178], R18 ;  /* 0x0001781201007387 */ /* 0x000fe80000100a00 */
[----:B------:R-:W4:Y:S04]  /*168d0*/  LDL.LU R13, [R1+0xd4] ;  /* 0x0000d400010d7983 */ /* 0x000f280000300800 */
[----:B0-----:R-:W4:Y:S04]  /*168e0*/  LDL.LU.64 R16, [R1] ;  /* 0x0000000001107983 */ /* 0x001f280000300a00 */
[----:B------:R-:W2:Y:S04]  /*168f0*/  LDL.LU.64 R4, [R1+0x28a8] ;  /* 0x0028a80001047983 */ /* 0x000ea80000300a00 */
[----:B------:R-:W2:Y:S04]  /*16900*/  LDL.LU.64 R22, [R1+0x28a0] ;  /* 0x0028a00001167983 */ /* 0x000ea80000300a00 */
[----:B------:R-:W2:Y:S04]  /*16910*/  LDL.LU.64 R20, [R1+0x2898] ;  /* 0x0028980001147983 */ /* 0x000ea80000300a00 */
[----:B------:R0:W-:Y:S01]  /*16920*/  STL.64 [R1+0x150], R24 ;  /* 0x0001501801007387 */ /* 0x0001e20000100a00 */
[----:B------:R-:W-:Y:S01]  /*16930*/  IMAD.MOV.U32 R14, RZ, RZ, R29 ;  /* 0x000000ffff0e7224 */ /* 0x000fe200078e001d */
[----:B-----5:R-:W-:-:S02]  /*16940*/  MOV R15, R28 ;  /* 0x0000001c000f7202 */ /* 0x020fc40000000f00 */
[----:B------:R-:W-:Y:S02]  /*16950*/  MOV R29, R26 ;  /* 0x0000001a001d7202 */ /* 0x000fe40000000f00 */
[----:B------:R-:W-:Y:S01]  /*16960*/  MOV R28, R27 ;  /* 0x0000001b001c7202 */ /* 0x000fe20000000f00 */
[----:B0-----:R-:W3:Y:S04]  /*16970*/  LDL.LU R24, [R1+0x10] ;  /* 0x0000100001187983 */ /* 0x001ee80000300800 */
[----:B------:R-:W3:Y:S01]  /*16980*/  LDL.LU R25, [R1+0x14] ;  /* 0x0000140001197983 */ /* 0x000ee20000300800 */
        /* <DEDUP_REMOVED lines=13> */
[----:B------:R0:W-:Y:S04]  /*16a60*/  STL.64 [R1+0x130], R8 ;  /* 0x0001300801007387 */ /* 0x0001e80000100a00 */
[----:B------:R1:W-:Y:S04]  /*16a70*/  STL.64 [R1+0x138], R10 ;  /* 0x0001380a01007387 */ /* 0x0003e80000100a00 */
[----:B0-----:R-:W2:Y:S04]  /*16a80*/  LDL.LU.64 R8, [R1+0x2878] ;  /* 0x0028780001087983 */ /* 0x001ea80000300a00 */
[----:B------:R-:W2:Y:S04]  /*16a90*/  LDL.LU.64 R6, [R1+0x2870] ;  /* 0x0028700001067983 */ /* 0x000ea80000300a00 */
[----:B------:R-:W2:Y:S02]  /*16aa0*/  LDL.LU.64 R4, [R1+0x2868] ;  /* 0x0028680001047983 */ /* 0x000ea40000300a00 */
[----:B--2---:R-:W-:Y:S11]  /*16ab0*/  HMMA.16816.F32.BF16 R4, R20, R8, R4 ;  /* 0x000000081404723c */ /* 0x004ff60000041804 */
[----:B------:R-:W-:Y:S11]  /*16ac0*/  @!UPT UIADD3 URZ, URZ, URZ, URZ ;  /* 0x0000003f3f3ff290 */ /* 0x000ff6000fffe03f */
[----:B------:R-:W-:Y:S01]  /*16ad0*/  @!UPT UIADD3 URZ, URZ, URZ, URZ ;  /* 0x0000003f3f3ff290 */ /* 0x000fe2000fffe03f */
[----:B------:R0:W-:Y:S04]  /*16ae0*/  STL.64 [R1+0x120], R4 ;  /* 0x0001200401007387 */ /* 0x0001e80000100a00 */
[----:B------:R-:W-:Y:S04]  /*16af0*/  STL.64 [R1+0x128], R6 ;  /* 0x0001280601007387 */ /* 0x000fe80000100a00 */
[----:B-1----:R-:W2:Y:S01]  /*16b00*/  LDL.LU.64 R10, [R1+0x2860] ;  /* 0x00286000010a7983 */ /* 0x002ea20000300a00 */
[----:B0-----:R-:W-:Y:S01]  /*16b10*/  IMAD.MOV.U32 R5, RZ, RZ, R8 ;  /* 0x000000ffff057224 */ /* 0x001fe200078e0008 */
[----:B------:R-:W-:-:S02]  /*16b20*/  MOV R4, R9 ;  /* 0x0000000900047202 */ /* 0x000fc40000000f00 */
[----:B------:R-:W2:Y:S04]  /*16b30*/  LDL.LU.64 R8, [R1+0x2858] ;  /* 0x0028580001087983 */ /* 0x000ea80000300a00 */
[----:B---3--:R0:W-:Y:S01]  /*16b40*/  STL.64 [R1+0x27c8], R24 ;  /* 0x0027c81801007387 */ /* 0x0081e20000100a00 */
[----:B--2---:R-:W-:Y:S07]  /*16b50*/  HMMA.16816.F32.BF16 R8, R20, R24, R8 ;  /* 0x000000181408723c */ /* 0x004fee0000041808 */
[----:B0-----:R-:W-:-:S02]  /*16b60*/  MOV R25, R4 ;  /* 0x0000000400197202 */ /* 0x001fc40000000f00 */
[----:B------:R-:W-:Y:S11]  /*16b70*/  MOV R24, R5 ;  /* 0x0000000500187202 */ /* 0x000ff60000000f00 */
[----:B------:R-:W-:Y:S03]  /*16b80*/  @!UPT UIADD3 URZ, URZ, URZ, URZ ;  /* 0x0000003f3f3ff290 */ /* 0x000fe6000fffe03f */
[----:B------:R-:W-:Y:S04]  /*16b90*/  STL.64 [R1+0x110], R8 ;  /* 0x0001100801007387 */ /* 0x000fe80000100a00 */
[----:B------:R-:W-:Y:S04]  /*16ba0*/  STL.64 [R1+0x118], R10 ;  /* 0x0001180a01007387 */ /* 0x000fe80000100a00 */
[----:B------:R-:W2:Y:S04]  /*16bb0*/  LDL.LU R4, [R1+0x90] ;  /* 0x0000900001047983 */ /* 0x000ea80000300800 */
[----:B------:R-:W2:Y:S04]  /*16bc0*/  LDL.LU R5, [R1+0x94] ;  /* 0x0000940001057983 */ /* 0x000ea80000300800 */
[----:B------:R-:W3:Y:S04]  /*16bd0*/  LDL.LU R6, [R1+0x98] ;  /* 0x0000980001067983 */ /* 0x000ee80000300800 */
[----:B------:R-:W3:Y:S01]  /*16be0*/  LDL.LU R7, [R1+0x9c] ;  /* 0x00009c0001077983 */ /* 0x000ee20000300800 */
[----:B----4-:R-:W-:Y:S03]  /*16bf0*/  HMMA.16816.F32.BF16 R12, R20, R16, R12 ;  /* 0x00000010140c723c */ /* 0x010fe6000004180c */
        /* <DEDUP_REMOVED lines=10> */
[----:B------:R0:W-:Y:S02]  /*16ca0*/  STL.64 [R1+0x27d8], R24 ;  /* 0x0027d81801007387 */ /* 0x0001e40000100a00 */
[----:B0-----:R-:W-:Y:S01]  /*16cb0*/  IMAD.MOV.U32 R24, RZ, RZ, R3 ;  /* 0x000000ffff187224 */ /* 0x001fe200078e0003 */
[----:B------:R-:W-:-:S05]  /*16cc0*/  MOV R25, R0 ;  /* 0x0000000000197202 */ /* 0x000fca0000000f00 */
[----:B------:R-:W-:Y:S04]  /*16cd0*/  STL.64 [R1+0x27f0], R24 ;  /* 0x0027f01801007387 */ /* 0x000fe80000100a00 */
[----:B------:R0:W-:Y:S04]  /*16ce0*/  STL.64 [R1+0x100], R12 ;  /* 0x0001000c01007387 */ /* 0x0001e80000100a00 */
[----:B------:R1:W-:Y:S04]  /*16cf0*/  STL.64 [R1+0x108], R14 ;  /* 0x0001080e01007387 */ /* 0x0003e80000100a00 */
[----:B0-----:R-:W3:Y:S01]  /*16d00*/  LDL.LU.64 R12, [R1+0x2850] ;  /* 0x00285000010c7983 */ /* 0x001ee20000300a00 */
[----:B-1----:R-:W-:-:S03]  /*16d10*/  MOV R15, R16 ;  /* 0x00000010000f7202 */ /* 0x002fc60000000f00 */
[----:B------:R-:W4:Y:S01]  /*16d20*/  LDL.LU.64 R18, [R1+0x2848] ;  /* 0x0028480001127983 */ /* 0x000f220000300a00 */
[----:B------:R-:W-:-:S03]  /*16d30*/  MOV R14, R17 ;  /* 0x00000011000e7202 */ /* 0x000fc60000000f00 */
[----:B------:R-:W2:Y:S02]  /*16d40*/  LDL.LU.64 R16, [R1+0x2840] ;  /* 0x0028400001107983 */ /* 0x000ea40000300a00 */
[----:B--2---:R-:W-:Y:S11]  /*16d50*/  HMMA.16816.F32.BF16 R4, R20, R16, R4 ;  /* 0x000000101404723c */ /* 0x004ff60000041804 */
[----:B------:R-:W-:Y:S11]  /*16d60*/  @!UPT UIADD3 URZ, URZ, URZ, URZ ;  /* 0x0000003f3f3ff290 */ /* 0x000ff6000fffe03f */
[----:B------:R-:W-:Y:S01]  /*16d70*/  @!UPT UIADD3 URZ, URZ, URZ, URZ ;  /* 0x0000003f3f3ff290 */ /* 0x000fe2000fffe03f */
[----:B------:R0:W-:Y:S01]  /*16d80*/  STL.64 [R1+0xf0], R4 ;  /* 0x0000f00401007387 */ /* 0x0001e20000100a00 */
[----:B------:R-:W-:Y:S01]  /*16d90*/  IMAD.MOV.U32 R0, RZ, RZ, R6 ;  /* 0x000000ffff007224 */ /* 0x000fe200078e0006 */
[----:B------:R-:W-:Y:S02]  /*16da0*/  MOV R3, R7 ;  /* 0x0000000700037202 */ /* 0x000fe40000000f00 */
[----:B------:R-:W2:Y:S04]  /*16db0*/  LDL.LU.64 R6, [R1+0x2838] ;  /* 0x0028380001067983 */ /* 0x000ea80000300a00 */
[----:B0-----:R-:W2:Y:S04]  /*16dc0*/  LDL.LU.64 R4, [R1+0x2830] ;  /* 0x0028300001047983 */ /* 0x001ea80000300a00 */
[----:B----4-:R-:W-:Y:S04]  /*16dd0*/  STL.64 [R1+0x27b8], R18 ;  /* 0x0027b81201007387 */ /* 0x010fe80000100a00 */
[----:B------:R0:W-:Y:S02]  /*16de0*/  STL.64 [R1+0x27b0], R16 ;  /* 0x0027b01001007387 */ /* 0x0001e40000100a00 */
[----:B0-----:R-:W-:Y:S01]  /*16df0*/  IMAD.MOV.U32 R16, RZ, RZ, R15 ;  /* 0x000000ffff107224 */ /* 0x001fe200078e000f */
[----:B------:R-:W-:-:S05]  /*16e00*/  MOV R17, R14 ;  /* 0x0000000e00117202 */ /* 0x000fca0000000f00 */
[----:B------:R0:W-:Y:S04]  /*16e10*/  STL.64 [R1+0x27d0], R16 ;  /* 0x0027d01001007387 */ /* 0x0001e80000100a00 */
[----:B0-----:R-:W4:Y:S04]  /*16e20*/  LDL.LU R16, [R1+0x60] ;  /* 0x0000600001107983 */ /* 0x001f280000300800 */
[----:B------:R-:W4:Y:S04]  /*16e30*/  LDL.LU R17, [R1+0x64] ;  /* 0x0000640001117983 */ /* 0x000f280000300800 */
[----:B------:R-:W5:Y:S04]  /*16e40*/  LDL.LU R18, [R1+0x68] ;  /* 0x0000680001127983 */ /* 0x000f680000300800 */
[----:B------:R-:W5:Y:S01]  /*16e50*/  LDL.LU R19, [R1+0x6c] ;  /* 0x00006c0001137983 */ /* 0x000f620000300800 */
[----:B---3--:R-:W-:Y:S03]  /*16e60*/  HMMA.16816.F32.BF16 R8, R20, R12, R8 ;  /* 0x0000000c1408723c */ /* 0x008fe60000041808 */
[----:B-----5:R-:W-:Y:S04]  /*16e70*/  STL.64 [R1+0x27e8], R18 ;  /* 0x0027e81201007387 */ /* 0x020fe80000100a00 */
[----:B----4-:R0:W-:Y:S04]  /*16e80*/  STL.64 [R1+0x27e0], R16 ;  /* 0x0027e01001007387 */ /* 0x0101e80000100a00 */
[----:B0-----:R-:W3:Y:S04]  /*16e90*/  LDL.LU R16, [R1+0x70] ;  /* 0x0000700001107983 */ /* 0x001ee80000300800 */
[----:B------:R-:W3:Y:S04]  /*16ea0*/  LDL.LU R17, [R1+0x74] ;  /* 0x0000740001117983 */ /* 0x000ee80000300800 */
[----:B------:R-:W4:Y:S04]  /*16eb0*/  LDL.LU R18, [R1+0x78] ;  /* 0x0000780001127983 */ /* 0x000f280000300800 */
[----:B------:R-:W4:Y:S04]  /*16ec0*/  LDL.LU R19, [R1+0x7c] ;  /* 0x00007c0001137983 */ /* 0x000f280000300800 */
[----:B----4-:R-:W-:Y:S04]  /*16ed0*/  STL.64 [R1+0x2800], R18 ;  /* 0x0028001201007387 */ /* 0x010fe80000100a00 */
[----:B---3--:R0:W-:Y:S04]  /*16ee0*/  STL.64 [R1+0x27f8], R16 ;  /* 0x0027f81001007387 */ /* 0x0081e80000100a00 */
[----:B0-----:R-:W3:Y:S04]  /*16ef0*/  LDL.LU R16, [R1+0x80] ;  /* 0x0000800001107983 */ /* 0x001ee80000300800 */
[----:B------:R-:W3:Y:S04]  /*16f00*/  LDL.LU R17, [R1+0x84] ;  /* 0x0000840001117983 */ /* 0x000ee80000300800 */
[----:B------:R-:W3:Y:S04]  /*16f10*/  LDL.LU R18, [R1+0x88] ;  /* 0x0000880001127983 */ /* 0x000ee80000300800 */
[----:B------:R-:W3:Y:S04]  /*16f20*/  LDL.LU R19, [R1+0x8c] ;  /* 0x00008c0001137983 */ /* 0x000ee80000300800 */
[----:B------:R-:W-:Y:S04]  /*16f30*/  STL.64 [R1+0xe0], R8 ;  /* 0x0000e00801007387 */ /* 0x000fe80000100a00 */
[----:B------:R0:W-:Y:S04]  /*16f40*/  STL.64 [R1+0xe8], R10 ;  /* 0x0000e80a01007387 */ /* 0x0001e80000100a00 */
[----:B0-----:R-:W4:Y:S04]  /*16f50*/  LDL.LU.64 R10, [R1+0x2828] ;  /* 0x00282800010a7983 */ /* 0x001f280000300a00 */
[----:B------:R-:W2:Y:S01]  /*16f60*/  LDL.LU.64 R8, [R1+0x2820] ;  /* 0x0028200001087983 */ /* 0x000ea20000300a00 */
[----:B------:R-:W-:-:S02]  /*16f70*/  MOV R24, R27 ;  /* 0x0000001b00187202 */ /* 0x000fc40000000f00 */
[----:B------:R-:W-:Y:S01]  /*16f80*/  MOV R25, R26 ;  /* 0x0000001a00197202 */ /* 0x000fe20000000f00 */
[----:B--2---:R-:W-:Y:S01]  /*16f90*/  HMMA.16816.F32.BF16 R20, R20, R8, R4 ;  /* 0x000000081414723c */ /* 0x004fe20000041804 */
[----:B------:R-:W3:Y:S04]  /*16fa0*/  LDL.LU.64 R6, [R1+0x2818] ;  /* 0x0028180001067983 */ /* 0x000ee80000300a00 */
[----:B------:R-:W3:Y:S11]  /*16fb0*/  LDL.LU.64 R4, [R1+0x2810] ;  /* 0x0028100001047983 */ /* 0x000ef60000300a00 */
[----:B------:R-:W-:Y:S07]  /*16fc0*/  @!UPT UIADD3 URZ, URZ, URZ, URZ ;  /* 0x0000003f3f3ff290 */ /* 0x000fee000fffe03f */
[----:B------:R0:W-:Y:S01]  /*16fd0*/  STL [R1+0xd0], R20 ;  /* 0x0000d01401007387 */ /* 0x0001e20000100800 */
[----:B------:R-:W-:Y:S02]  /*16fe0*/  MOV R15, R22 ;  /* 0x00000016000f7202 */ /* 0x000fe40000000f00 */
[----:B------:R-:W-:Y:S01]  /*16ff0*/  MOV R14, R21 ;  /* 0x00000015000e7202 */ /* 0x000fe20000000f00 */
[----:B------:R1:W-:Y:S04]  /*17000*/  STL [R1+0xdc], R23 ;  /* 0x0000dc1701007387 */ /* 0x0003e80000100800 */
[----:B0-----:R-:W2:Y:S04]  /*17010*/  LDL.LU R20, [R1+0x50] ;  /* 0x0000500001147983 */ /* 0x001ea80000300800 */
[----:B------:R-:W2:Y:S04]  /*17020*/  LDL.LU R21, [R1+0x54] ;  /* 0x0000540001157983 */ /* 0x000ea80000300800 */
[----:B------:R-:W2:Y:S04]  /*17030*/  LDL.LU R22, [R1+0x58] ;  /* 0x0000580001167983 */ /* 0x000ea80000300800 */
[----:B-1----:R-:W2:Y:S04]  /*17040*/  LDL.LU R23, [R1+0x5c] ;  /* 0x00005c0001177983 */ /* 0x002ea80000300800 */
[----:B------:R-:W-:Y:S04]  /*17050*/  STL [R1+0x278c], R15 ;  /* 0x00278c0f01007387 */ /* 0x000fe80000100800 */
[----:B------:R-:W-:Y:S04]  /*17060*/  STL [R1+0x2788], R14 ;  /* 0x0027880e01007387 */ /* 0x000fe80000100800 */
[----:B------:R0:W-:Y:S04]  /*17070*/  STL.64 [R1+0x27c0], R12 ;  /* 0x0027c00c01007387 */ /* 0x0001e80000100a00 */
[----:B0-----:R-:W5:Y:S01]  /*17080*/  LDL.LU R12, [R1+0xb0] ;  /* 0x0000b000010c7983 */ /* 0x001f620000300800 */
[----:B------:R-:W-:-:S03]  /*17090*/  IMAD.MOV.U32 R13, RZ, RZ, R2 ;  /* 0x000000ffff0d7224 */ /* 0x000fc600078e0002 */
[----:B------:R-:W2:Y:S01]  /*170a0*/  LDL.LU R2, [R1+0x2808] ;  /* 0x0028080001027983 */ /* 0x000ea20000300800 */
[C---:B---3--:R-:W-:Y:S03]  /*170b0*/  HMMA.16816.F32.BF16 R24, R4.reuse, R24, R16 ;  /* 0x000000180418723c */ /* 0x048fe60000041810 */
[----:B------:R-:W3:Y:S04]  /*170c0*/  LDL.LU.64 R18, [R1+0x2800] ;  /* 0x0028000001127983 */ /* 0x000ee80000300a00 */
[----:B------:R-:W3:Y:S11]  /*170d0*/  LDL.LU.64 R16, [R1+0x27f8] ;  /* 0x0027f80001107983 */ /* 0x000ef60000300a00 */
[----:B------:R-:W-:Y:S05]  /*170e0*/  @!UPT UIADD3 URZ, URZ, URZ, URZ ;  /* 0x0000003f3f3ff290 */ /* 0x000fea000fffe03f */
[----:B------:R0:W-:Y:S04]  /*170f0*/  STL.64 [R1+0xc0], R24 ;  /* 0x0000c01801007387 */ /* 0x0001e80000100a00 */
[----:B------:R3:W-:Y:S04]  /*17100*/  STL.64 [R1+0xc8], R26 ;  /* 0x0000c81a01007387 */ /* 0x0007e80000100a00 */
[----:B0-----:R-:W3:Y:S02]  /*17110*/  LDL.LU.64 R24, [R1+0x27f0] ;  /* 0x0027f00001187983 */ /* 0x001ee40000300a00 */
[C---:B---3--:R-:W-:Y:S02]  /*17120*/  HMMA.16816.F32.BF16 R24, R4.reuse, R24, R16 ;  /* 0x000000180418723c */ /* 0x048fe40000041810 */
[----:B------:R-:W3:Y:S04]  /*17130*/  LDL.LU.64 R18, [R1+0x27e8] ;  /* 0x0027e80001127983 */ /* 0x000ee80000300a00 */
[----:B------:R-:W3:Y:S11]  /*17140*/  LDL.LU.64 R16, [R1+0x27e0] ;  /* 0x0027e00001107983 */ /* 0x000ef60000300a00 */
[----:B------:R-:W-:Y:S06]  /*17150*/  @!UPT UIADD3 URZ, URZ, URZ, URZ ;  /* 0x0000003f3f3ff290 */ /* 0x000fec000fffe03f */
[----:B------:R0:W-:Y:S04]  /*17160*/  STL.64 [R1+0xa0], R24 ;  /* 0x0000a01801007387 */ /* 0x0001e80000100a00 */
[----:B------:R3:W-:Y:S04]  /*17170*/  STL.64 [R1+0xa8], R26 ;  /* 0x0000a81a01007387 */ /* 0x0007e80000100a00 */
[----:B0-----:R-:W3:Y:S02]  /*17180*/  LDL.LU.64 R24, [R1+0x27d8] ;  /* 0x0027d80001187983 */ /* 0x001ee40000300a00 */
[C---:B---3--:R-:W-:Y:S02]  /*17190*/  HMMA.16816.F32.BF16 R24, R4.reuse, R24, R16 ;  /* 0x000000180418723c */ /* 0x048fe40000041810 */
[----:B------:R-:W5:Y:S11]  /*171a0*/  LDL.LU.64 R16, [R1+0x27d0] ;  /* 0x0027d00001107983 */ /* 0x000f760000300a00 */
[----:B------:R-:W-:Y:S10]  /*171b0*/  @!UPT UIADD3 URZ, URZ, URZ, URZ ;  /* 0x0000003f3f3ff290 */ /* 0x000ff4000fffe03f */
[----:B------:R0:W-:Y:S04]  /*171c0*/  STL.64 [R1+0x90], R24 ;  /* 0x0000901801007387 */ /* 0x0001e80000100a00 */
[----:B0-----:R-:W2:Y:S01]  /*171d0*/  LDL.LU.64 R24, [R1+0x27c8] ;  /* 0x0027c80001187983 */ /* 0x001ea20000300a00 */
[----:B----4-:R-:W-:Y:S01]  /*171e0*/  MOV R14, R11 ;  /* 0x0000000b000e7202 */ /* 0x010fe20000000f00 */
[----:B------:R-:W-:Y:S01]  /*171f0*/  IMAD.MOV.U32 R11, RZ, RZ, R27 ;  /* 0x000000ffff0b7224 */ /* 0x000fe200078e001b */
[----:B------:R-:W-:Y:S02]  /*17200*/  MOV R15, R10 ;  /* 0x0000000a000f7202 */ /* 0x000fe40000000f00 */
[----:B------:R-:W-:Y:S02]  /*17210*/  MOV R10, R26 ;  /* 0x0000001a000a7202 */ /* 0x000fe40000000f00 */
[----:B------:R-:W-:Y:S04]  /*17220*/  STL [R1+0x271c], R11 ;  /* 0x00271c0b01007387 */ /* 0x000fe80000100800 */
[----:B------:R-:W-:Y:S01]  /*17230*/  STL [R1+0x2718], R10 ;  /* 0x0027180a01007387 */ /* 0x000fe20000100800 */
[C---:B--2---:R-:W-:Y:S03]  /*17240*/  HMMA.16816.F32.BF16 R24, R4.reuse, R24, R20 ;  /* 0x000000180418723c */ /* 0x044fe60000041814 */
[----:B------:R-:W0:Y:S05]  /*17250*/  LDSM.16.MT88.4 R20, [R2+0x12000] ;  /* 0x012000000214783b */ /* 0x000e2a0000004200 */
[----:B-----5:R-:W-:Y:S01]  /*17260*/  HMMA.16816.F32.BF16 R16, R4, R16, R12 ;  /* 0x000000100410723c */ /* 0x020fe2000004180c */
[----:B0-----:R-:W-:Y:S11]  /*17270*/  STL.64 [R1+0x27a8], R22 ;  /* 0x0027a81601007387 */ /* 0x001ff60000100a00 */
[----:B------:R-:W-:Y:S03]  /*17280*/  @!UPT UIADD3 URZ, URZ, URZ, URZ ;  /* 0x0000003f3f3ff290 */ /* 0x000fe6000fffe03f */
[----:B------:R-:W-:Y:S04]  /*17290*/  STL.64 [R1+0x80], R24 ;  /* 0x0000801801007387 */ /* 0x000fe80000100a00 */
[----:B------:R-:W-:Y:S04]  /*172a0*/  STL.64 [R1+0x88], R26 ;  /* 0x0000881a01007387 */ /* 0x000fe80000100a00 */
[----:B------:R-:W0:Y:S04]  /*172b0*/  LDSM.16.MT88.4 R24, [R2+0x12100] ;  /* 0x012100000218783b */ /* 0x000e280000004200 */
[----:B------:R1:W-:Y:S01]  /*172c0*/  STL.64 [R1+0x27a0], R20 ;  /* 0x0027a01401007387 */ /* 0x0003e20000100a00 */
[----:B------:R-:W-:Y:S01]  /*172d0*/  MOV R11, R18 ;  /* 0x00000012000b7202 */ /* 0x000fe20000000f00 */
[----:B------:R-:W-:-:S02]  /*172e0*/  IMAD.MOV.U32 R10, RZ, RZ, R19 ;  /* 0x000000ffff0a7224 */ /* 0x000fc400078e0013 */
[----:B-1----:R-:W2:Y:S04]  /*172f0*/  LDL.LU R20, [R1+0x160] ;  /* 0x0001600001147983 */ /* 0x002ea80000300800 */
[----:B------:R-:W2:Y:S04]  /*17300*/  LDL.LU R21, [R1+0x164] ;  /* 0x0001640001157983 */ /* 0x000ea80000300800 */
[----:B------:R-:W2:Y:S04]  /*17310*/  LDL.LU R22, [R1+0x168] ;  /* 0x0001680001167983 */ /* 0x000ea80000300800 */
[----:B------:R-:W2:Y:S04]  /*17320*/  LDL.LU R23, [R1+0x16c] ;  /* 0x00016c0001177983 */ /* 0x000ea80000300800 */
[----:B0-----:R-:W-:Y:S04]  /*17330*/  STL.64 [R1+0x2708], R26 ;  /* 0x0027081a01007387 */ /* 0x001fe80000100a00 */
[----:B------:R0:W-:Y:S04]  /*17340*/  STL.64 [R1+0x2700], R24 ;  /* 0x0027001801007387 */ /* 0x0001e80000100a00 */
[----:B0-----:R-:W3:Y:S04]  /*17350*/  LDL.LU R24, [R1+0x150] ;  /* 0x0001500001187983 */ /* 0x001ee80000300800 */
[----:B------:R-:W3:Y:S04]  /*17360*/  LDL.LU R25, [R1+0x154] ;  /* 0x0001540001197983 */ /* 0x000ee80000300800 */
[----:B------:R-:W-:Y:S04]  /*17370*/  STL [R1+0x26f8], R2 ;  /* 0x0026f80201007387 */ /* 0x000fe80000100800 */
[----:B------:R-:W4:Y:S04]  /*17380*/  LDL.LU.64 R12, [R1+0x27c0] ;  /* 0x0027c000010c7983 */ /* 0x000f280000300a00 */
[----:B------:R0:W-:Y:S04]  /*17390*/  STL.64 [R1+0x70], R16 ;  /* 0x0000701001007387 */ /* 0x0001e80000100a00 */
[----:B------:R-:W5:Y:S04]  /*173a0*/  LDL.LU.64 R18, [R1+0x27b8] ;  /* 0x0027b80001127983 */ /* 0x000f680000300a00 */
[----:B0-----:R-:W2:Y:S01]  /*173b0*/  LDL.LU.64 R16, [R1+0x27b0] ;  /* 0x0027b00001107983 */ /* 0x001ea20000300a00 */
[----:B------:R-:W-:-:S02]  /*173c0*/  MOV R26, R29 ;  /* 0x0000001d001a7202 */ /* 0x000fc40000000f00 */
[----:B------:R-:W-:Y:S01]  /*173d0*/  MOV R27, R28 ;  /* 0x0000001c001b7202 */ /* 0x000fe20000000f00 */
[----:B--2---:R-:W-:Y:S11]  /*173e0*/  HMMA.16816.F32.BF16 R20, R4, R16, R20 ;  /* 0x000000100414723c */ /* 0x004ff60000041814 */
[----:B------:R-:W-:Y:S11]  /*173f0*/  @!UPT UIADD3 URZ, URZ, URZ, URZ ;  /* 0x0000003f3f3ff290 */ /* 0x000ff6000fffe03f */
[----:B------:R-:W-:Y:S02]  /*17400*/  @!UPT UIADD3 URZ, URZ, URZ, URZ ;  /* 0x0000003f3f3ff290 */ /* 0x000fe4000fffe03f */
[----:B------:R-:W-:Y:S01]  /*17410*/  MOV R29, R22 ;  /* 0x00000016001d7202 */ /* 0x000fe20000000f00 */
[----:B------:R-:W-:Y:S01]  /*17420*/  IMAD.MOV.U32 R28, RZ, RZ, R23 ;  /* 0x000000ffff1c7224 */ /* 0x000fe200078e0017 */
[----:B------:R-:W-:Y:S01]  /*17430*/  MOV R15, R20 ;  /* 0x00000014000f7202 */ /* 0x000fe20000000f00 */
[----:B------:R-:W2:Y:S01]  /*17440*/  LDL.LU.64 R22, [R1+0x27a8] ;  /* 0x0027a80001167983 */ /* 0x000ea20000300a00 */
[----:B------:R-:W-:-:S03]  /*17450*/  MOV R14, R21 ;  /* 0x00000015000e7202 */ /* 0x000fc60000000f00 */
[----:B------:R-:W2:Y:S04]  /*17460*/  LDL.LU.64 R20, [R1+0x27a0] ;  /* 0x0027a00001147983 */ /* 0x000ea80000300a00 */
[----:B-----5:R0:W-:Y:S04]  /*17470*/  STL.64 [R1+0x2738], R18 ;  /* 0x0027381201007387 */ /* 0x0201e80000100a00 */
[----:B------:R-:W4:Y:S04]  /*17480*/  LDL.LU R16, [R1+0x170] ;  /* 0x0001700001107983 */ /* 0x000f280000300800 */
[----:B------:R-:W4:Y:S04]  /*17490*/  LDL.LU R17, [R1+0x174] ;  /* 0x0001740001117983 */ /* 0x000f280000300800 */
[----:B0-----:R-:W4:Y:S04]  /*174a0*/  LDL.LU R18, [R1+0x178] ;  /* 0x0001780001127983 */ /* 0x001f280000300800 */
[----:B------:R-:W4:Y:S02]  /*174b0*/  LDL.LU R19, [R1+0x17c] ;  /* 0x00017c0001137983 */ /* 0x000f240000300800 */
[C---:B----4-:R-:W-:Y:S08]  /*174c0*/  HMMA.16816.F32.BF16 R16, R4.reuse, R12, R16 ;  /* 0x0000000c0410723c */ /* 0x050ff00000041810 */
[----:B---3--:R-:W-:Y:S11]  /*174d0*/  HMMA.16816.F32.BF16 R4, R4, R8, R24 ;  /* 0x000000080404723c */ /* 0x008ff60000041818 */
[----:B------:R-:W-:Y:S04]  /*174e0*/  @!UPT UIADD3 URZ, URZ, URZ, URZ ;  /* 0x0000003f3f3ff290 */ /* 0x000fe8000fffe03f */
[----:B------:R0:W-:Y:S04]  /*174f0*/  STL.64 [R1+0x50], R16 ;  /* 0x0000501001007387 */ /* 0x0001e80000100a00 */
[----:B------:R1:W-:Y:S04]  /*17500*/  STL [R1+0x58], R18 ;  /* 0x0000581201007387 */ /* 0x0003e80000100800 */
[----:B------:R3:W-:Y:S01]  /*17510*/  STL.64 [R1+0x2790], R14 ;  /* 0x0027900e01007387 */ /* 0x0007e20000100a00 */
[----:B------:R-:W-:-:S03]  /*17520*/  MOV R2, R19 ;  /* 0x0000001300027202 */ /* 0x000fc60000000f00 */
[----:B------:R4:W-:Y:S04]  /*17530*/  STL.64 [R1+0x2750], R10 ;  /* 0x0027500a01007387 */ /* 0x0009e80000100a00 */
[----:B0-----:R-:W5:Y:S04]  /*17540*/  LDL.LU R16, [R1+0x100] ;  /* 0x0001000001107983 */ /* 0x001f680000300800 */
[----:B------:R-:W5:Y:S04]  /*17550*/  LDL.LU R17, [R1+0x104] ;  /* 0x0001040001117983 */ /* 0x000f680000300800 */
[----:B-1----:R-:W2:Y:S04]  /*17560*/  LDL.LU R18, [R1+0x108] ;  /* 0x0001080001127983 */ /* 0x002ea80000300800 */
[----:B------:R-:W2:Y:S04]  /*17570*/  LDL.LU R19, [R1+0x10c] ;  /* 0x00010c0001137983 */ /* 0x000ea80000300800 */
[----:B------:R-:W2:Y:S04]  /*17580*/  LDL.LU R12, [R1+0x140] ;  /* 0x00014000010c7983 */ /* 0x000ea80000300800 */
[----:B------:R-:W2:Y:S04]  /*17590*/  LDL.LU R13, [R1+0x144] ;  /* 0x00014400010d7983 */ /* 0x000ea80000300800 */
[----:B---3--:R-:W3:Y:S04]  /*175a0*/  LDL.LU R14, [R1+0x148] ;  /* 0x00014800010e7983 */ /* 0x008ee80000300800 */
[----:B------:R-:W3:Y:S04]  /*175b0*/  LDL.LU R15, [R1+0x14c] ;  /* 0x00014c00010f7983 */ /* 0x000ee80000300800 */
[----:B------:R-:W2:Y:S04]  /*175c0*/  LDL.LU R8, [R1+0x110] ;  /* 0x0001100001087983 */ /* 0x000ea80000300800 */
[----:B------:R-:W2:Y:S04]  /*175d0*/  LDL.LU R9, [R1+0x114] ;  /* 0x0001140001097983 */ /* 0x000ea80000300800 */
[----:B----4-:R-:W4:Y:S04]  /*175e0*/  LDL.LU R10, [R1+0x118] ;  /* 0x00011800010a7983 */ /* 0x010f280000300800 */
[----:B------:R-:W4:Y:S04]  /*175f0*/  LDL.LU R11, [R1+0x11c] ;  /* 0x00011c00010b7983 */ /* 0x000f280000300800 */
[----:B----4-:R-:W-:Y:S04]  /*17600*/  STL.64 [R1+0x2760], R10 ;  /* 0x0027600a01007387 */ /* 0x010fe80000100a00 */
[----:B--2---:R0:W-:Y:S04]  /*17610*/  STL.64 [R1+0x2758], R8 ;  /* 0x0027580801007387 */ /* 0x0041e80000100a00 */
[----:B0-----:R-:W2:Y:S04]  /*17620*/  LDL.LU R8, [R1+0x120] ;  /* 0x0001200001087983 */ /* 0x001ea80000300800 */
[----:B------:R-:W2:Y:S04]  /*17630*/  LDL.LU R9, [R1+0x124] ;  /* 0x0001240001097983 */ /* 0x000ea80000300800 */
[----:B------:R-:W4:Y:S04]  /*17640*/  LDL.LU R10, [R1+0x128] ;  /* 0x00012800010a7983 */ /* 0x000f280000300800 */
[----:B------:R-:W4:Y:S04]  /*17650*/  LDL.LU R11, [R1+0x12c] ;  /* 0x00012c00010b7983 */ /* 0x000f280000300800 */
[----:B----4-:R0:W-:Y:S04]  /*17660*/  STL.64 [R1+0x2778], R10 ;  /* 0x0027780a01007387 */ /* 0x0101e80000100a00 */
[----:B--2---:R-:W-:Y:S04]  /*17670*/  STL.64 [R1+0x2770], R8 ;  /* 0x0027700801007387 */ /* 0x004fe80000100a00 */
[----:B0-----:R-:W2:Y:S04]  /*17680*/  LDL.LU.64 R10, [R1+0x38] ;  /* 0x00003800010a7983 */ /* 0x001ea80000300a00 */
[----:B------:R0:W-:Y:S04]  /*17690*/  STL.64 [R1+0x2748], R18 ;  /* 0x0027481201007387 */ /* 0x0001e80000100a00 */
[----:B-----5:R-:W-:Y:S04]  /*176a0*/  STL.64 [R1+0x2740], R16 ;  /* 0x0027401001007387 */ /* 0x020fe80000100a00 */
[----:B0-----:R-:W4:Y:S04]  /*176b0*/  LDL.LU.64 R18, [R1+0x18] ;  /* 0x0000180001127983 */ /* 0x001f280000300a00 */
[----:B----4-:R0:W-:Y:S04]  /*176c0*/  STL.64 [R1+0x2768], R18 ;  /* 0x0027681201007387 */ /* 0x0101e80000100a00 */
[----:B0-----:R-:W4:Y:S01]  /*176d0*/  LDL.LU.64 R18, [R1+0x28] ;  /* 0x0000280001127983 */ /* 0x001f220000300a00 */
[----:B------:R-:W-:-:S02]  /*176e0*/  MOV R26, R0 ;  /* 0x00000000001a7202 */ /* 0x000fc40000000f00 */
[----:B------:R-:W-:Y:S01]  /*176f0*/  MOV R27, R3 ;  /* 0x00000003001b7202 */ /* 0x000fe20000000f00 */
[----:B----4-:R0:W-:Y:S04]  /*17700*/  STL.64 [R1+0x2780], R18 ;  /* 0x0027801201007387 */ /* 0x0101e80000100a00 */
[----:B------:R-:W2:Y:S04]  /*17710*/  LDL.LU R16, [R1+0x130] ;  /* 0x0001300001107983 */ /* 0x000ea80000300800 */
[----:B------:R-:W2:Y:S04]  /*17720*/  LDL.LU R17, [R1+0x134] ;  /* 0x0001340001117983 */ /* 0x000ea80000300800 */
[----:B0-----:R-:W2:Y:S04]  /*17730*/  LDL.LU R18, [R1+0x138] ;  /* 0x0001380001127983 */ /* 0x001ea80000300800 */
[----:B------:R-:W2:Y:S04]  /*17740*/  LDL.LU R19, [R1+0x13c] ;  /* 0x00013c0001137983 */ /* 0x000ea80000300800 */
[----:B------:R-:W4:Y:S04]  /*17750*/  LDL.LU R24, [R1+0xf0] ;  /* 0x0000f00001187983 */ /* 0x000f280000300800 */
[----:B------:R-:W4:Y:S04]  /*17760*/  LDL.LU R25, [R1+0xf4] ;  /* 0x0000f40001197983 */ /* 0x000f280000300800 */
[----:B------:R-:W5:Y:S04]  /*17770*/  LDL.LU R0, [R1+0x279c] ;  /* 0x00279c0001007983 */ /* 0x000f680000300800 */
[----:B------:R-:W2:Y:S04]  /*17780*/  LDL.LU R3, [R1+0x2798] ;  /* 0x0027980001037983 */ /* 0x000ea80000300800 */
[----:B------:R0:W-:Y:S04]  /*17790*/  STL.64 [R1+0x2678], R6 ;  /* 0x0026780601007387 */ /* 0x0001e80000100a00 */
[----:B------:R-:W-:Y:S04]  /*177a0*/  STL.64 [R1+0x2670], R4 ;  /* 0x0026700401007387 */ /* 0x000fe80000100a00 */
[----:B0-----:R-:W3:Y:S02]  /*177b0*/  LDL.LU.64 R6, [R1+0x48] ;  /* 0x0000480001067983 */ /* 0x001ee40000300a00 */
[C---:B---3--:R-:W-:Y:S11]  /*177c0*/  HMMA.16816.F32.BF16 R12, R20.reuse, R6, R12 ;  /* 0x00000006140c723c */ /* 0x048ff6000004180c */
[----:B------:R-:W-:Y:S11]  /*177d0*/  @!UPT UIADD3 URZ, URZ, URZ, URZ ;  /* 0x0000003f3f3ff290 */ /* 0x000ff6000fffe03f */
[----:B------:R-:W-:Y:S01]  /*177e0*/  @!UPT UIADD3 URZ, URZ, URZ, URZ ;  /* 0x0000003f3f3ff290 */ /* 0x000fe2000fffe03f */
[----:B------:R-:W-:Y:S04]  /*177f0*/  STL.64 [R1+0x1b0], R12 ;  /* 0x0001b00c01007387 */ /* 0x000fe80000100a00 */
[----:B------:R0:W-:Y:S04]  /*17800*/  STL.64 [R1+0x1b8], R14 ;  /* 0x0001b80e01007387 */ /* 0x0001e80000100a00 */
[----:B0-----:R-:W3:Y:S01]  /*17810*/  LDL.LU.64 R14, [R1+0x2790] ;  /* 0x00279000010e7983 */ /* 0x001ee20000300a00 */
[----:B--2---:R-:W-:Y:S01]  /*17820*/  HMMA.16816.F32.BF16 R16, R20, R10, R16 ;  /* 0x0000000a1410723c */ /* 0x004fe20000041810 */
[----:B------:R-:W-:Y:S01]  /*17830*/  IMAD.MOV.U32 R13, RZ, RZ, R6 ;  /* 0x000000ffff0d7224 */ /* 0x000fe200078e0006 */
[----:B------:R-:W-:Y:S01]  /*17840*/  MOV R12, R7 ;  /* 0x00000007000c7202 */ /* 0x000fe20000000f00 */
[----:B------:R-:W-:Y:S01]  /*17850*/  IMAD.MOV.U32 R6, RZ, RZ, R29 ;  /* 0x000000ffff067224 */ /* 0x000fe200078e001d */
[----:B------:R-:W-:-:S02]  /*17860*/  MOV R7, R28 ;  /* 0x0000001c00077202 */ /* 0x000fc40000000f00 */
[----:B---3--:R-:W-:Y:S02]  /*17870*/  MOV R4, R15 ;  /* 0x0000000f00047202 */ /* 0x008fe40000000f00 */
[----:B------:R-:W-:Y:S01]  /*17880*/  MOV R5, R14 ;  /* 0x0000000e00057202 */ /* 0x000fe20000000f00 */
[----:B------:R-:W2:Y:S04]  /*17890*/  LDL.LU R15, [R1+0x278c] ;  /* 0x00278c00010f7983 */ /* 0x000ea80000300800 */
[----:B------:R-:W3:Y:S04]  /*178a0*/  LDL.LU R14, [R1+0x2788] ;  /* 0x00278800010e7983 */ /* 0x000ee80000300800 */
[----:B------:R0:W-:Y:S04]  /*178b0*/  STL.64 [R1+0x2688], R6 ;  /* 0x0026880601007387 */ /* 0x0001e80000100a00 */
[----:B------:R-:W-:Y:S04]  /*178c0*/  STL.64 [R1+0x2680], R4 ;  /* 0x0026800401007387 */ /* 0x000fe80000100a00 */
[----:B------:R-:W-:Y:S01]  /*178d0*/  STL.64 [R1+0x1a0], R16 ;  /* 0x0001a01001007387 */ /* 0x000fe20000100a00 */
[----:B0-----:R-:W-:-:S03]  /*178e0*/  MOV R6, R3 ;  /* 0x0000000300067202 */ /* 0x001fc60000000f00 */
[----:B------:R0:W-:Y:S01]  /*178f0*/  STL.64 [R1+0x1a8], R18 ;  /* 0x0001a81201007387 */ /* 0x0001e20000100a00 */
[----:B-----5:R-:W-:Y:S01]  /*17900*/  MOV R7, R0 ;  /* 0x0000000000077202 */ /* 0x020fe20000000f00 */
[----:B------:R-:W-:Y:S01]  /*17910*/  IMAD.MOV.U32 R3, RZ, RZ, R10 ;  /* 0x000000ffff037224 */ /* 0x000fe200078e000a */
[----:B------:R-:W-:Y:S01]  /*17920*/  MOV R0, R11 ;  /* 0x0000000b00007202 */ /* 0x000fe20000000f00 */
[----:B0-----:R-:W5:Y:S04]  /*17930*/  LDL.LU.64 R18, [R1+0x2780] ;  /* 0x0027800001127983 */ /* 0x001f680000300a00 */
[----:B------:R-:W5:Y:S04]  /*17940*/  LDL.LU.64 R10, [R1+0x2778] ;  /* 0x00277800010a7983 */ /* 0x000f680000300a00 */
[----:B------:R-:W5:Y:S02]  /*17950*/  LDL.LU.64 R8, [R1+0x2770] ;  /* 0x0027700001087983 */ /* 0x000f640000300a00 */
[----:B-----5:R-:W-:Y:S01]  /*17960*/  HMMA.16816.F32.BF16 R8, R20, R18, R8 ;  /* 0x000000121408723c */ /* 0x020fe20000041808 */
[----:B------:R-:W-:-:S02]  /*17970*/  MOV R5, R18 ;  /* 0x0000001200057202 */ /* 0x000fc40000000f00 */
[----:B------:R-:W-:Y:S02]  /*17980*/  MOV R4, R19 ;  /* 0x0000001300047202 */ /* 0x000fe40000000f00 */
[----:B------:R-:W5:Y:S11]  /*17990*/  LDL.LU.64 R18, [R1+0x2768] ;  /* 0x0027680001127983 */ /* 0x000f760000300a00 */
[----:B------:R-:W-:Y:S07]  /*179a0*/  @!UPT UIADD3 URZ, URZ, URZ, URZ ;  /* 0x0000003f3f3ff290 */ /* 0x000fee000fffe03f */
[----:B------:R0:W-:Y:S01]  /*179b0*/  STL.64 [R1+0x190], R8 ;  /* 0x0001900801007387 */ /* 0x0001e20000100a00 */
[----:B------:R-:W-:Y:S01]  /*179c0*/  IMAD.MOV.U32 R29, RZ, RZ, R10 ;  /* 0x000000ffff1d7224 */ /* 0x000fe200078e000a */
[----:B------:R-:W-:Y:S02]  /*179d0*/  MOV R28, R11 ;  /* 0x0000000b001c7202 */ /* 0x000fe40000000f00 */
[----:B------:R-:W5:Y:S04]  /*179e0*/  LDL.LU.64 R10, [R1+0x2760] ;  /* 0x00276000010a7983 */ /* 0x000f680000300a00 */
[----:B0-----:R-:W5:Y:S04]  /*179f0*/  LDL.LU.64 R8, [R1+0x2758] ;  /* 0x0027580001087983 */ /* 0x001f680000300a00 */
[----:B------:R-:W-:Y:S04]  /*17a00*/  STL [R1+0x266c], R28 ;  /* 0x00266c1c01007387 */ /* 0x000fe80000100800 */
[----:B------:R-:W-:Y:S01]  /*17a10*/  STL [R1+0x2668], R29 ;  /* 0x0026681d01007387 */ /* 0x000fe20000100800 */
[C---:B-----5:R-:W-:Y:S11]  /*17a20*/  HMMA.16816.F32.BF16 R8, R20.reuse, R18, R8 ;  /* 0x000000121408723c */ /* 0x060ff60000041808 */
[----:B------:R-:W-:Y:S11]  /*17a30*/  @!UPT UIADD3 URZ, URZ, URZ, URZ ;  /* 0x0000003f3f3ff290 */ /* 0x000ff6000fffe03f */
[----:B------:R-:W-:Y:S01]  /*17a40*/  @!UPT UIADD3 URZ, URZ, URZ, URZ ;  /* 0x0000003f3f3ff290 */ /* 0x000fe2000fffe03f */
[----:B------:R0:W-:Y:S04]  /*17a50*/  STL.64 [R1+0x180], R8 ;  /* 0x0001800801007387 */ /* 0x0001e80000100a00 */
[----:B------:R1:W-:Y:S01]  /*17a60*/  STL.64 [R1+0x188], R10 ;  /* 0x0001880a01007387 */ /* 0x0003e20000100a00 */
[----:B0-----:R-:W-:Y:S02]  /*17a70*/  MOV R9, R18 ;  /* 0x0000001200097202 */ /* 0x001fe40000000f00 */
[----:B------:R-:W-:Y:S01]  /*17a80*/  MOV R8, R19 ;  /* 0x0000001300087202 */ /* 0x000fe20000000f00 */
[----:B-1----:R-:W5:Y:S04]  /*17a90*/  LDL.LU.64 R10, [R1+0x2750] ;  /* 0x00275000010a7983 */ /* 0x002f680000300a00 */
[----:B------:R-:W2:Y:S04]  /*17aa0*/  LDL.LU.64 R18, [R1+0x2748] ;  /* 0x0027480001127983 */ /* 0x000ea80000300a00 */
[----:B------:R-:W2:Y:S02]  /*17ab0*/  LDL.LU.64 R16, [R1+0x2740] ;  /* 0x0027400001107983 */ /* 0x000ea40000300a00 */
[----:B--2---:R-:W-:Y:S11]  /*17ac0*/  HMMA.16816.F32.BF16 R16, R20, R6, R16 ;  /* 0x000000061410723c */ /* 0x004ff60000041810 */
[----:B------:R-:W-:Y:S11]  /*17ad0*/  @!UPT UIADD3 URZ, URZ, URZ, URZ ;  /* 0x0000003f3f3ff290 */ /* 0x000ff6000fffe03f */
[----:B------:R-:W-:Y:S01]  /*17ae0*/  @!UPT UIADD3 URZ, URZ, URZ, URZ ;  /* 0x0000003f3f3ff290 */ /* 0x000fe2000fffe03f */
[----:B------:R-:W-:Y:S01]  /*17af0*/  STL.64 [R1+0x170], R16 ;  /* 0x0001701001007387 */ /* 0x000fe20000100a00 */
[----:B------:R-:W-:Y:S01]  /*17b00*/  IMAD.MOV.U32 R28, RZ, RZ, R18 ;  /* 0x000000ffff1c7224 */ /* 0x000fe200078e0012 */
[----:B------:R-:W-:Y:S02]  /*17b10*/  MOV R29, R19 ;  /* 0x00000013001d7202 */ /* 0x000fe40000000f00 */
[----:B------:R-:W4:Y:S04]  /*17b20*/  LDL.LU.64 R18, [R1+0x2738] ;  /* 0x0027380001127983 */ /* 0x000f280000300a00 */
[----:B------:R0:W-:Y:S02]  /*17b30*/  STL.64 [R1+0x26a0], R6 ;  /* 0x0026a00601007387 */ /* 0x0001e40000100a00 */
[----:B0-----:R-:W-:-:S02]  /*17b40*/  MOV R6, R9 ;  /* 0x0000000900067202 */ /* 0x001fc40000000f00 */
[----:B------:R-:W-:-:S05]  /*17b50*/  MOV R7, R8 ;  /* 0x0000000800077202 */ /* 0x000fca0000000f00 */
[----:B------:R0:W-:Y:S02]  /*17b60*/  STL.64 [R1+0x26b8], R6 ;  /* 0x0026b80601007387 */ /* 0x0001e40000100a00 */
[----:B0-----:R-:W-:Y:S01]  /*17b70*/  IMAD.MOV.U32 R6, RZ, RZ, R5 ;  /* 0x000000ffff067224 */ /* 0x001fe200078e0005 */
[----:B------:R-:W-:-:S05]  /*17b80*/  MOV R7, R4 ;  /* 0x0000000400077202 */ /* 0x000fca0000000f00 */
[----:B------:R0:W-:Y:S02]  /*17b90*/  STL.64 [R1+0x26d0], R6 ;  /* 0x0026d00601007387 */ /* 0x0001e40000100a00 */
[----:B0-----:R-:W-:Y:S02]  /*17ba0*/  MOV R6, R3 ;  /* 0x0000000300067202 */ /* 0x001fe40000000f00 */
[----:B------:R-:W-:-:S05]  /*17bb0*/  MOV R7, R0 ;  /* 0x0000000000077202 */ /* 0x000fca0000000f00 */
[----:B------:R-:W-:Y:S04]  /*17bc0*/  STL.64 [R1+0x26e8], R6 ;  /* 0x0026e80601007387 */ /* 0x000fe80000100a00 */
[----:B-----5:R-:W-:Y:S01]  /*17bd0*/  STL.64 [R1+0x2728], R10 ;  /* 0x0027280a01007387 */ /* 0x020fe20000100a00 */
[----:B----4-:R-:W-:Y:S11]  /*17be0*/  HMMA.16816.F32.BF16 R24, R20, R18, R24 ;  /* 0x000000121418723c */ /* 0x010ff60000041818 */
[----:B------:R-:W-:Y:S11]  /*17bf0*/  @!UPT UIADD3 URZ, URZ, URZ, URZ ;  /* 0x0000003f3f3ff290 */ /* 0x000ff6000fffe03f */
[----:B------:R-:W-:Y:S02]  /*17c00*/  @!UPT UIADD3 URZ, URZ, URZ, URZ ;  /* 0x0000003f3f3ff290 */ /* 0x000fe4000fffe03f */
[----:B------:R-:W-:Y:S01]  /*17c10*/  IMAD.MOV.U32 R8, RZ, RZ, R24 ;  /* 0x000000ffff087224 */ /* 0x000fe200078e0018 */
[----:B------:R-:W-:-:S05]  /*17c20*/  MOV R9, R25 ;  /* 0x0000001900097202 */ /* 0x000fca0000000f00 */
[----:B------:R0:W-:Y:S01]  /*17c30*/  STL.64 [R1+0x2720], R8 ;  /* 0x0027200801007387 */ /* 0x0001e20000100a00 */
[----:B------:R-:W-:Y:S02]  /*17c40*/  MOV R3, R26 ;  /* 0x0000001a00037202 */ /* 0x000fe40000000f00 */
[----:B---3--:R-:W-:Y:S02]  /*17c50*/  MOV R25, R14 ;  /* 0x0000000e00197202 */ /* 0x008fe40000000f00 */
[----:B------:R-:W-:Y:S01]  /*17c60*/  MOV R26, R15 ;  /* 0x0000000f001a7202 */ /* 0x000fe20000000f00 */
[----:B0-----:R-:W2:Y:S04]  /*17c70*/  LDL.LU R8, [R1+0xe0] ;  /* 0x0000e00001087983 */ /* 0x001ea80000300800 */
[----:B------:R-:W2:Y:S04]  /*17c80*/  LDL.LU R9, [R1+0xe4] ;  /* 0x0000e40001097983 */ /* 0x000ea80000300800 */
[----:B------:R-:W2:Y:S04]  /*17c90*/  LDL.LU R10, [R1+0xe8] ;  /* 0x0000e800010a7983 */ /* 0x000ea80000300800 */
[----:B------:R-:W2:Y:S04]  /*17ca0*/  LDL.LU R11, [R1+0xec] ;  /* 0x0000ec00010b7983 */ /* 0x000ea80000300800 */
[----:B------:R0:W-:Y:S04]  /*17cb0*/  STL.64 [R1+0x26f0], R18 ;  /* 0x0026f01201007387 */ /* 0x0001e80000100a00 */
[----:B------:R-:W3:Y:S04]  /*17cc0*/  LDL.LU R24, [R1+0xd0] ;  /* 0x0000d00001187983 */ /* 0x000ee80000300800 */
[----:B------:R-:W2:Y:S04]  /*17cd0*/  LDL.LU R14, [R1+0x2734] ;  /* 0x00273400010e7983 */ /* 0x000ea80000300800 */
[----:B------:R-:W2:Y:S01]  /*17ce0*/  LDL.LU R15, [R1+0x2730] ;  /* 0x00273000010f7983 */ /* 0x000ea20000300800 */
[----:B------:R-:W-:-:S03]  /*17cf0*/  MOV R0, R27 ;  /* 0x0000001b00007202 */ /* 0x000fc60000000f00 */
[----:B------:R-:W3:Y:S01]  /*17d00*/  LDL.LU R27, [R1+0xdc] ;  /* 0x0000dc00011b7983 */ /* 0x000ee20000300800 */
[----:B------:R-:W-:-:S03]  /*17d10*/  IMAD.MOV.U32 R6, RZ, RZ, R13 ;  /* 0x000000ffff067224 */ /* 0x000fc600078e000d */
[----:B------:R-:W4:Y:S01]  /*17d20*/  LDL.LU R16, [R1+0xc0] ;  /* 0x0000c00001107983 */ /* 0x000f220000300800 */
[----:B------:R-:W-:-:S03]  /*17d30*/  MOV R7, R12 ;  /* 0x0000000c00077202 */ /* 0x000fc60000000f00 */
[----:B------:R-:W4:Y:S04]  /*17d40*/  LDL.LU R17, [R1+0xc4] ;  /* 0x0000c40001117983 */ /* 0x000f280000300800 */
[----:B0-----:R-:W4:Y:S04]  /*17d50*/  LDL.LU R18, [R1+0xc8] ;  /* 0x0000c80001127983 */ /* 0x001f280000300800 */
[----:B------:R-:W4:Y:S01]  /*17d60*/  LDL.LU R19, [R1+0xcc] ;  /* 0x0000cc0001137983 */ /* 0x000f220000300800 */
[----:B--2---:R-:W-:Y:S11]  /*17d70*/  HMMA.16816.F32.BF16 R8, R20, R14, R8 ;  /* 0x0000000e1408723c */ /* 0x004ff60000041808 */
[----:B------:R-:W-:Y:S11]  /*17d80*/  @!UPT UIADD3 URZ, URZ, URZ, URZ ;  /* 0x0000003f3f3ff290 */ /* 0x000ff6000fffe03f */
[----:B------:R-:W-:Y:S01]  /*17d90*/  @!UPT UIADD3 URZ, URZ, URZ, URZ ;  /* 0x0000003f3f3ff290 */ /* 0x000fe2000fffe03f */
[----:B------:R0:W-:Y:S01]  /*17da0*/  STL.64 [R1+0x158], R10 ;  /* 0x0001580a01007387 */ /* 0x0001e20000100a00 */
[----:B------:R-:W-:Y:S01]  /*17db0*/  IMAD.MOV.U32 R12, RZ, RZ, R8 ;  /* 0x000000ffff0c7224 */ /* 0x000fe200078e0008 */
[----:B------:R-:W-:Y:S02]  /*17dc0*/  MOV R13, R9 ;  /* 0x00000009000d7202 */ /* 0x000fe40000000f00 */
[----:B0-----:R-:W2:Y:S04]  /*17dd0*/  LDL.LU.64 R10, [R1+0x2728] ;  /* 0x00272800010a7983 */ /* 0x001ea80000300a00 */
[----:B------:R-:W5:Y:S04]  /*17de0*/  LDL.LU.64 R8, [R1+0x2720] ;  /* 0x0027200001087983 */ /* 0x000f680000300a00 */
[----:B------:R-:W-:Y:S04]  /*17df0*/  STL.64 [R1+0x2698], R14 ;  /* 0x0026980e01007387 */ /* 0x000fe80000100a00 */
[----:B------:R0:W-:Y:S04]  /*17e00*/  STL.64 [R1+0x2690], R12 ;  /* 0x0026900c01007387 */ /* 0x0001e80000100a00 */
[----:B0-----:R-:W3:Y:S04]  /*17e10*/  LDL.LU R12, [R1+0x70] ;  /* 0x00007000010c7983 */ /* 0x001ee80000300800 */
[----:B------:R-:W3:Y:S01]  /*17e20*/  LDL.LU R13, [R1+0x74] ;  /* 0x00007400010d7983 */ /* 0x000ee20000300800 */
[----:B--2---:R-:W-:-:S02]  /*17e30*/  MOV R14, R11 ;  /* 0x0000000b000e7202 */ /* 0x004fc40000000f00 */
[----:B------:R-:W-:Y:S01]  /*17e40*/  MOV R15, R10 ;  /* 0x0000000a000f7202 */ /* 0x000fe20000000f00 */
[----:B------:R-:W2:Y:S04]  /*17e50*/  LDL.LU R11, [R1+0x271c] ;  /* 0x00271c00010b7983 */ /* 0x000ea80000300800 */
[----:B------:R-:W2:Y:S04]  /*17e60*/  LDL.LU R10, [R1+0x2718] ;  /* 0x00271800010a7983 */ /* 0x000ea80000300800 */
[----:B------:R-:W-:Y:S04]  /*17e70*/  STL.64 [R1+0x26b0], R14 ;  /* 0x0026b00e01007387 */ /* 0x000fe80000100a00 */
[----:B---3--:R0:W-:Y:S04]  /*17e80*/  STL.64 [R1+0x26a8], R12 ;  /* 0x0026a80c01007387 */ /* 0x0081e80000100a00 */
[----:B0-----:R-:W3:Y:S04]  /*17e90*/  LDL.LU R12, [R1+0x80] ;  /* 0x00008000010c7983 */ /* 0x001ee80000300800 */
[----:B------:R-:W3:Y:S04]  /*17ea0*/  LDL.LU R13, [R1+0x84] ;  /* 0x00008400010d7983 */ /* 0x000ee80000300800 */
[----:B------:R-:W2:Y:S04]  /*17eb0*/  LDL.LU R14, [R1+0x88] ;  /* 0x00008800010e7983 */ /* 0x000ea80000300800 */
[----:B------:R-:W2:Y:S04]  /*17ec0*/  LDL.LU R15, [R1+0x8c] ;  /* 0x00008c00010f7983 */ /* 0x000ea80000300800 */
[----:B--2---:R0:W-:Y:S04]  /*17ed0*/  STL.64 [R1+0x26c8], R14 ;  /* 0x0026c80e01007387 */ /* 0x0041e80000100a00 */
[----:B---3--:R1:W-:Y:S01]  /*17ee0*/  STL.64 [R1+0x26c0], R12 ;  /* 0x0026c00c01007387 */ /* 0x0083e20000100a00 */
[----:B0-----:R-:W-:-:S03]  /*17ef0*/  IMAD.MOV.U32 R14, RZ, RZ, R10 ;  /* 0x000000ffff0e7224 */ /* 0x001fc600078e000a */
[----:B-1----:R-:W2:Y:S01]  /*17f00*/  LDL.LU R12, [R1+0x90] ;  /* 0x00009000010c7983 */ /* 0x002ea20000300800 */
[----:B------:R-:W-:-:S03]  /*17f10*/  MOV R15, R11 ;  /* 0x0000000b000f7202 */ /* 0x000fc60000000f00 */
[----:B------:R-:W2:Y:S04]  /*17f20*/  LDL.LU R13, [R1+0x94] ;  /* 0x00009400010d7983 */ /* 0x000ea80000300800 */
[----:B------:R-:W3:Y:S04]  /*17f30*/  LDL.LU R10, [R1+0x2714] ;  /* 0x00271400010a7983 */ /* 0x000ee80000300800 */
[----:B------:R-:W3:Y:S04]  /*17f40*/  LDL.LU R11, [R1+0x2710] ;  /* 0x00271000010b7983 */ /* 0x000ee80000300800 */
[----:B------:R-:W-:Y:S04]  /*17f50*/  STL.64 [R1+0x26e0], R14 ;  /* 0x0026e00e01007387 */ /* 0x000fe80000100a00 */
[----:B--2---:R0:W-:Y:S01]  /*17f60*/  STL.64 [R1+0x26d8], R12 ;  /* 0x0026d80c01007387 */ /* 0x0041e20000100a00 */
[----:B---3--:R-:W-:Y:S03]  /*17f70*/  HMMA.16816.F32.BF16 R20, R20, R10, R24 ;  /* 0x0000000a1414723c */ /* 0x008fe60000041818 */
[----:B0-----:R-:W2:Y:S04]  /*17f80*/  LDL.LU R12, [R1+0xa0] ;  /* 0x0000a000010c7983 */ /* 0x001ea80000300800 */
[----:B------:R-:W2:Y:S04]  /*17f90*/  LDL.LU R13, [R1+0xa4] ;  /* 0x0000a400010d7983 */ /* 0x000ea80000300800 */
[----:B------:R-:W2:Y:S04]  /*17fa0*/  LDL.LU R14, [R1+0xa8] ;  /* 0x0000a800010e7983 */ /* 0x000ea80000300800 */
[----:B------:R-:W2:Y:S04]  /*17fb0*/  LDL.LU R15, [R1+0xac] ;  /* 0x0000ac00010f7983 */ /* 0x000ea80000300800 */
[----:B------:R-:W4:Y:S04]  /*17fc0*/  LDL.LU.64 R26, [R1+0x2708] ;  /* 0x00270800011a7983 */ /* 0x000f280000300a00 */
[----:B------:R-:W4:Y:S04]  /*17fd0*/  LDL.LU.64 R24, [R1+0x2700] ;  /* 0x0027000001187983 */ /* 0x000f280000300a00 */
[----:B------:R0:W-:Y:S04]  /*17fe0*/  STL.64 [R1+0x140], R20 ;  /* 0x0001401401007387 */ /* 0x0001e80000100a00 */
[----:B------:R1:W-:Y:S04]  /*17ff0*/  STL.64 [R1+0x148], R22 ;  /* 0x0001481601007387 */ /* 0x0003e80000100a00 */
[----:B0-----:R-:W3:Y:S04]  /*18000*/  LDL.LU R20, [R1+0x50] ;  /* 0x0000500001147983 */ /* 0x001ee80000300800 */
[----:B------:R-:W3:Y:S01]  /*18010*/  LDL.LU R21, [R1+0x54] ;  /* 0x0000540001157983 */ /* 0x000ee20000300800 */
[----:B-1----:R-:W-:-:S03]  /*18020*/  MOV R23, R2 ;  /* 0x0000000200177202 */ /* 0x002fc60000000f00 */
[----:B------:R-:W3:Y:S04]  /*18030*/  LDL.LU R22, [R1+0x58] ;  /* 0x0000580001167983 */ /* 0x000ee80000300800 */
[----:B------:R-:W2:Y:S01]  /*18040*/  LDL.LU R2, [R1+0x26f8] ;  /* 0x0026f80001027983 */ /* 0x000ea20000300800 */
[C---:B----4-:R-:W-:Y:S03]  /*18050*/  HMMA.16816.F32.BF16 R4, R24.reuse, R6, R16 ;  /* 0x000000061804723c */ /* 0x050fe60000041810 */
[----:B------:R-:W4:Y:S11]  /*18060*/  LDL.LU.64 R18, [R1+0x26f0] ;  /* 0x0026f00001127983 */ /* 0x000f360000300a00 */
[----:B------:R-:W-:Y:S09]  /*18070*/  @!UPT UIADD3 URZ, URZ, URZ, URZ ;  /* 0x0000003f3f3ff290 */ /* 0x000ff2000fffe03f */
[----:B------:R-:W-:Y:S04]  /*18080*/  STL.64 [R1+0x130], R4 ;  /* 0x0001300401007387 */ /* 0x000fe80000100a00 */
[----:B------:R0:W-:Y:S04]  /*18090*/  STL.64 [R1+0x138], R6 ;  /* 0x0001380601007387 */ /* 0x0001e80000100a00 */
[----:B0-----:R-:W2:Y:S02]  /*180a0*/  LDL.LU.64 R6, [R1+0x26e8] ;  /* 0x0026e80001067983 */ /* 0x001ea40000300a00 */
[C---:B--2---:R-:W-:Y:S02]  /*180b0*/  HMMA.16816.F32.BF16 R4, R24.reuse, R6, R12 ;  /* 0x000000061804723c */ /* 0x044fe4000004180c */
[----:B------:R-:W2:Y:S04]  /*180c0*/  LDL.LU.64 R14, [R1+0x26e0] ;  /* 0x0026e000010e7983 */ /* 0x000ea80000300a00 */
[----:B------:R-:W2:Y:S11]  /*180d0*/  LDL.LU.64 R12, [R1+0x26d8] ;  /* 0x0026d800010c7983 */ /* 0x000eb60000300a00 */
[----:B------:R-:W-:Y:S06]  /*180e0*/  @!UPT UIADD3 URZ, URZ, URZ, URZ ;  /* 0x0000003f3f3ff290 */ /* 0x000fec000fffe03f */
        /* <DEDUP_REMOVED lines=18> */
[----:B------:R-:W3:Y:S04]  /*18210*/  LDL.LU.64 R14, [R1+0x2698] ;  /* 0x00269800010e7983 */ /* 0x000ee80000300a00 */
[----:B------:R-:W2:Y:S11]  /*18220*/  LDL.LU.64 R12, [R1+0x2690] ;  /* 0x00269000010c7983 */ /* 0x000eb60000300a00 */
[----:B------:R-:W-:Y:S06]  /*18230*/  @!UPT UIADD3 URZ, URZ, URZ, URZ ;  /* 0x0000003f3f3ff290 */ /* 0x000fec000fffe03f */
[----:B------:R-:W-:Y:S04]  /*18240*/  STL.64 [R1+0xf0], R4 ;  /* 0x0000f00401007387 */ /* 0x000fe80000100a00 */
[----:B------:R0:W-:Y:S04]  /*18250*/  STL.64 [R1+0xf8], R6 ;  /* 0x0000f80601007387 */ /* 0x0001e80000100a00 */
[----:B0-----:R-:W4:Y:S04]  /*18260*/  LDL.LU.64 R6, [R1+0x2688] ;  /* 0x0026880001067983 */ /* 0x001f280000300a00 */
[----:B------:R-:W4:Y:S04]  /*18270*/  LDL.LU.64 R4, [R1+0x2680] ;  /* 0x0026800001047983 */ /* 0x000f280000300a00 */
[----:B------:R-:W0:Y:S04]  /*18280*/  S2R R17, SR_TID.X ;  /* 0x0000000000117919 */ /* 0x000e280000002100 */
[----:B------:R-:W1:Y:S01]  /*18290*/  S2R R16, SR_TID.X ;  /* 0x0000000000107919 */ /* 0x000e620000002100 */
[C---:B----4-:R-:W-:Y:S11]  /*182a0*/  HMMA.16816.F32.BF16 R4, R24.reuse, R18, R4 ;  /* 0x000000121804723c */ /* 0x050ff60000041804 */
[----:B------:R-:W-:Y:S11]  /*182b0*/  @!UPT UIADD3 URZ, URZ, URZ, URZ ;  /* 0x0000003f3f3ff290 */ /* 0x000ff6000fffe03f */
[----:B------:R-:W-:Y:S01]  /*182c0*/  @!UPT UIADD3 URZ, URZ, URZ, URZ ;  /* 0x0000003f3f3ff290 */ /* 0x000fe2000fffe03f */
[----:B------:R-:W-:Y:S04]  /*182d0*/  STL.64 [R1+0xe0], R4 ;  /* 0x0000e00401007387 */ /* 0x000fe80000100a00 */
[----:B------:R4:W-:Y:S04]  /*182e0*/  STL.64 [R1+0xe8], R6 ;  /* 0x0000e80601007387 */ /* 0x0009e80000100a00 */
[----:B----4-:R-:W4:Y:S04]  /*182f0*/  LDL.LU.64 R6, [R1+0x2678] ;  /* 0x0026780001067983 */ /* 0x010f280000300a00 */
[----:B------:R-:W4:Y:S01]  /*18300*/  LDL.LU.64 R4, [R1+0x2670] ;  /* 0x0026700001047983 */ /* 0x000f220000300a00 */
[----:B---3--:R-:W-:Y:S01]  /*18310*/  HMMA.16816.F32.BF16 R20, R24, R14, R20 ;  /* 0x0000000e1814723c */ /* 0x008fe20000041814 */
[----:B0-----:R-:W-:-:S02]  /*18320*/  LOP3.LUT R17, R17, 0x7, RZ, 0xc0, !PT ;  /* 0x0000000711117812 */ /* 0x001fc400078ec0ff */
[----:B-1----:R-:W-:Y:S01]  /*18330*/  SHF.L.U32 R16, R16, 0x1, RZ ;  /* 0x0000000110107819 */ /* 0x002fe200000006ff */
[----:B--2---:R-:W-:Y:S02]  /*18340*/  STL.64 [R1+0x2600], R12 ;  /* 0x0026000c01007387 */ /* 0x004fe40000100a00 */
[----:B------:R-:W-:Y:S11]  /*18350*/  IMAD R17, R17, 0x210, RZ ;  /* 0x0000021011117824 */ /* 0x000ff600078e02ff */
[----:B------:R-:W-:Y:S06]  /*18360*/  @!UPT UIADD3 URZ, URZ, URZ, URZ ;  /* 0x0000003f3f3ff290 */ /* 0x000fec000fffe03f */
[----:B------:R-:W-:Y:S04]  /*18370*/  STL.64 [R1+0x50], R20 ;  /* 0x0000501401007387 */ /* 0x000fe80000100a00 */
[----:B------:R0:W-:Y:S02]  /*18380*/  STL.64 [R1+0x58], R22 ;  /* 0x0000581601007387 */ /* 0x0001e40000100a00 */
[----:B0-----:R-:W-:Y:S02]  /*18390*/  LOP3.LUT R23, R17, 0x30, R16, 0x78, !PT ;  /* 0x0000003011177812 */ /* 0x001fe400078e7810 */
[----:B------:R-:W-:Y:S02]  /*183a0*/  LDSM.16.MT88.4 R16, [R2+0x14000] ;  /* 0x014000000210783b */ /* 0x000fe40000004200 */
[----:B------:R-:W-:-:S05]  /*183b0*/  LOP3.LUT R23, R23, 0x40, RZ, 0x3c, !PT ;  /* 0x0000004017177812 */ /* 0x000fca00078e3cff */
[----:B------:R-:W0:Y:S01]  /*183c0*/  LDSM.16.M88.4 R12, [R23+0x20100] ;  /* 0x02010000170c783b */ /* 0x000e220000000200 */
[----:B----4-:R-:W-:Y:S07]  /*183d0*/  HMMA.16816.F32.BF16 R24, R24, R10, R4 ;  /* 0x0000000a1818723c */ /* 0x010fee0000041804 */
[----:B0-----:R-:W-:Y:S01]  /*183e0*/  IMAD.MOV.U32 R5, RZ, RZ, R12 ;  /* 0x000000ffff057224 */ /* 0x001fe200078e000c */
[----:B------:R-:W-:Y:S11]  /*183f0*/  MOV R4, R13 ;  /* 0x0000000d00047202 */ /* 0x000ff60000000f00 */
[----:B------:R-:W-:Y:S04]  /*18400*/  @!UPT UIADD3 URZ, URZ, URZ, URZ ;  /* 0x0000003f3f3ff290 */ /* 0x000fe8000fffe03f */
[----:B------:R-:W-:Y:S04]  /*18410*/  STL.64 [R1+0x2548], R26 ;  /* 0x0025481a01007387 */ /* 0x000fe80000100a00 */
[----:B------:R-:W-:Y:S04]  /*18420*/  STL.64 [R1+0x2540], R24 ;  /* 0x0025401801007387 */ /* 0x000fe80000100a00 */
[----:B------:R-:W-:Y:S04]  /*18430*/  STL.64 [R1+0x60], R12 ;  /* 0x0000600c01007387 */ /* 0x000fe80000100a00 */
[----:B------:R-:W0:Y:S04]  /*18440*/  LDSM.16.M88.4 R24, [R23+0x21100] ;  /* 0x021100001718783b */ /* 0x000e280000000200 */
[----:B------:R-:W-:Y:S04]  /*18450*/  STL.64 [R1+0x68], R14 ;  /* 0x0000680e01007387 */ /* 0x000fe80000100a00 */
[----:B------:R-:W1:Y:S04]  /*18460*/  LDSM.16.M88.4 R12, [R23+0x22100] ;  /* 0x02210000170c783b */ /* 0x000e680000000200 */
[----:B0-----:R-:W-:Y:S04]  /*18470*/  STL.64 [R1+0xd0], R24 ;  /* 0x0000d01801007387 */ /* 0x001fe80000100a00 */
[----:B------:R-:W-:Y:S04]  /*18480*/  STL.64 [R1+0xd8], R26 ;  /* 0x0000d81a01007387 */ /* 0x000fe80000100a00 */
[----:B-1----:R-:W-:Y:S01]  /*18490*/  STL.64 [R1+0xc0], R12 ;  /* 0x0000c00c01007387 */ /* 0x002fe20000100a00 */
[----:B------:R-:W-:-:S02]  /*184a0*/  MOV R7, R12 ;  /* 0x0000000c00077202 */ /* 0x000fc40000000f00 */
[----:B------:R-:W-:Y:S01]  /*184b0*/  MOV R6, R13 ;  /* 0x0000000d00067202 */ /* 0x000fe20000000f00 */
[----:B------:R-:W-:Y:S04]  /*184c0*/  STL.64 [R1+0xc8], R14 ;  /* 0x0000c80e01007387 */ /* 0x000fe80000100a00 */
[----:B------:R-:W0:Y:S04]  /*184d0*/  LDSM.16.M88.4 R12, [R23+0x23100] ;  /* 0x02310000170c783b */ /* 0x000e280000000200 */
[----:B------:R-:W-:Y:S04]  /*184e0*/  LDSM.16.M88.4 R24, [R23+0x25100] ;  /* 0x025100001718783b */ /* 0x000fe80000000200 */
[----:B0-----:R-:W-:Y:S01]  /*184f0*/  STL.64 [R1+0xb0], R12 ;  /* 0x0000b00c01007387 */ /* 0x001fe20000100a00 */
[----:B------:R-:W-:Y:S01]  /*18500*/  IMAD.MOV.U32 R21, RZ, RZ, R12 ;  /* 0x000000ffff157224 */ /* 0x000fe200078e000c */
[----:B------:R-:W-:-:S02]  /*18510*/  MOV R20, R13 ;  /* 0x0000000d00147202 */ /* 0x000fc40000000f00 */
[----:B------:R-:W-:Y:S04]  /*18520*/  STL.64 [R1+0xb8], R14 ;  /* 0x0000b80e01007387 */ /* 0x000fe80000100a00 */
[----:B------:R-:W0:Y:S04]  /*18530*/  LDSM.16.M88.4 R12, [R23+0x24100] ;  /* 0x02410000170c783b */ /* 0x000e280000000200 */
[----:B0-----:R-:W-:Y:S04]  /*18540*/  STL.64 [R1+0xa0], R12 ;  /* 0x0000a00c01007387 */ /* 0x001fe80000100a00 */
[----:B------:R-:W-:Y:S04]  /*18550*/  STL.64 [R1+0xa8], R14 ;  /* 0x0000a80e01007387 */ /* 0x000fe80000100a00 */
[----:B------:R-:W0:Y:S04]  /*18560*/  LDSM.16.M88.4 R12, [R23+0x26100] ;  /* 0x02610000170c783b */ /* 0x000e280000000200 */
[----:B0-----:R-:W-:Y:S04]  /*18570*/  STL.64 [R1+0x80], R12 ;  /* 0x0000800c01007387 */ /* 0x001fe80000100a00 */
[----:B------:R-:W-:Y:S04]  /*18580*/  STL.64 [R1+0x88], R14 ;  /* 0x0000880e01007387 */ /* 0x000fe80000100a00 */
[----:B------:R-:W0:Y:S02]  /*18590*/  LDSM.16.M88.4 R12, [R23+0x27100] ;  /* 0x02710000170c783b */ /* 0x000e240000000200 */
[----:B0-----:R-:W-:-:S02]  /*185a0*/  MOV R11, R12 ;  /* 0x0000000c000b7202 */ /* 0x001fc40000000f00 */
[----:B------:R0:W-:Y:S01]  /*185b0*/  STL.64 [R1+0x78], R14 ;  /* 0x0000780e01007387 */ /* 0x0001e20000100a00 */
[----:B------:R-:W-:-:S03]  /*185c0*/  MOV R10, R13 ;  /* 0x0000000d000a7202 */ /* 0x000fc60000000f00 */
[----:B------:R-:W2:Y:S04]  /*185d0*/  LDL.LU R12, [R1+0x170] ;  /* 0x00017000010c7983 */ /* 0x000ea80000300800 */
[----:B------:R-:W2:Y:S01]  /*185e0*/  LDL.LU R13, [R1+0x174] ;  /* 0x00017400010d7983 */ /* 0x000ea20000300800 */
[----:B0-----:R-:W-:Y:S01]  /*185f0*/  IMAD.MOV.U32 R14, RZ, RZ, R28 ;  /* 0x000000ffff0e7224 */ /* 0x001fe200078e001c */
[----:B------:R-:W-:Y:S02]  /*18600*/  MOV R15, R29 ;  /* 0x0000001d000f7202 */ /* 0x000fe40000000f00 */
[----:B------:R-:W3:Y:S04]  /*18610*/  LDL.LU R28, [R1+0x266c] ;  /* 0x00266c00011c7983 */ /* 0x000ee80000300800 */
[----:B------:R-:W4:Y:S04]  /*18620*/  LDL.LU R29, [R1+0x2668] ;  /* 0x00266800011d7983 */ /* 0x000f280000300800 */
[----:B------:R-:W-:Y:S04]  /*18630*/  STL.64 [R1+0x2618], R14 ;  /* 0x0026180e01007387 */ /* 0x000fe80000100a00 */
[----:B--2---:R0:W-:Y:S02]  /*18640*/  STL.64 [R1+0x2610], R12 ;  /* 0x0026100c01007387 */ /* 0x0041e40000100a00 */
[----:B0-----:R-:W-:-:S02]  /*18650*/  MOV R12, R21 ;  /* 0x00000015000c7202 */ /* 0x001fc40000000f00 */
[----:B------:R-:W-:Y:S02]  /*18660*/  MOV R13, R20 ;  /* 0x00000014000d7202 */ /* 0x000fe40000000f00 */
[----:B------:R-:W0:Y:S04]  /*18670*/  LDSM.16.MT88.4 R20, [R2+0x14100] ;  /* 0x014100000214783b */ /* 0x000e280000004200 */
[----:B------:R1:W-:Y:S02]  /*18680*/  STL.64 [R1+0x2628], R12 ;  /* 0x0026280c01007387 */ /* 0x0003e40000100a00 */
[----:B-1----:R-:W-:Y:S01]  /*18690*/  IMAD.MOV.U32 R12, RZ, RZ, R7 ;  /* 0x000000ffff0c7224 */ /* 0x002fe200078e0007 */
[----:B------:R-:W-:-:S05]  /*186a0*/  MOV R13, R6 ;  /* 0x00000006000d7202 */ /* 0x000fca0000000f00 */
[----:B------:R-:W-:Y:S04]  /*186b0*/  STL.64 [R1+0x2640], R12 ;  /* 0x0026400c01007387 */ /* 0x000fe80000100a00 */
[----:B------:R-:W-:Y:S04]  /*186c0*/  STL.64 [R1+0x98], R26 ;  /* 0x0000981a01007387 */ /* 0x000fe80000100a00 */
[----:B------:R1:W-:Y:S04]  /*186d0*/  STL.64 [R1+0x2608], R24 ;  /* 0x0026081801007387 */ /* 0x0003e80000100a00 */
[----:B-1----:R-:W2:Y:S04]  /*186e0*/  LDL.LU.64 R24, [R1+0xa0] ;  /* 0x0000a00001187983 */ /* 0x002ea80000300a00 */
[----:B--2---:R1:W-:Y:S04]  /*186f0*/  STL.64 [R1+0x2620], R24 ;  /* 0x0026201801007387 */ /* 0x0043e80000100a00 */
[----:B-1----:R-:W2:Y:S04]  /*18700*/  LDL.LU R24, [R1+0x180] ;  /* 0x0001800001187983 */ /* 0x002ea80000300800 */
[----:B------:R-:W2:Y:S04]  /*18710*/  LDL.LU R25, [R1+0x184] ;  /* 0x0001840001197983 */ /* 0x000ea80000300800 */
[----:B------:R-:W2:Y:S04]  /*18720*/  LDL.LU R26, [R1+0x188] ;  /* 0x00018800011a7983 */ /* 0x000ea80000300800 */
[----:B------:R-:W2:Y:S04]  /*18730*/  LDL.LU R27, [R1+0x18c] ;  /* 0x00018c00011b7983 */ /* 0x000ea80000300800 */
[----:B------:R-:W2:Y:S04]  /*18740*/  LDL.LU R12, [R1+0x1a0] ;  /* 0x0001a000010c7983 */ /* 0x000ea80000300800 */
[----:B------:R-:W2:Y:S04]  /*18750*/  LDL.LU R13, [R1+0x1a4] ;  /* 0x0001a400010d7983 */ /* 0x000ea80000300800 */
[----:B------:R-:W2:Y:S04]  /*18760*/  LDL.LU R14, [R1+0x1a8] ;  /* 0x0001a800010e7983 */ /* 0x000ea80000300800 */
[----:B------:R-:W2:Y:S04]  /*18770*/  LDL.LU R15, [R1+0x1ac] ;  /* 0x0001ac00010f7983 */ /* 0x000ea80000300800 */
[----:B--2---:R-:W-:Y:S04]  /*18780*/  STL.64 [R1+0x2660], R14 ;  /* 0x0026600e01007387 */ /* 0x004fe80000100a00 */
[----:B------:R1:W-:Y:S04]  /*18790*/  STL.64 [R1+0x2658], R12 ;  /* 0x0026580c01007387 */ /* 0x0003e80000100a00 */
[----:B-1----:R-:W2:Y:S04]  /*187a0*/  LDL.LU R12, [R1+0x1b0] ;  /* 0x0001b000010c7983 */ /* 0x002ea80000300800 */
[----:B------:R-:W2:Y:S04]  /*187b0*/  LDL.LU R13, [R1+0x1b4] ;  /* 0x0001b400010d7983 */ /* 0x000ea80000300800 */
[----:B------:R-:W2:Y:S04]  /*187c0*/  LDL.LU R14, [R1+0x1b8] ;  /* 0x0001b800010e7983 */ /* 0x000ea80000300800 */
[----:B------:R-:W2:Y:S04]  /*187d0*/  LDL.LU R15, [R1+0x1bc] ;  /* 0x0001bc00010f7983 */ /* 0x000ea80000300800 */
[----:B------:R-:W-:Y:S04]  /*187e0*/  STL.64 [R1+0x2638], R26 ;  /* 0x0026381a01007387 */ /* 0x000fe80000100a00 */
[----:B------:R1:W-:Y:S04]  /*187f0*/  STL.64 [R1+0x2630], R24 ;  /* 0x0026301801007387 */ /* 0x0003e80000100a00 */
[----:B-1----:R-:W2:Y:S04]  /*18800*/  LDL.LU R24, [R1+0x190] ;  /* 0x0001900001187983 */ /* 0x002ea80000300800 */
[----:B------:R-:W2:Y:S01]  /*18810*/  LDL.LU R25, [R1+0x194] ;  /* 0x0001940001197983 */ /* 0x000ea20000300800 */
[----:B----4-:R-:W-:-:S02]  /*18820*/  MOV R26, R29 ;  /* 0x0000001d001a7202 */ /* 0x010fc40000000f00 */
[----:B---3--:R-:W-:-:S05]  /*18830*/  MOV R27, R28 ;  /* 0x0000001c001b7202 */ /* 0x008fca0000000f00 */
[----:B------:R-:W-:Y:S04]  /*18840*/  STL.64 [R1+0x2650], R26 ;  /* 0x0026501a01007387 */ /* 0x000fe80000100a00 */
[----:B--2---:R1:W-:Y:S04]  /*18850*/  STL.64 [R1+0x2648], R24 ;  /* 0x0026481801007387 */ /* 0x0043e80000100a00 */
[----:B-1----:R-:W2:Y:S04]  /*18860*/  LDL.LU.64 R24, [R1+0xd0] ;  /* 0x0000d00001187983 */ /* 0x002ea80000300a00 */
[----:B0-----:R0:W-:Y:S04]  /*18870*/  STL [R1+0x25fc], R20 ;  /* 0x0025fc1401007387 */ /* 0x0011e80000100800 */
[----:B------:R1:W-:Y:S01]  /*18880*/  STL [R1+0x25f8], R21 ;  /* 0x0025f81501007387 */ /* 0x0003e20000100800 */
[----:B0-----:R-:W-:Y:S01]  /*18890*/  IMAD.MOV.U32 R20, RZ, RZ, R5 ;  /* 0x000000ffff147224 */ /* 0x001fe200078e0005 */
[----:B-1----:R-:W-:-:S02]  /*188a0*/  MOV R21, R4 ;  /* 0x0000000400157202 */ /* 0x002fc40000000f00 */
[----:B------:R-:W0:Y:S04]  /*188b0*/  LDSM.16.MT88.4 R4, [R2+0x16000] ;  /* 0x016000000204783b */ /* 0x000e280000004200 */
[----:B------:R-:W-:Y:S04]  /*188c0*/  STL [R1+0x25d4], R22 ;  /* 0x0025d41601007387 */ /* 0x000fe80000100800 */
[----:B------:R1:W-:Y:S04]  /*188d0*/  STL [R1+0x25d0], R23 ;  /* 0x0025d01701007387 */ /* 0x0003e80000100800 */
[----:B------:R-:W-:Y:S01]  /*188e0*/  STL [R1+0x2568], R2 ;  /* 0x0025680201007387 */ /* 0x000fe20000100800 */
[----:B-1----:R-:W-:Y:S03]  /*188f0*/  HMMA.16816.F32.BF16 R20, R16, R20, R12 ;  /* 0x000000141014723c */ /* 0x002fe6000004180c */
[----:B0-----:R0:W-:Y:S04]  /*18900*/  STL.64 [R1+0x2538], R6 ;  /* 0x0025380601007387 */ /* 0x0011e80000100a00 */
[----:B------:R1:W-:Y:S04]  /*18910*/  STL.64 [R1+0x2530], R4 ;  /* 0x0025300401007387 */ /* 0x0003e80000100a00 */
[----:B------:R-:W3:Y:S04]  /*18920*/  LDL.LU.64 R14, [R1+0x2660] ;  /* 0x00266000010e7983 */ /* 0x000ee80000300a00 */
[----:B------:R-:W3:Y:S09]  /*18930*/  LDL.LU.64 R12, [R1+0x2658] ;  /* 0x00265800010c7983 */ /* 0x000ef20000300a00 */
[----:B0-----:R-:W-:-:S02]  /*18940*/  MOV R6, R22 ;  /* 0x0000001600067202 */ /* 0x001fc40000000f00 */
[----:B-1----:R-:W-:Y:S01]  /*18950*/  MOV R5, R10 ;  /* 0x0000000a00057202 */ /* 0x002fe20000000f00 */
[----:B------:R-:W-:Y:S02]  /*18960*/  IMAD.MOV.U32 R10, RZ, RZ, R3 ;  /* 0x000000ffff0a7224 */ /* 0x000fe400078e0003 */
[----:B------:R-:W-:Y:S01]  /*18970*/  IMAD.MOV.U32 R3, RZ, RZ, R23 ;  /* 0x000000ffff037224 */ /* 0x000fe200078e0017 */
[----:B------:R-:W-:Y:S01]  /*18980*/  MOV R7, R21 ;  /* 0x0000001500077202 */ /* 0x000fe20000000f00 */
[----:B------:R2:W-:Y:S04]  /*18990*/  STL [R1+0x40], R20 ;  /* 0x0000401401007387 */ /* 0x0005e80000100800 */
[----:B------:R-:W-:Y:S04]  /*189a0*/  STL [R1+0x2574], R3 ;  /* 0x0025740301007387 */ /* 0x000fe80000100800 */
[----:B------:R-:W-:Y:S04]  /*189b0*/  STL [R1+0x2570], R6 ;  /* 0x0025700601007387 */ /* 0x000fe80000100800 */
[----:B------:R-:W-:Y:S04]  /*189c0*/  STL [R1+0x256c], R7 ;  /* 0x00256c0701007387 */ /* 0x000fe80000100800 */
[----:B------:R-:W4:Y:S01]  /*189d0*/  LDL.LU.64 R26, [R1+0x2650] ;  /* 0x00265000011a7983 */ /* 0x000f220000300a00 */
[----:B--2---:R-:W-:-:S02]  /*189e0*/  MOV R20, R24 ;  /* 0x0000001800147202 */ /* 0x004fc40000000f00 */
[----:B------:R-:W-:Y:S01]  /*189f0*/  MOV R21, R25 ;  /* 0x0000001900157202 */ /* 0x000fe20000000f00 */
[----:B---3--:R-:W-:Y:S01]  /*18a00*/  HMMA.16816.F32.BF16 R12, R16, R24, R12 ;  /* 0x00000018100c723c */ /* 0x008fe2000004180c */
[----:B------:R-:W4:Y:S11]  /*18a10*/  LDL.LU.64 R24, [R1+0x2648] ;  /* 0x0026480001187983 */ /* 0x000f360000300a00 */
[----:B------:R-:W-:Y:S11]  /*18a20*/  @!UPT UIADD3 URZ, URZ, URZ, URZ ;  /* 0x0000003f3f3ff290 */ /* 0x000ff6000fffe03f */
[----:B------:R0:W-:Y:S04]  /*18a30*/  STL.64 [R1+0x30], R12 ;  /* 0x0000300c01007387 */ /* 0x0001e80000100a00 */
[----:B------:R4:W-:Y:S04]  /*18a40*/  STL [R1+0x38], R14 ;  /* 0x0000380e01007387 */ /* 0x0009e80000100800 */
[----:B0-----:R-:W4:Y:S01]  /*18a50*/  LDL.LU.64 R12, [R1+0x2640] ;  /* 0x00264000010c7983 */ /* 0x001f220000300a00 */
[----:B------:R-:W-:-:S05]  /*18a60*/  MOV R2, R15 ;  /* 0x0000000f00027202 */ /* 0x000fca0000000f00 */
[----:B------:R-:W-:Y:S01]  /*18a70*/  STL [R1+0x2588], R2 ;  /* 0x0025880201007387 */ /* 0x000fe20000100800 */
[----:B----4-:R-:W-:Y:S03]  /*18a80*/  HMMA.16816.F32.BF16 R12, R16, R12, R24 ;  /* 0x0000000c100c723c */ /* 0x010fe60000041818 */
[----:B------:R-:W2:Y:S04]  /*18a90*/  LDL.LU.64 R26, [R1+0x2638] ;  /* 0x00263800011a7983 */ /* 0x000ea80000300a00 */
[----:B------:R-:W2:Y:S11]  /*18aa0*/  LDL.LU.64 R24, [R1+0x2630] ;  /* 0x0026300001187983 */ /* 0x000eb60000300a00 */
[----:B------:R-:W-:Y:S05]  /*18ab0*/  @!UPT UIADD3 URZ, URZ, URZ, URZ ;  /* 0x0000003f3f3ff290 */ /* 0x000fea000fffe03f */
[----:B------:R0:W-:Y:S01]  /*18ac0*/  STL [R1+0x20], R12 ;  /* 0x0000200c01007387 */ /* 0x0001e20000100800 */
[----:B------:R-:W-:-:S03]  /*18ad0*/  IMAD.MOV.U32 R3, RZ, RZ, R13 ;  /* 0x000000ffff037224 */ /* 0x000fc600078e000d */
[----:B0-----:R-:W2:Y:S01]  /*18ae0*/  LDL.LU.64 R12, [R1+0x2628] ;  /* 0x00262800010c7983 */ /* 0x001ea20000300a00 */
[----:B------:R-:W-:Y:S02]  /*18af0*/  MOV R6, R14 ;  /* 0x0000000e00067202 */ /* 0x000fe40000000f00 */
[----:B------:R-:W-:Y:S02]  /*18b00*/  MOV R7, R15 ;  /* 0x0000000f00077202 */ /* 0x000fe40000000f00 */
[----:B------:R-:W-:-:S03]  /*18b10*/  MOV R4, R11 ;  /* 0x0000000b00047202 */ /* 0x000fc60000000f00 */
[----:B------:R-:W-:Y:S01]  /*18b20*/  STL [R1+0x25c4], R7 ;  /* 0x0025c40701007387 */ /* 0x000fe20000100800 */
[----:B------:R-:W-:-:S03]  /*18b30*/  MOV R11, R0 ;  /* 0x00000000000b7202 */ /* 0x000fc60000000f00 */
[----:B------:R-:W-:Y:S04]  /*18b40*/  STL [R1+0x25c0], R6 ;  /* 0x0025c00601007387 */ /* 0x000fe80000100800 */
[----:B------:R-:W-:Y:S01]  /*18b50*/  STL [R1+0x258c], R3 ;  /* 0x00258c0301007387 */ /* 0x000fe20000100800 */
[----:B--2---:R-:W-:Y:S03]  /*18b60*/  HMMA.16816.F32.BF16 R12, R16, R12, R24 ;  /* 0x0000000c100c723c */ /* 0x004fe60000041818 */
[----:B------:R-:W2:Y:S11]  /*18b70*/  LDL.LU.64 R24, [R1+0x2620] ;  /* 0x0026200001187983 */ /* 0x000eb60000300a00 */
[----:B------:R-:W-:Y:S09]  /*18b80*/  @!UPT UIADD3 URZ, URZ, URZ, URZ ;  /* 0x0000003f3f3ff290 */ /* 0x000ff2000fffe03f */
[----:B------:R-:W-:Y:S01]  /*18b90*/  STL.64 [R1+0x10], R12 ;  /* 0x0000100c01007387 */ /* 0x000fe20000100a00 */
[----:B------:R-:W-:-:S03]  /*18ba0*/  MOV R0, R15 ;  /* 0x0000000f00007202 */ /* 0x000fc60000000f00 */
[----:B------:R0:W-:Y:S04]  /*18bb0*/  STL [R1+0x18], R14 ;  /* 0x0000180e01007387 */ /* 0x0001e80000100800 */
[----:B0-----:R-:W3:Y:S04]  /*18bc0*/  LDL.LU.64 R14, [R1+0x2618] ;  /* 0x00261800010e7983 */ /* 0x001ee80000300a00 */
[----:B------:R-:W3:Y:S01]  /*18bd0*/  LDL.LU.64 R12, [R1+0x2610] ;  /* 0x00261000010c7983 */ /* 0x000ee20000300a00 */
[----:B--2---:R-:W-:Y:S01]  /*18be0*/  IMAD.MOV.U32 R23, RZ, RZ, R24 ;  /* 0x000000ffff177224 */ /* 0x004fe200078e0018 */
[----:B------:R-:W-:Y:S01]  /*18bf0*/  MOV R22, R25 ;  /* 0x0000001900167202 */ /* 0x000fe20000000f00 */
[C---:B---3--:R-:W-:Y:S01]  /*18c00*/  HMMA.16816.F32.BF16 R12, R16.reuse, R24, R12 ;  /* 0x00000018100c723c */ /* 0x048fe2000004180c */
[----:B------:R-:W5:Y:S11]  /*18c10*/  LDL.LU.64 R24, [R1+0x2608] ;  /* 0x0026080001187983 */ /* 0x000f760000300a00 */
[----:B------:R-:W-:Y:S11]  /*18c20*/  @!UPT UIADD3 URZ, URZ, URZ, URZ ;  /* 0x0000003f3f3ff290 */ /* 0x000ff6000fffe03f */
[----:B------:R-:W-:Y:S01]  /*18c30*/  @!UPT UIADD3 URZ, URZ, URZ, URZ ;  /* 0x0000003f3f3ff290 */ /* 0x000fe2000fffe03f */
[----:B------:R-:W-:Y:S02]  /*18c40*/  MOV R7, R12 ;  /* 0x0000000c00077202 */ /* 0x000fe40000000f00 */
[----:B------:R-:W-:Y:S02]  /*18c50*/  MOV R6, R13 ;  /* 0x0000000d00067202 */ /* 0x000fe40000000f00 */
[----:B------:R-:W2:Y:S04]  /*18c60*/  LDL.LU.64 R12, [R1+0x2600] ;  /* 0x00260000010c7983 */ /* 0x000ea80000300a00 */
[----:B------:R-:W-:Y:S04]  /*18c70*/  STL.64 [R1+0x25f0], R6 ;  /* 0x0025f00601007387 */ /* 0x000fe80000100a00 */
[----:B------:R0:W-:Y:S01]  /*18c80*/  STL.64 [R1+0x25e8], R4 ;  /* 0x0025e80401007387 */ /* 0x0001e20000100a00 */
[----:B-----5:R-:W-:Y:S01]  /*18c90*/  HMMA.16816.F32.BF16 R8, R16, R24, R8 ;  /* 0x000000181008723c */ /* 0x020fe20000041808 */
[----:B------:R-:W-:-:S02]  /*18ca0*/  MOV R3, R24 ;  /* 0x0000001800037202 */ /* 0x000fc40000000f00 */
[----:B------:R-:W-:Y:S01]  /*18cb0*/  MOV R2, R25 ;  /* 0x0000001900027202 */ /* 0x000fe20000000f00 */
[----:B------:R-:W3:Y:S04]  /*18cc0*/  LDL.LU R24, [R1+0x100] ;  /* 0x0001000001187983 */ /* 0x000ee80000300800 */
[----:B------:R-:W3:Y:S04]  /*18cd0*/  LDL.LU R25, [R1+0x104] ;  /* 0x0001040001197983 */ /* 0x000ee80000300800 */
[----:B------:R-:W4:Y:S04]  /*18ce0*/  LDL.LU R26, [R1+0x108] ;  /* 0x00010800011a7983 */ /* 0x000f280000300800 */
[----:B------:R-:W4:Y:S01]  /*18cf0*/  LDL.LU R27, [R1+0x10c] ;  /* 0x00010c00011b7983 */ /* 0x000f220000300800 */
[----:B------:R-:W-:Y:S01]  /*18d00*/  IMAD.MOV.U32 R29, RZ, RZ, R14 ;  /* 0x000000ffff1d7224 */ /* 0x000fe200078e000e */
[----:B------:R-:W-:-:S02]  /*18d10*/  MOV R28, R15 ;  /* 0x0000000f001c7202 */ /* 0x000fc40000000f00 */
[----:B------:R-:W2:Y:S04]  /*18d20*/  LDL.LU R14, [R1+0x158] ;  /* 0x00015800010e7983 */ /* 0x000ea80000300800 */
[----:B------:R-:W2:Y:S04]  /*18d30*/  LDL.LU R15, [R1+0x15c] ;  /* 0x00015c00010f7983 */ /* 0x000ea80000300800 */
[----:B0-----:R-:W2:Y:S04]  /*18d40*/  LDL.LU.64 R4, [R1+0x80] ;  /* 0x0000800001047983 */ /* 0x001ea80000300a00 */
[----:B----4-:R-:W-:Y:S04]  /*18d50*/  STL.64 [R1+0x2598], R26 ;  /* 0x0025981a01007387 */ /* 0x010fe80000100a00 */
[----:B---3--:R0:W-:Y:S04]  /*18d60*/  STL.64 [R1+0x2590], R24 ;  /* 0x0025901801007387 */ /* 0x0081e80000100a00 */
[----:B0-----:R-:W3:Y:S04]  /*18d70*/  LDL.LU R24, [R1+0x110] ;  /* 0x0001100001187983 */ /* 0x001ee80000300800 */
[----:B------:R-:W3:Y:S04]  /*18d80*/  LDL.LU R25, [R1+0x114] ;  /* 0x0001140001197983 */ /* 0x000ee80000300800 */
[----:B------:R-:W4:Y:S04]  /*18d90*/  LDL.LU R26, [R1+0x118] ;  /* 0x00011800011a7983 */ /* 0x000f280000300800 */
[----:B------:R-:W4:Y:S04]  /*18da0*/  LDL.LU R27, [R1+0x11c] ;  /* 0x00011c00011b7983 */ /* 0x000f280000300800 */
[----:B----4-:R-:W-:Y:S04]  /*18db0*/  STL.64 [R1+0x25a8], R26 ;  /* 0x0025a81a01007387 */ /* 0x010fe80000100a00 */
[----:B---3--:R0:W-:Y:S02]  /*18dc0*/  STL.64 [R1+0x25a0], R24 ;  /* 0x0025a01801007387 */ /* 0x0081e40000100a00 */
[----:B0-----:R-:W-:Y:S01]  /*18dd0*/  IMAD.MOV.U32 R24, RZ, RZ, R20 ;  /* 0x000000ffff187224 */ /* 0x001fe200078e0014 */
[----:B------:R-:W-:Y:S01]  /*18de0*/  MOV R25, R21 ;  /* 0x0000001500197202 */ /* 0x000fe20000000f00 */
[----:B------:R-:W3:Y:S04]  /*18df0*/  LDL.LU R20, [R1+0x25fc] ;  /* 0x0025fc0001147983 */ /* 0x000ee80000300800 */
[----:B------:R-:W3:Y:S04]  /*18e00*/  LDL.LU R21, [R1+0x25f8] ;  /* 0x0025f80001157983 */ /* 0x000ee80000300800 */
[----:B------:R0:W-:Y:S04]  /*18e10*/  STL.64 [R1+0x25c8], R24 ;  /* 0x0025c81801007387 */ /* 0x0001e80000100a00 */
[----:B0-----:R-:W4:Y:S04]  /*18e20*/  LDL.LU R24, [R1+0x130] ;  /* 0x0001300001187983 */ /* 0x001f280000300800 */
[----:B------:R-:W4:Y:S04]  /*18e30*/  LDL.LU R25, [R1+0x134] ;  /* 0x0001340001197983 */ /* 0x000f280000300800 */
[----:B------:R-:W5:Y:S04]  /*18e40*/  LDL.LU R26, [R1+0x138] ;  /* 0x00013800011a7983 */ /* 0x000f680000300800 */
[----:B------:R-:W5:Y:S04]  /*18e50*/  LDL.LU R27, [R1+0x13c] ;  /* 0x00013c00011b7983 */ /* 0x000f680000300800 */
[----:B-----5:R-:W-:Y:S04]  /*18e60*/  STL.64 [R1+0x25e0], R26 ;  /* 0x0025e01a01007387 */ /* 0x020fe80000100a00 */
[----:B----4-:R0:W-:Y:S04]  /*18e70*/  STL.64 [R1+0x25d8], R24 ;  /* 0x0025d81801007387 */ /* 0x0101e80000100a00 */
[----:B0-----:R-:W4:Y:S04]  /*18e80*/  LDL.LU R24, [R1+0x140] ;  /* 0x0001400001187983 */ /* 0x001f280000300800 */
[----:B------:R-:W4:Y:S04]  /*18e90*/  LDL.LU R25, [R1+0x144] ;  /* 0x0001440001197983 */ /* 0x000f280000300800 */
[----:B------:R-:W4:Y:S04]  /*18ea0*/  LDL.LU R26, [R1+0x148] ;  /* 0x00014800011a7983 */ /* 0x000f280000300800 */
[----:B------:R-:W4:Y:S04]  /*18eb0*/  LDL.LU R27, [R1+0x14c] ;  /* 0x00014c00011b7983 */ /* 0x000f280000300800 */
[----:B------:R0:W-:Y:S04]  /*18ec0*/  STL.64 [R1+0x24c0], R10 ;  /* 0x0024c00a01007387 */ /* 0x0001e80000100a00 */
[----:B------:R1:W-:Y:S04]  /*18ed0*/  STL.64 [R1+0x24b8], R8 ;  /* 0x0024b80801007387 */ /* 0x0003e80000100a00 */
[----:B0-----:R-:W5:Y:S04]  /*18ee0*/  LDL R10, [R1+0xa8] ;  /* 0x0000a800010a7983 */ /* 0x001f680000100800 */
[----:B------:R-:W5:Y:S01]  /*18ef0*/  LDL R11, [R1+0xac] ;  /* 0x0000ac00010b7983 */ /* 0x000f620000100800 */
[----:B-1----:R-:W-:-:S02]  /*18f00*/  MOV R8, R23 ;  /* 0x0000001700087202 */ /* 0x002fc40000000f00 */
[----:B------:R-:W-:Y:S01]  /*18f10*/  MOV R9, R22 ;  /* 0x0000001600097202 */ /* 0x000fe20000000f00 */
[C---:B--2---:R-:W-:Y:S01]  /*18f20*/  HMMA.16816.F32.BF16 R12, R16.reuse, R4, R12 ;  /* 0x00000004100c723c */ /* 0x044fe2000004180c */
[----:B------:R-:W-:Y:S01]  /*18f30*/  IMAD.MOV.U32 R22, RZ, RZ, R4 ;  /* 0x000000ffff167224 */ /* 0x000fe200078e0004 */
[----:B------:R-:W-:Y:S01]  /*18f40*/  MOV R23, R5 ;  /* 0x0000000500177202 */ /* 0x000fe20000000f00 */
[----:B-----5:R-:W-:Y:S04]  /*18f50*/  STL.64 [R1+0x25b8], R10 ;  /* 0x0025b80a01007387 */ /* 0x020fe80000100a00 */
[----:B------:R0:W-:Y:S04]  /*18f60*/  STL.64 [R1+0x25b0], R8 ;  /* 0x0025b00801007387 */ /* 0x0001e80000100a00 */
[----:B0-----:R-:W2:Y:S04]  /*18f70*/  LDL.LU R8, [R1+0x120] ;  /* 0x0001200001087983 */ /* 0x001ea80000300800 */
[----:B------:R-:W2:Y:S04]  /*18f80*/  LDL.LU R9, [R1+0x124] ;  /* 0x0001240001097983 */ /* 0x000ea80000300800 */
[----:B------:R-:W2:Y:S04]  /*18f90*/  LDL.LU R10, [R1+0x128] ;  /* 0x00012800010a7983 */ /* 0x000ea80000300800 */
[----:B------:R-:W2:Y:S04]  /*18fa0*/  LDL.LU R11, [R1+0x12c] ;  /* 0x00012c00010b7983 */ /* 0x000ea80000300800 */
[----:B------:R-:W5:Y:S04]  /*18fb0*/  LDL.LU.64 R6, [R1+0x25f0] ;  /* 0x0025f00001067983 */ /* 0x000f680000300a00 */
[----:B------:R-:W4:Y:S04]  /*18fc0*/  LDL.LU.64 R4, [R1+0x25e8] ;  /* 0x0025e80001047983 */ /* 0x000f280000300a00 */
[----:B------:R-:W-:Y:S04]  /*18fd0*/  STL.64 [R1+0x24d0], R14 ;  /* 0x0024d00e01007387 */ /* 0x000fe80000100a00 */
[----:B------:R0:W-:Y:S04]  /*18fe0*/  STL.64 [R1+0x24c8], R12 ;  /* 0x0024c80c01007387 */ /* 0x0001e80000100a00 */
[----:B0-----:R-:W3:Y:S04]  /*18ff0*/  LDL.LU R12, [R1+0x60] ;  /* 0x00006000010c7983 */ /* 0x001ee80000300800 */
[----:B------:R-:W3:Y:S01]  /*19000*/  LDL.LU R13, [R1+0x64] ;  /* 0x00006400010d7983 */ /* 0x000ee20000300800 */
[----:B----4-:R-:W-:Y:S03]  /*19010*/  HMMA.16816.F32.BF16 R16, R16, R4, R24 ;  /* 0x000000041010723c */ /* 0x010fe60000041818 */
[----:B------:R-:W3:Y:S04]  /*19020*/  LDL.LU.64 R26, [R1+0x25e0] ;  /* 0x0025e000011a7983 */ /* 0x000ee80000300a00 */
[----:B------:R-:W3:Y:S04]  /*19030*/  LDL.LU.64 R24, [R1+0x25d8] ;  /* 0x0025d80001187983 */ /* 0x000ee80000300a00 */
[----:B------:R-:W-:Y:S11]  /*19040*/  STL.64 [R1+0x2550], R4 ;  /* 0x0025500401007387 */ /* 0x000ff60000100a00 */
[----:B------:R-:W-:Y:S01]  /*19050*/  @!UPT UIADD3 URZ, URZ, URZ, URZ ;  /* 0x0000003f3f3ff290 */ /* 0x000fe2000fffe03f */
[----:B------:R-:W-:Y:S04]  /*19060*/  STL.64 [R1+0x24b0], R18 ;  /* 0x0024b01201007387 */ /* 0x000fe80000100a00 */
[----:B------:R0:W-:Y:S02]  /*19070*/  STL.64 [R1+0x24a8], R16 ;  /* 0x0024a81001007387 */ /* 0x0001e40000100a00 */
[----:B0-----:R-:W-:Y:S02]  /*19080*/  MOV R16, R22 ;  /* 0x0000001600107202 */ /* 0x001fe40000000f00 */
[----:B------:R-:W3:Y:S01]  /*19090*/  LDL.LU R22, [R1+0x25d4] ;  /* 0x0025d40001167983 */ /* 0x000ee20000300800 */
[----:B------:R-:W-:-:S03]  /*190a0*/  MOV R17, R23 ;  /* 0x0000001700117202 */ /* 0x000fc60000000f00 */
[----:B------:R-:W3:Y:S04]  /*190b0*/  LDL.LU R23, [R1+0x25d0] ;  /* 0x0025d00001177983 */ /* 0x000ee80000300800 */
[----:B------:R-:W4:Y:S04]  /*190c0*/  LDL R18, [R1+0x88] ;  /* 0x0000880001127983 */ /* 0x000f280000100800 */
[----:B------:R-:W4:Y:S01]  /*190d0*/  LDL R19, [R1+0x8c] ;  /* 0x00008c0001137983 */ /* 0x000f220000100800 */
[----:B---3--:R-:W-:Y:S03]  /*190e0*/  HMMA.16816.F32.BF16 R12, R20, R12, R24 ;  /* 0x0000000c140c723c */ /* 0x008fe60000041818 */
[----:B----4-:R-:W-:Y:S04]  /*190f0*/  STL.64 [R1+0x2560], R18 ;  /* 0x0025601201007387 */ /* 0x010fe80000100a00 */
[----:B------:R0:W-:Y:S04]  /*19100*/  STL.64 [R1+0x2558], R16 ;  /* 0x0025581001007387 */ /* 0x0001e80000100a00 */
[----:B0-----:R-:W3:Y:S04]  /*19110*/  LDL.LU R16, [R1+0xc0] ;  /* 0x0000c00001107983 */ /* 0x001ee80000300800 */
[----:B------:R-:W3:Y:S04]  /*19120*/  LDL.LU R17, [R1+0xc4] ;  /* 0x0000c40001117983 */ /* 0x000ee80000300800 */
[----:B------:R-:W2:Y:S04]  /*19130*/  LDL.LU.64 R24, [R1+0x25c8] ;  /* 0x0025c80001187983 */ /* 0x000ea80000300a00 */
[----:B------:R5:W-:Y:S04]  /*19140*/  STL.64 [R1+0x1d0], R12 ;  /* 0x0001d00c01007387 */ /* 0x000be80000100a00 */
[----:B------:R0:W-:Y:S01]  /*19150*/  STL.64 [R1+0x1d8], R14 ;  /* 0x0001d80e01007387 */ /* 0x0001e20000100a00 */
[----:B-----5:R-:W-:Y:S01]  /*19160*/  IMAD.MOV.U32 R12, RZ, RZ, R7 ;  /* 0x000000ffff0c7224 */ /* 0x020fe200078e0007 */
[----:B------:R-:W-:-:S02]  /*19170*/  MOV R13, R6 ;  /* 0x00000006000d7202 */ /* 0x000fc40000000f00 */
[----:B------:R-:W4:Y:S01]  /*19180*/  LDL.LU R7, [R1+0x25c4] ;  /* 0x0025c40001077983 */ /* 0x000f220000300800 */
[----:B0-----:R-:W-:Y:S02]  /*19190*/  MOV R14, R29 ;  /* 0x0000001d000e7202 */ /* 0x001fe40000000f00 */
[----:B------:R-:W-:Y:S01]  /*191a0*/  MOV R15, R28 ;  /* 0x0000001c000f7202 */ /* 0x000fe20000000f00 */
[----:B------:R-:W5:Y:S04]  /*191b0*/  LDL.LU R6, [R1+0x25c0] ;  /* 0x0025c00001067983 */ /* 0x000f680000300800 */
[----:B------:R-:W-:Y:S04]  /*191c0*/  STL.64 [R1+0x24e0], R14 ;  /* 0x0024e00e01007387 */ /* 0x000fe80000100a00 */
[----:B------:R0:W-:Y:S04]  /*191d0*/  STL.64 [R1+0x24d8], R12 ;  /* 0x0024d80c01007387 */ /* 0x0001e80000100a00 */
[----:B0-----:R-:W3:Y:S04]  /*191e0*/  LDL.LU.64 R12, [R1+0xb0] ;  /* 0x0000b000010c7983 */ /* 0x001ee80000300a00 */
[----:B------:R-:W3:Y:S01]  /*191f0*/  LDL.LU.64 R14, [R1+0xb8] ;  /* 0x0000b800010e7983 */ /* 0x000ee20000300a00 */
[C---:B--2---:R-:W-:Y:S03]  /*19200*/  HMMA.16816.F32.BF16 R24, R20.reuse, R24, R8 ;  /* 0x000000181418723c */ /* 0x044fe60000041808 */
[----:B------:R-:W2:Y:S04]  /*19210*/  LDL.LU.64 R10, [R1+0x25b8] ;  /* 0x0025b800010a7983 */ /* 0x000ea80000300a00 */
[----:B------:R-:W2:Y:S11]  /*19220*/  LDL.LU.64 R8, [R1+0x25b0] ;  /* 0x0025b00001087983 */ /* 0x000eb60000300a00 */
[----:B------:R-:W-:Y:S05]  /*19230*/  @!UPT UIADD3 URZ, URZ, URZ, URZ ;  /* 0x0000003f3f3ff290 */ /* 0x000fea000fffe03f */
[----:B------:R0:W-:Y:S01]  /*19240*/  STL.64 [R1+0x1b0], R24 ;  /* 0x0001b01801007387 */ /* 0x0001e20000100a00 */
[----:B------:R-:W-:Y:S01]  /*19250*/  IMAD.MOV.U32 R29, RZ, RZ, R26 ;  /* 0x000000ffff1d7224 */ /* 0x000fe200078e001a */
[----:B------:R-:W-:Y:S02]  /*19260*/  MOV R28, R27 ;  /* 0x0000001b001c7202 */ /* 0x000fe40000000f00 */
[----:B------:R-:W3:Y:S04]  /*19270*/  LDL.LU.64 R26, [R1+0x25a8] ;  /* 0x0025a800011a7983 */ /* 0x000ee80000300a00 */
[----:B0-----:R-:W3:Y:S04]  /*19280*/  LDL.LU.64 R24, [R1+0x25a0] ;  /* 0x0025a00001187983 */ /* 0x001ee80000300a00 */
[----:B------:R-:W-:Y:S04]  /*19290*/  STL [R1+0x248c], R28 ;  /* 0x00248c1c01007387 */ /* 0x000fe80000100800 */
[----:B------:R-:W-:Y:S01]  /*192a0*/  STL [R1+0x2488], R29 ;  /* 0x0024881d01007387 */ /* 0x000fe20000100800 */
[C---:B---3--:R-:W-:Y:S03]  /*192b0*/  HMMA.16816.F32.BF16 R16, R20.reuse, R16, R24 ;  /* 0x000000101410723c */ /* 0x048fe60000041818 */
[----:B------:R-:W3:Y:S04]  /*192c0*/  LDL.LU.64 R26, [R1+0x2598] ;  /* 0x00259800011a7983 */ /* 0x000ee80000300a00 */
[----:B------:R-:W3:Y:S11]  /*192d0*/  LDL.LU.64 R24, [R1+0x2590] ;  /* 0x0025900001187983 */ /* 0x000ef60000300a00 */
[----:B------:R-:W-:Y:S05]  /*192e0*/  @!UPT UIADD3 URZ, URZ, URZ, URZ ;  /* 0x0000003f3f3ff290 */ /* 0x000fea000fffe03f */
[----:B------:R-:W-:Y:S04]  /*192f0*/  STL.64 [R1+0x1a0], R16 ;  /* 0x0001a01001007387 */ /* 0x000fe80000100a00 */
[----:B------:R3:W-:Y:S02]  /*19300*/  STL.64 [R1+0x1a8], R18 ;  /* 0x0001a81201007387 */ /* 0x0007e40000100a00 */
[----:B---3--:R-:W-:Y:S02]  /*19310*/  HMMA.16816.F32.BF16 R16, R20, R12, R24 ;  /* 0x0000000c1410723c */ /* 0x008fe40000041818 */
[----:B------:R-:W3:Y:S11]  /*19320*/  LDL.LU R24, [R1+0x50] ;  /* 0x0000500001187983 */ /* 0x000ef60000300800 */
[----:B------:R-:W-:Y:S10]  /*19330*/  @!UPT UIADD3 URZ, URZ, URZ, URZ ;  /* 0x0000003f3f3ff290 */ /* 0x000ff4000fffe03f */
[----:B------:R-:W-:Y:S04]  /*19340*/  STL.64 [R1+0x190], R16 ;  /* 0x0001901001007387 */ /* 0x000fe80000100a00 */
[----:B------:R-:W-:Y:S04]  /*19350*/  STL.64 [R1+0x198], R18 ;  /* 0x0001981201007387 */ /* 0x000fe80000100a00 */
[----:B------:R-:W3:Y:S04]  /*19360*/  LDL.LU R25, [R1+0x54] ;  /* 0x0000540001197983 */ /* 0x000ee80000300800 */
[----:B------:R-:W2:Y:S04]  /*19370*/  LDL.LU R26, [R1+0x58] ;  /* 0x00005800011a7983 */ /* 0x000ea80000300800 */
[----:B------:R-:W2:Y:S01]  /*19380*/  LDL.LU R27, [R1+0x5c] ;  /* 0x00005c00011b7983 */ /* 0x000ea20000300800 */
[----:B------:R-:W-:-:S02]  /*19390*/  MOV R4, R3 ;  /* 0x0000000300047202 */ /* 0x000fc40000000f00 */
[----:B------:R-:W-:Y:S01]  /*193a0*/  MOV R5, R2 ;  /* 0x0000000200057202 */ /* 0x000fe20000000f00 */
[----:B--2---:R-:W-:Y:S04]  /*193b0*/  STL.64 [R1+0x2580], R26 ;  /* 0x0025801a01007387 */ /* 0x004fe80000100a00 */
[----:B---3--:R0:W-:Y:S04]  /*193c0*/  STL.64 [R1+0x2578], R24 ;  /* 0x0025781801007387 */ /* 0x0081e80000100a00 */
[----:B0-----:R-:W2:Y:S04]  /*193d0*/  LDL.LU R24, [R1+0xf0] ;  /* 0x0000f00001187983 */ /* 0x001ea80000300800 */
[----:B------:R-:W2:Y:S04]  /*193e0*/  LDL.LU R25, [R1+0xf4] ;  /* 0x0000f40001197983 */ /* 0x000ea80000300800 */
[----:B------:R-:W2:Y:S04]  /*193f0*/  LDL.LU R26, [R1+0xf8] ;  /* 0x0000f800011a7983 */ /* 0x000ea80000300800 */
[----:B------:R-:W2:Y:S04]  /*19400*/  LDL.LU R27, [R1+0xfc] ;  /* 0x0000fc00011b7983 */ /* 0x000ea80000300800 */
[----:B------:R-:W3:Y:S04]  /*19410*/  LDL.LU R3, [R1+0x258c] ;  /* 0x00258c0001037983 */ /* 0x000ee80000300800 */
[----:B------:R-:W2:Y:S04]  /*19420*/  LDL.LU R2, [R1+0x2588] ;  /* 0x0025880001027983 */ /* 0x000ea80000300800 */
[----:B------:R-:W2:Y:S04]  /*19430*/  LDL.LU R16, [R1+0xe0] ;  /* 0x0000e00001107983 */ /* 0x000ea80000300800 */
[----:B------:R-:W2:Y:S04]  /*19440*/  LDL.LU R17, [R1+0xe4] ;  /* 0x0000e40001117983 */ /* 0x000ea80000300800 */
[----:B------:R-:W2:Y:S04]  /*19450*/  LDL.LU R18, [R1+0xe8] ;  /* 0x0000e80001127983 */ /* 0x000ea80000300800 */
[----:B------:R-:W2:Y:S04]  /*19460*/  LDL.LU R19, [R1+0xec] ;  /* 0x0000ec0001137983 */ /* 0x000ea80000300800 */
[----:B------:R0:W-:Y:S04]  /*19470*/  STL.64 [R1+0x24e8], R14 ;  /* 0x0024e80e01007387 */ /* 0x0001e80000100a00 */
[----:B0-----:R-:W2:Y:S04]  /*19480*/  LDL.LU.64 R14, [R1+0xc8] ;  /* 0x0000c800010e7983 */ /* 0x001ea80000300a00 */
[----:B--2---:R0:W-:Y:S04]  /*19490*/  STL.64 [R1+0x24f8], R14 ;  /* 0x0024f80e01007387 */ /* 0x0041e80000100a00 */
[----:B0-----:R-:W2:Y:S04]  /*194a0*/  LDL R14, [R1+0xd8] ;  /* 0x0000d800010e7983 */ /* 0x001ea80000100800 */
[----:B------:R-:W2:Y:S01]  /*194b0*/  LDL R15, [R1+0xdc] ;  /* 0x0000dc00010f7983 */ /* 0x000ea20000100800 */
[----:B------:R-:W-:Y:S11]  /*194c0*/  HMMA.16816.F32.BF16 R24, R20, R8, R24 ;  /* 0x000000081418723c */ /* 0x000ff60000041818 */
[----:B------:R-:W-:Y:S11]  /*194d0*/  @!UPT UIADD3 URZ, URZ, URZ, URZ ;  /* 0x0000003f3f3ff290 */ /* 0x000ff6000fffe03f */
[----:B------:R-:W-:Y:S02]  /*194e0*/  @!UPT UIADD3 URZ, URZ, URZ, URZ ;  /* 0x0000003f3f3ff290 */ /* 0x000fe4000fffe03f */
[----:B------:R-:W-:Y:S01]  /*194f0*/  MOV R29, R26 ;  /* 0x0000001a001d7202 */ /* 0x000fe20000000f00 */
[----:B------:R-:W-:Y:S01]  /*19500*/  IMAD.MOV.U32 R28, RZ, RZ, R25 ;  /* 0x000000ffff1c7224 */ /* 0x000fe200078e0019 */
[----:B--2---:R0:W-:Y:S04]  /*19510*/  STL.64 [R1+0x2510], R14 ;  /* 0x0025100e01007387 */ /* 0x0041e80000100a00 */
[----:B0-----:R-:W2:Y:S04]  /*19520*/  LDL R14, [R1+0x68] ;  /* 0x00006800010e7983 */ /* 0x001ea80000100800 */
[----:B------:R-:W2:Y:S04]  /*19530*/  LDL R15, [R1+0x6c] ;  /* 0x00006c00010f7983 */ /* 0x000ea80000100800 */
[----:B------:R-:W-:Y:S04]  /*19540*/  STL [R1+0x1c0], R24 ;  /* 0x0001c01801007387 */ /* 0x000fe80000100800 */
[----:B------:R0:W-:Y:S04]  /*19550*/  STL [R1+0x1cc], R27 ;  /* 0x0001cc1b01007387 */ /* 0x0001e80000100800 */
[----:B0-----:R-:W2:Y:S04]  /*19560*/  LDL.LU.64 R26, [R1+0x2580] ;  /* 0x00258000011a7983 */ /* 0x001ea80000300a00 */
[----:B------:R-:W2:Y:S04]  /*19570*/  LDL.LU.64 R24, [R1+0x2578] ;  /* 0x0025780001187983 */ /* 0x000ea80000300a00 */
[----:B------:R5:W-:Y:S04]  /*19580*/  STL.64 [R1+0x24f0], R10 ;  /* 0x0024f00a01007387 */ /* 0x000be80000100a00 */
[----:B------:R-:W2:Y:S01]  /*19590*/  LDL.LU R8, [R1+0x20] ;  /* 0x0000200001087983 */ /* 0x000ea20000300800 */
[----:B---3--:R-:W-:-:S03]  /*195a0*/  MOV R9, R3 ;  /* 0x0000000300097202 */ /* 0x008fc60000000f00 */
[----:B------:R-:W3:Y:S01]  /*195b0*/  LDL.LU R3, [R1+0x2574] ;  /* 0x0025740001037983 */ /* 0x000ee20000300800 */
[----:B-----5:R-:W-:Y:S01]  /*195c0*/  MOV R10, R6 ;  /* 0x00000006000a7202 */ /* 0x020fe20000000f00 */
[----:B----4-:R-:W-:Y:S02]  /*195d0*/  IMAD.MOV.U32 R11, RZ, RZ, R7 ;  /* 0x000000ffff0b7224 */ /* 0x010fe400078e0007 */
[----:B------:R-:W4:Y:S04]  /*195e0*/  LDL.LU R6, [R1+0x2570] ;  /* 0x0025700001067983 */ /* 0x000f280000300800 */
[----:B------:R-:W5:Y:S04]  /*195f0*/  LDL.LU R7, [R1+0x256c] ;  /* 0x00256c0001077983 */ /* 0x000f680000300800 */
[----:B------:R-:W-:Y:S04]  /*19600*/  STL.64 [R1+0x2508], R10 ;  /* 0x0025080a01007387 */ /* 0x000fe80000100a00 */
[----:B--2---:R0:W-:Y:S04]  /*19610*/  STL.64 [R1+0x2500], R8 ;  /* 0x0025000801007387 */ /* 0x0041e80000100a00 */
[----:B0-----:R-:W2:Y:S04]  /*19620*/  LDL.LU R8, [R1+0x30] ;  /* 0x0000300001087983 */ /* 0x001ea80000300800 */
[----:B------:R-:W2:Y:S04]  /*19630*/  LDL.LU R9, [R1+0x34] ;  /* 0x0000340001097983 */ /* 0x000ea80000300800 */
[----:B------:R-:W2:Y:S01]  /*19640*/  LDL.LU R10, [R1+0x38] ;  /* 0x00003800010a7983 */ /* 0x000ea20000300800 */
[----:B------:R-:W-:-:S03]  /*19650*/  MOV R11, R2 ;  /* 0x00000002000b7202 */ /* 0x000fc60000000f00 */
[----:B------:R-:W3:Y:S04]  /*19660*/  LDL.LU R2, [R1+0x2568] ;  /* 0x0025680001027983 */ /* 0x000ee80000300800 */
[----:B--2---:R4:W-:Y:S04]  /*19670*/  STL.64 [R1+0x2520], R10 ;  /* 0x0025200a01007387 */ /* 0x0049e80000100a00 */
[----:B------:R0:W-:Y:S01]  /*19680*/  STL.64 [R1+0x2518], R8 ;  /* 0x0025180801007387 */ /* 0x0001e20000100a00 */
[----:B----4-:R-:W-:-:S03]  /*19690*/  MOV R10, R6 ;  /* 0x00000006000a7202 */ /* 0x010fc60000000f00 */
[----:B0-----:R-:W2:Y:S01]  /*196a0*/  LDL.LU R8, [R1+0x40] ;  /* 0x0000400001087983 */ /* 0x001ea20000300800 */
[----:B-----5:R-:W-:Y:S02]  /*196b0*/  MOV R9, R7 ;  /* 0x0000000700097202 */ /* 0x020fe40000000f00 */
[----:B------:R-:W-:Y:S01]  /*196c0*/  HMMA.16816.F32.BF16 R4, R20, R4, R16 ;  /* 0x000000041404723c */ /* 0x000fe20000041810 */
[----:B------:R-:W-:Y:S04]  /*196d0*/  STL [R1+0x2494], R29 ;  /* 0x0024941d01007387 */ /* 0x000fe80000100800 */
[----:B------:R-:W-:Y:S04]  /*196e0*/  STL [R1+0x2490], R28 ;  /* 0x0024901c01007387 */ /* 0x000fe80000100800 */
[----:B------:R-:W4:Y:S04]  /*196f0*/  LDL.LU.64 R18, [R1+0x2560] ;  /* 0x0025600001127983 */ /* 0x000f280000300a00 */
[----:B------:R-:W5:Y:S01]  /*19700*/  LDL.LU.64 R16, [R1+0x2558] ;  /* 0x0025580001107983 */ /* 0x000f620000300a00 */
[----:B---3--:R-:W-:-:S09]  /*19710*/  IMAD.MOV.U32 R11, RZ, RZ, R3 ;  /* 0x000000ffff0b7224 */ /* 0x008fd200078e0003 */
[----:B------:R0:W-:Y:S04]  /*19720*/  STL.64 [R1+0x180], R4 ;  /* 0x0001800401007387 */ /* 0x0001e80000100a00 */
[----:B------:R-:W-:Y:S04]  /*19730*/  STL.64 [R1+0x188], R6 ;  /* 0x0001880601007387 */ /* 0x000fe80000100a00 */
[----:B0-----:R-:W3:Y:S01]  /*19740*/  LDL.LU.64 R4, [R1+0x2550] ;  /* 0x0025500001047983 */ /* 0x001ee20000300a00 */
[----:B-----5:R-:W-:Y:S11]  /*19750*/  HMMA.16816.F32.BF16 R24, R20, R16, R24 ;  /* 0x000000101418723c */ /* 0x020ff60000041818 */
[----:B------:R-:W-:Y:S11]  /*19760*/  @!UPT UIADD3 URZ, URZ, URZ, URZ ;  /* 0x0000003f3f3ff290 */ /* 0x000ff6000fffe03f */
[----:B------:R-:W-:Y:S01]  /*19770*/  @!UPT UIADD3 URZ, URZ, URZ, URZ ;  /* 0x0000003f3f3ff290 */ /* 0x000fe2000fffe03f */
[----:B------:R-:W-:Y:S01]  /*19780*/  STL.64 [R1+0x170], R24 ;  /* 0x0001701801007387 */ /* 0x000fe20000100a00 */
[----:B------:R-:W-:-:S03]  /*19790*/  MOV R3, R27 ;  /* 0x0000001b00037202 */ /* 0x000fc60000000f00 */
[----:B------:R0:W-:Y:S04]  /*197a0*/  STL [R1+0x178], R26 ;  /* 0x0001781a01007387 */ /* 0x0001e80000100800 */
[----:B0-----:R-:W3:Y:S04]  /*197b0*/  LDL.LU.64 R26, [R1+0x2548] ;  /* 0x00254800011a7983 */ /* 0x001ee80000300a00 */
[----:B------:R-:W3:Y:S04]  /*197c0*/  LDL.LU.64 R24, [R1+0x2540] ;  /* 0x0025400001187983 */ /* 0x000ee80000300a00 */
[----:B------:R-:W-:Y:S04]  /*197d0*/  STL [R1+0x244c], R3 ;  /* 0x00244c0301007387 */ /* 0x000fe80000100800 */
[----:B------:R-:W2:Y:S01]  /*197e0*/  LDL.LU.64 R6, [R1+0x2538] ;  /* 0x0025380001067983 */ /* 0x000ea20000300a00 */
[----:B---3--:R-:W-:Y:S03]  /*197f0*/  HMMA.16816.F32.BF16 R24, R20, R4, R24 ;  /* 0x000000041418723c */ /* 0x008fe60000041818 */
[----:B------:R-:W2:Y:S04]  /*19800*/  LDL.LU.64 R4, [R1+0x2530] ;  /* 0x0025300001047983 */ /* 0x000ea80000300a00 */
[----:B------:R-:W3:Y:S11]  /*19810*/  LDL.LU.64 R22, [R1+0x98] ;  /* 0x0000980001167983 */ /* 0x000ef60000300a00 */
[----:B------:R-:W-:Y:S05]  /*19820*/  @!UPT UIADD3 URZ, URZ, URZ, URZ ;  /* 0x0000003f3f3ff290 */ /* 0x000fea000fffe03f */
[----:B------:R-:W-:Y:S04]  /*19830*/  STL.64 [R1+0x160], R24 ;  /* 0x0001601801007387 */ /* 0x000fe80000100a00 */
[----:B------:R-:W-:Y:S04]  /*19840*/  STL.64 [R1+0x168], R26 ;  /* 0x0001681a01007387 */ /* 0x000fe80000100a00 */
[----:B------:R-:W0:Y:S04]  /*19850*/  LDSM.16.MT88.4 R24, [R2+0x16100] ;  /* 0x016100000218783b */ /* 0x000e280000004200 */
[----:B0-----:R0:W-:Y:S04]  /*19860*/  STL [R1+0x24a4], R24 ;  /* 0x0024a41801007387 */ /* 0x0011e80000100800 */
[----:B------:R1:W-:Y:S04]  /*19870*/  STL [R1+0x24a0], R25 ;  /* 0x0024a01901007387 */ /* 0x0003e80000100800 */
[----:B------:R-:W-:Y:S04]  /*19880*/  STL [R1+0x249c], R26 ;  /* 0x00249c1a01007387 */ /* 0x000fe80000100800 */
[----:B------:R5:W-:Y:S04]  /*19890*/  STL [R1+0x2498], R27 ;  /* 0x0024981b01007387 */ /* 0x000be80000100800 */
[----:B0-----:R-:W3:Y:S04]  /*198a0*/  LDL.LU R24, [R1+0x10] ;  /* 0x0000100001187983 */ /* 0x001ee80000300800 */
[----:B-1----:R-:W3:Y:S01]  /*198b0*/  LDL.LU R25, [R1+0x14] ;  /* 0x0000140001197983 */ /* 0x002ee20000300800 */
[----:B-----5:R-:W-:-:S03]  /*198c0*/  MOV R27, R0 ;  /* 0x00000000001b7202 */ /* 0x020fc60000000f00 */
[----:B------:R-:W3:Y:S04]  /*198d0*/  LDL.LU R26, [R1+0x18] ;  /* 0x00001800011a7983 */ /* 0x000ee80000300800 */
[----:B------:R-:W5:Y:S01]  /*198e0*/  LDL.LU R0, [R1+0x2528] ;  /* 0x0025280001007983 */ /* 0x000f620000300800 */
        /* <DEDUP_REMOVED lines=14> */
[C---:B--2---:R-:W-:Y:S01]  /*199d0*/  HMMA.16816.F32.BF16 R8, R4.reuse, R14, R8 ;  /* 0x0000000e0408723c */ /* 0x044fe20000041808 */
[----:B------:R-:W-:Y:S01]  /*199e0*/  MOV R29, R14 ;  /* 0x0000000e001d7202 */ /* 0x000fe20000000f00 */
[----:B------:R-:W-:Y:S11]  /*199f0*/  IMAD.MOV.U32 R28, RZ, RZ, R15 ;  /* 0x000000ffff1c7224 */ /* 0x000ff600078e000f */
[----:B------:R-:W-:Y:S10]  /*19a00*/  @!UPT UIADD3 URZ, URZ, URZ, URZ ;  /* 0x0000003f3f3ff290 */ /* 0x000ff4000fffe03f */
[----:B------:R-:W-:Y:S04]  /*19a10*/  STL.64 [R1+0x130], R8 ;  /* 0x0001300801007387 */ /* 0x000fe80000100a00 */
[----:B------:R0:W-:Y:S04]  /*19a20*/  STL.64 [R1+0x138], R10 ;  /* 0x0001380a01007387 */ /* 0x0001e80000100a00 */
[----:B0-----:R-:W2:Y:S04]  /*19a30*/  LDL.LU.64 R10, [R1+0x24f0] ;  /* 0x0024f000010a7983 */ /* 0x001ea80000300a00 */
[----:B------:R-:W3:Y:S02]  /*19a40*/  LDL.LU.64 R14, [R1+0x24e8] ;  /* 0x0024e800010e7983 */ /* 0x000ee40000300a00 */
[C---:B---3--:R-:W-:Y:S11]  /*19a50*/  HMMA.16816.F32.BF16 R24, R4.reuse, R14, R24 ;  /* 0x0000000e0418723c */ /* 0x048ff60000041818 */
[----:B------:R-:W-:Y:S11]  /*19a60*/  @!UPT UIADD3 URZ, URZ, URZ, URZ ;  /* 0x0000003f3f3ff290 */ /* 0x000ff6000fffe03f */
[----:B------:R-:W-:Y:S01]  /*19a70*/  @!UPT UIADD3 URZ, URZ, URZ, URZ ;  /* 0x0000003f3f3ff290 */ /* 0x000fe2000fffe03f */
[----:B------:R-:W-:Y:S04]  /*19a80*/  STL.64 [R1+0x120], R24 ;  /* 0x0001201801007387 */ /* 0x000fe80000100a00 */
[----:B------:R0:W-:Y:S02]  /*19a90*/  STL.64 [R1+0x128], R26 ;  /* 0x0001281a01007387 */ /* 0x0001e40000100a00 */
[----:B0-----:R-:W-:Y:S02]  /*19aa0*/  MOV R26, R14 ;  /* 0x0000000e001a7202 */ /* 0x001fe40000000f00 */
[----:B------:R-:W-:Y:S02]  /*19ab0*/  MOV R27, R15 ;  /* 0x0000000f001b7202 */ /* 0x000fe40000000f00 */
[----:B------:R-:W2:Y:S04]  /*19ac0*/  LDL.LU.64 R14, [R1+0x24e0] ;  /* 0x0024e000010e7983 */ /* 0x000ea80000300a00 */
[----:B------:R-:W2:Y:S02]  /*19ad0*/  LDL.LU.64 R12, [R1+0x24d8] ;  /* 0x0024d800010c7983 */ /* 0x000ea40000300a00 */
[C---:B--2---:R-:W-:Y:S02]  /*19ae0*/  HMMA.16816.F32.BF16 R8, R4.reuse, R10, R12 ;  /* 0x0000000a0408723c */ /* 0x044fe4000004180c */
[----:B------:R-:W4:Y:S04]  /*19af0*/  LDL.LU.64 R14, [R1+0x24d0] ;  /* 0x0024d000010e7983 */ /* 0x000f280000300a00 */
[----:B------:R-:W4:Y:S11]  /*19b00*/  LDL.LU.64 R12, [R1+0x24c8] ;  /* 0x0024c800010c7983 */ /* 0x000f360000300a00 */
[----:B------:R-:W-:Y:S06]  /*19b10*/  @!UPT UIADD3 URZ, URZ, URZ, URZ ;  /* 0x0000003f3f3ff290 */ /* 0x000fec000fffe03f */
[----:B------:R-:W-:Y:S04]  /*19b20*/  STL.64 [R1+0x110], R8 ;  /* 0x0001100801007387 */ /* 0x000fe80000100a00 */
[----:B------:R0:W-:Y:S04]  /*19b30*/  STL.64 [R1+0x118], R10 ;  /* 0x0001180a01007387 */ /* 0x0001e80000100a00 */
[----:B0-----:R-:W2:Y:S04]  /*19b40*/  LDL.LU.64 R10, [R1+0x24c0] ;  /* 0x0024c000010a7983 */ /* 0x001ea80000300a00 */
[----:B------:R-:W2:Y:S01]  /*19b50*/  LDL.LU.64 R8, [R1+0x24b8] ;  /* 0x0024b80001087983 */ /* 0x000ea20000300a00 */
[C---:B----4-:R-:W-:Y:S08]  /*19b60*/  HMMA.16816.F32.BF16 R12, R4.reuse, R18, R12 ;  /* 0x00000012040c723c */ /* 0x050ff0000004180c */
[----:B--2---:R-:W-:Y:S11]  /*19b70*/  HMMA.16816.F32.BF16 R8, R4, R22, R8 ;  /* 0x000000160408723c */ /* 0x004ff60000041808 */
[----:B------:R-:W-:Y:S11]  /*19b80*/  @!UPT UIADD3 URZ, URZ, URZ, URZ ;  /* 0x0000003f3f3ff290 */ /* 0x000ff6000fffe03f */
[----:B------:R-:W-:Y:S01]  /*19b90*/  @!UPT UIADD3 URZ, URZ, URZ, URZ ;  /* 0x0000003f3f3ff290 */ /* 0x000fe2000fffe03f */
[----:B------:R-:W-:Y:S04]  /*19ba0*/  STL.64 [R1+0x100], R8 ;  /* 0x0001000801007387 */ /* 0x000fe80000100a00 */
[----:B------:R0:W-:Y:S04]  /*19bb0*/  STL.64 [R1+0x108], R10 ;  /* 0x0001080a01007387 */ /* 0x0001e80000100a00 */
[----:B0-----:R-:W2:Y:S04]  /*19bc0*/  LDL.64 R10, [R1+0x78] ;  /* 0x00007800010a7983 */ /* 0x001ea80000100a00 */
[----:B------:R-:W3:Y:S04]  /*19bd0*/  LDL.LU.64 R18, [R1+0x24b0] ;  /* 0x0024b00001127983 */ /* 0x000ee80000300a00 */
[----:B------:R-:W3:Y:S04]  /*19be0*/  LDL.LU.64 R16, [R1+0x24a8] ;  /* 0x0024a80001107983 */ /* 0x000ee80000300a00 */
[----:B------:R-:W0:Y:S01]  /*19bf0*/  S2R R3, SR_TID.X ;  /* 0x0000000000037919 */ /* 0x000e220000002100 */
[----:B------:R-:W-:Y:S01]  /*19c00*/  IMAD.MOV.U32 R25, RZ, RZ, R23 ;  /* 0x000000ffff197224 */ /* 0x000fe200078e0017 */
[----:B-----5:R-:W-:-:S02]  /*19c10*/  LOP3.LUT R23, R0, 0x7, RZ, 0xc0, !PT ;  /* 0x0000000700177812 */ /* 0x020fc400078ec0ff */
[----:B------:R-:W-:Y:S01]  /*19c20*/  MOV R24, R22 ;  /* 0x0000001600187202 */ /* 0x000fe20000000f00 */
[----:B------:R-:W-:Y:S02]  /*19c30*/  STL.64 [R1+0xf0], R12 ;  /* 0x0000f00c01007387 */ /* 0x000fe40000100a00 */
[----:B------:R-:W-:Y:S01]  /*19c40*/  IMAD R23, R23, 0x210, RZ ;  /* 0x0000021017177824 */ /* 0x000fe200078e02ff */
[----:B------:R-:W-:Y:S01]  /*19c50*/  MOV R0, R15 ;  /* 0x0000000f00007202 */ /* 0x000fe20000000f00 */
[----:B------:R3:W-:Y:S01]  /*19c60*/  STL [R1+0xf8], R14 ;  /* 0x0000f80e01007387 */ /* 0x0007e20000100800 */
[----:B0-----:R-:W-:-:S03]  /*19c70*/  SHF.L.U32 R22, R3, 0x1, RZ ;  /* 0x0000000103167819 */ /* 0x001fc600000006ff */
[----:B------:R-:W-:Y:S01]  /*19c80*/  STL [R1+0x2428], R0 ;  /* 0x0024280001007387 */ /* 0x000fe20000100800 */
[----:B--2---:R-:W-:Y:S01]  /*19c90*/  MOV R3, R11 ;  /* 0x0000000b00037202 */ /* 0x004fe20000000f00 */
[----:B---3--:R-:W-:Y:S07]  /*19ca0*/  HMMA.16816.F32.BF16 R12, R4, R10, R16 ;  /* 0x0000000a040c723c */ /* 0x008fee0000041810 */
[----:B------:R-:W-:Y:S02]  /*19cb0*/  LOP3.LUT R7, R23, 0x30, R22, 0x78, !PT ;  /* 0x0000003017077812 */ /* 0x000fe400078e7816 */
[----:B------:R-:W0:Y:S04]  /*19cc0*/  LDSM.16.MT88.4 R20, [R2+0x18000] ;  /* 0x018000000214783b */ /* 0x000e280000004200 */
[----:B------:R-:W1:Y:S04]  /*19cd0*/  LDSM.16.M88.4 R8, [R7+0x20180] ;  /* 0x020180000708783b */ /* 0x000e680000000200 */
[----:B------:R-:W2:Y:S06]  /*19ce0*/  LDSM.16.M88.4 R16, [R7+0x21180] ;  /* 0x021180000710783b */ /* 0x000eac0000000200 */
[----:B------:R-:W-:Y:S04]  /*19cf0*/  STL.64 [R1+0x50], R12 ;  /* 0x0000500c01007387 */ /* 0x000fe80000100a00 */
[----:B------:R-:W-:Y:S04]  /*19d00*/  STL.64 [R1+0x58], R14 ;  /* 0x0000580e01007387 */ /* 0x000fe80000100a00 */
[----:B------:R-:W3:Y:S04]  /*19d10*/  LDSM.16.M88.4 R12, [R7+0x22180] ;  /* 0x02218000070c783b */ /* 0x000ee80000000200 */
[----:B0-----:R-:W-:Y:S04]  /*19d20*/  STL.64 [R1+0x2438], R22 ;  /* 0x0024381601007387 */ /* 0x001fe80000100a00 */
[----:B------:R-:W-:Y:S04]  /*19d30*/  STL.64 [R1+0x2430], R20 ;  /* 0x0024301401007387 */ /* 0x000fe80000100a00 */
[----:B-1----:R-:W-:Y:S01]  /*19d40*/  STL [R1+0x30], R8 ;  /* 0x0000300801007387 */ /* 0x002fe20000100800 */
[----:B------:R-:W-:-:S03]  /*19d50*/  IMAD.MOV.U32 R0, RZ, RZ, R9 ;  /* 0x000000ffff007224 */ /* 0x000fc600078e0009 */
[----:B------:R-:W-:Y:S04]  /*19d60*/  STL.64 [R1+0x38], R10 ;  /* 0x0000380a01007387 */ /* 0x000fe80000100a00 */
[----:B--2---:R-:W-:Y:S04]  /*19d70*/  STL.64 [R1+0x20], R16 ;  /* 0x0000201001007387 */ /* 0x004fe80000100a00 */
[----:B------:R-:W-:Y:S04]  /*19d80*/  STL.64 [R1+0x28], R18 ;  /* 0x0000281201007387 */ /* 0x000fe80000100a00 */
[----:B------:R-:W0:Y:S04]  /*19d90*/  LDSM.16.M88.4 R16, [R7+0x24180] ;  /* 0x024180000710783b */ /* 0x000e280000000200 */
[----:B------:R-:W1:Y:S04]  /*19da0*/  LDSM.16.M88.4 R8, [R7+0x23180] ;  /* 0x023180000708783b */ /* 0x000e680000000200 */
[----:B---3--:R-:W-:Y:S04]  /*19db0*/  STL.64 [R1+0x10], R12 ;  /* 0x0000100c01007387 */ /* 0x008fe80000100a00 */
[----:B------:R-:W-:Y:S04]  /*19dc0*/  STL.64 [R1+0x18], R14 ;  /* 0x0000180e01007387 */ /* 0x000fe80000100a00 */
[----:B------:R-:W2:Y:S04]  /*19dd0*/  LDSM.16.M88.4 R12, [R7+0x25180] ;  /* 0x02518000070c783b */ /* 0x000ea80000000200 */
[----:B0-----:R-:W-:Y:S04]  /*19de0*/  STL [R1+0x22d4], R18 ;  /* 0x0022d41201007387 */ /* 0x001fe80000100800 */
[----:B-1----:R-:W-:Y:S04]  /*19df0*/  STL.64 [R1], R8 ;  /* 0x0000000801007387 */ /* 0x002fe80000100a00 */
[----:B------:R-:W-:Y:S04]  /*19e00*/  STL.64 [R1+0x8], R10 ;  /* 0x0000080a01007387 */ /* 0x000fe80000100a00 */
[----:B------:R-:W0:Y:S04]  /*19e10*/  LDSM.16.M88.4 R8, [R7+0x26180] ;  /* 0x026180000708783b */ /* 0x000e280000000200 */
[----:B------:R-:W1:Y:S04]  /*19e20*/  LDSM.16.M88.4 R4, [R7+0x27180] ;  /* 0x027180000704783b */ /* 0x000e680000000200 */
[----:B------:R-:W-:Y:S04]  /*19e30*/  STL [R1+0x22d0], R19 ;  /* 0x0022d01301007387 */ /* 0x000fe80000100800 */
[----:B------:R-:W-:Y:S04]  /*19e40*/  STL.64 [R1+0x23f0], R16 ;  /* 0x0023f01001007387 */ /* 0x000fe80000100a00 */
[----:B--2---:R2:W-:Y:S04]  /*19e50*/  STL.64 [R1+0x23d8], R14 ;  /* 0x0023d80e01007387 */ /* 0x0045e80000100a00 */
[----:B------:R-:W-:Y:S04]  /*19e60*/  STL.64 [R1+0x23d0], R12 ;  /* 0x0023d00c01007387 */ /* 0x000fe80000100a00 */
[----:B0-----:R-:W-:Y:S04]  /*19e70*/  STL [R1+0x23bc], R10 ;  /* 0x0023bc0a01007387 */ /* 0x001fe80000100800 */
[----:B------:R-:W-:Y:S04]  /*19e80*/  STL [R1+0x22f8], R11 ;  /* 0x0022f80b01007387 */ /* 0x000fe80000100800 */
[----:B------:R-:W-:Y:S04]  /*19e90*/  STL.64 [R1+0x2450], R8 ;  /* 0x0024500801007387 */ /* 0x000fe80000100a00 */
[----:B--2---:R-:W2:Y:S04]  /*19ea0*/  LDL.LU R14, [R1+0xd8] ;  /* 0x0000d800010e7983 */ /* 0x004ea80000300800 */
[----:B-1----:R-:W-:Y:S04]  /*19eb0*/  STL.64 [R1+0xe0], R4 ;  /* 0x0000e00401007387 */ /* 0x002fe80000100a00 */
[----:B------:R-:W-:Y:S04]  /*19ec0*/  STL.64 [R1+0xe8], R6 ;  /* 0x0000e80601007387 */ /* 0x000fe80000100a00 */
[----:B------:R-:W2:Y:S01]  /*19ed0*/  LDL.LU R15, [R1+0xdc] ;  /* 0x0000dc00010f7983 */ /* 0x000ea20000300800 */
[----:B------:R-:W-:-:S02]  /*19ee0*/  MOV R22, R24 ;  /* 0x0000001800167202 */ /* 0x000fc40000000f00 */
[----:B------:R-:W-:Y:S01]  /*19ef0*/  MOV R23, R25 ;  /* 0x0000001900177202 */ /* 0x000fe20000000f00 */
[----:B------:R-:W0:Y:S04]  /*19f00*/  LDSM.16.MT88.4 R4, [R2+0x18100] ;  /* 0x018100000204783b */ /* 0x000e280000004200 */
[----:B--2---:R1:W-:Y:S04]  /*19f10*/  STL.64 [R1+0x2478], R14 ;  /* 0x0024780e01007387 */ /* 0x0043e80000100a00 */
[----:B-1----:R-:W2:Y:S04]  /*19f20*/  LDL.LU R14, [R1+0x68] ;  /* 0x00006800010e7983 */ /* 0x002ea80000300800 */
[----:B------:R-:W2:Y:S04]  /*19f30*/  LDL.LU R15, [R1+0x6c] ;  /* 0x00006c00010f7983 */ /* 0x000ea80000300800 */
[----:B------:R-:W2:Y:S04]  /*19f40*/  LDL.LU R24, [R1+0x24a4] ;  /* 0x0024a40001187983 */ /* 0x000ea80000300800 */
[----:B------:R-:W2:Y:S04]  /*19f50*/  LDL.LU R25, [R1+0x24a0] ;  /* 0x0024a00001197983 */ /* 0x000ea80000300800 */
[----:B------:R1:W-:Y:S02]  /*19f60*/  STL.64 [R1+0x2458], R22 ;  /* 0x0024581601007387 */ /* 0x0003e40000100a00 */
[----:B-1----:R-:W-:Y:S01]  /*19f70*/  MOV R22, R26 ;  /* 0x0000001a00167202 */ /* 0x002fe20000000f00 */
[----:B------:R-:W-:Y:S01]  /*19f80*/  IMAD.MOV.U32 R23, RZ, RZ, R27 ;  /* 0x000000ffff177224 */ /* 0x000fe200078e001b */
[----:B------:R-:W2:Y:S04]  /*19f90*/  LDL.LU R26, [R1+0x249c] ;  /* 0x00249c00011a7983 */ /* 0x000ea80000300800 */
[----:B------:R-:W2:Y:S04]  /*19fa0*/  LDL.LU R27, [R1+0x2498] ;  /* 0x00249800011b7983 */ /* 0x000ea80000300800 */
[----:B------:R1:W-:Y:S02]  /*19fb0*/  STL.64 [R1+0x2460], R22 ;  /* 0x0024601601007387 */ /* 0x0003e40000100a00 */
[----:B-1----:R-:W-:-:S02]  /*19fc0*/  MOV R22, R29 ;  /* 0x0000001d00167202 */ /* 0x002fc40000000f00 */
[----:B------:R-:W-:Y:S01]  /*19fd0*/  MOV R23, R28 ;  /* 0x0000001c00177202 */ /* 0x000fe20000000f00 */
[----:B------:R-:W3:Y:S04]  /*19fe0*/  LDL.LU R29, [R1+0x2494] ;  /* 0x00249400011d7983 */ /* 0x000ee80000300800 */
[----:B------:R-:W4:Y:S04]  /*19ff0*/  LDL.LU R28, [R1+0x2490] ;  /* 0x00249000011c7983 */ /* 0x000f280000300800 */
[----:B------:R1:W-:Y:S04]  /*1a000*/  STL.64 [R1+0x2480], R22 ;  /* 0x0024801601007387 */ /* 0x0003e80000100a00 */
[----:B------:R-:W2:Y:S04]  /*1a010*/  LDL.LU R20, [R1+0x1d0] ;  /* 0x0001d00001147983 */ /* 0x000ea80000300800 */
[----:B------:R-:W2:Y:S04]  /*1a020*/  LDL.LU R21, [R1+0x1d4] ;  /* 0x0001d40001157983 */ /* 0x000ea80000300800 */
[----:B-1----:R-:W2:Y:S04]  /*1a030*/  LDL.LU R22, [R1+0x1d8] ;  /* 0x0001d80001167983 */ /* 0x002ea80000300800 */
[----:B------:R-:W2:Y:S04]  /*1a040*/  LDL.LU R23, [R1+0x1dc] ;  /* 0x0001dc0001177983 */ /* 0x000ea80000300800 */
[----:B------:R-:W5:Y:S04]  /*1a050*/  LDL.LU R16, [R1+0x180] ;  /* 0x0001800001107983 */ /* 0x000f680000300800 */
[----:B------:R-:W5:Y:S04]  /*1a060*/  LDL.LU R17, [R1+0x184] ;  /* 0x0001840001117983 */ /* 0x000f680000300800 */
[----:B------:R-:W2:Y:S04]  /*1a070*/  LDL.LU R18, [R1+0x188] ;  /* 0x0001880001127983 */ /* 0x000ea80000300800 */
[----:B------:R-:W2:Y:S01]  /*1a080*/  LDL.LU R19, [R1+0x18c] ;  /* 0x00018c0001137983 */ /* 0x000ea20000300800 */
[----:B---3--:R-:W-:Y:S01]  /*1a090*/  IMAD.MOV.U32 R10, RZ, RZ, R29 ;  /* 0x000000ffff0a7224 */ /* 0x008fe200078e001d */
[----:B----4-:R-:W-:-:S02]  /*1a0a0*/  MOV R9, R28 ;  /* 0x0000001c00097202 */ /* 0x010fc40000000f00 */
[----:B--2---:R-:W-:Y:S04]  /*1a0b0*/  STL.64 [R1+0x2470], R18 ;  /* 0x0024701201007387 */ /* 0x004fe80000100a00 */
[----:B-----5:R1:W-:Y:S04]  /*1a0c0*/  STL.64 [R1+0x2468], R16 ;  /* 0x0024681001007387 */ /* 0x0203e80000100a00 */
[----:B-1----:R-:W2:Y:S04]  /*1a0d0*/  LDL.LU R16, [R1+0x1a0] ;  /* 0x0001a00001107983 */ /* 0x002ea80000300800 */
[----:B------:R-:W2:Y:S04]  /*1a0e0*/  LDL.LU R17, [R1+0x1a4] ;  /* 0x0001a40001117983 */ /* 0x000ea80000300800 */
[----:B------:R-:W2:Y:S04]  /*1a0f0*/  LDL.LU R18, [R1+0x1a8] ;  /* 0x0001a80001127983 */ /* 0x000ea80000300800 */
[----:B------:R-:W2:Y:S04]  /*1a100*/  LDL.LU R19, [R1+0x1ac] ;  /* 0x0001ac0001137983 */ /* 0x000ea80000300800 */
[----:B------:R-:W3:Y:S04]  /*1a110*/  LDL.LU R8, [R1+0x1c0] ;  /* 0x0001c00001087983 */ /* 0x000ee80000300800 */
[----:B------:R-:W4:Y:S04]  /*1a120*/  LDL.LU R28, [R1+0x248c] ;  /* 0x00248c00011c7983 */ /* 0x000f280000300800 */
[----:B------:R-:W5:Y:S01]  /*1a130*/  LDL.LU R29, [R1+0x2488] ;  /* 0x00248800011d7983 */ /* 0x000f620000300800 */
[----:B------:R-:W-:Y:S03]  /*1a140*/  HMMA.16816.F32.BF16 R12, R24, R14, R20 ;  /* 0x0000000e180c723c */ /* 0x000fe60000041814 */
[----:B------:R-:W3:Y:S04]  /*1a150*/  LDL.LU R11, [R1+0x1cc] ;  /* 0x0001cc00010b7983 */ /* 0x000ee80000300800 */
[----:B------:R-:W-:Y:S04]  /*1a160*/  STL [R1+0x2388], R2 ;  /* 0x0023880201007387 */ /* 0x000fe80000100800 */
[----:B0-----:R-:W-:Y:S04]  /*1a170*/  STL.64 [R1+0x2378], R6 ;  /* 0x0023780601007387 */ /* 0x001fe80000100a00 */
[----:B------:R0:W-:Y:S04]  /*1a180*/  STL.64 [R1+0x2370], R4 ;  /* 0x0023700401007387 */ /* 0x0001e80000100a00 */
[----:B0-----:R-:W2:Y:S04]  /*1a190*/  LDL.LU R4, [R1+0x1b0] ;  /* 0x0001b00001047983 */ /* 0x001ea80000300800 */
[----:B------:R-:W2:Y:S04]  /*1a1a0*/  LDL.LU R5, [R1+0x1b4] ;  /* 0x0001b40001057983 */ /* 0x000ea80000300800 */
[----:B------:R-:W2:Y:S04]  /*1a1b0*/  LDL.LU.64 R22, [R1+0x2480] ;  /* 0x0024800001167983 */ /* 0x000ea80000300a00 */
[----:B------:R-:W-:Y:S01]  /*1a1c0*/  STL.64 [R1+0x40], R12 ;  /* 0x0000400c01007387 */ /* 0x000fe20000100a00 */
[----:B----4-:R-:W-:Y:S01]  /*1a1d0*/  MOV R7, R28 ;  /* 0x0000001c00077202 */ /* 0x010fe20000000f00 */
[----:B------:R-:W-:Y:S01]  /*1a1e0*/  IMAD.MOV.U32 R28, RZ, RZ, R15 ;  /* 0x000000ffff1c7224 */ /* 0x000fe200078e000f */
[----:B-----5:R-:W-:-:S02]  /*1a1f0*/  MOV R6, R29 ;  /* 0x0000001d00067202 */ /* 0x020fc40000000f00 */
[----:B------:R-:W-:Y:S02]  /*1a200*/  MOV R29, R14 ;  /* 0x0000000e001d7202 */ /* 0x000fe40000000f00 */
[----:B------:R-:W4:Y:S04]  /*1a210*/  LDL.LU.64 R14, [R1+0x2478] ;  /* 0x00247800010e7983 */ /* 0x000f280000300a00 */
[----:B------:R0:W-:Y:S04]  /*1a220*/  STL [R1+0x2390], R28 ;  /* 0x0023901c01007387 */ /* 0x0001e80000100800 */
[----:B------:R1:W-:Y:S01]  /*1a230*/  STL [R1+0x238c], R29 ;  /* 0x00238c1d01007387 */ /* 0x0003e20000100800 */
[C---:B--2---:R-:W-:Y:S11]  /*1a240*/  HMMA.16816.F32.BF16 R20, R24.reuse, R22, R16 ;  /* 0x000000161814723c */ /* 0x044ff60000041810 */
[----:B------:R-:W-:Y:S11]  /*1a250*/  @!UPT UIADD3 URZ, URZ, URZ, URZ ;  /* 0x0000003f3f3ff290 */ /* 0x000ff6000fffe03f */
[----:B------:R-:W-:Y:S02]  /*1a260*/  @!UPT UIADD3 URZ, URZ, URZ, URZ ;  /* 0x0000003f3f3ff290 */ /* 0x000fe4000fffe03f */
[----:B0-----:R-:W-:Y:S01]  /*1a270*/  IMAD.MOV.U32 R28, RZ, RZ, R22 ;  /* 0x000000ffff1c7224 */ /* 0x001fe200078e0016 */
[----:B-1----:R-:W-:Y:S01]  /*1a280*/  MOV R29, R23 ;  /* 0x00000017001d7202 */ /* 0x002fe20000000f00 */
[----:B----4-:R-:W-:Y:S11]  /*1a290*/  HMMA.16816.F32.BF16 R12, R24, R14, R4 ;  /* 0x0000000e180c723c */ /* 0x010ff60000041804 */
[----:B------:R-:W-:Y:S11]  /*1a2a0*/  @!UPT UIADD3 URZ, URZ, URZ, URZ ;  /* 0x0000003f3f3ff290 */ /* 0x000ff6000fffe03f */
[----:B------:R-:W-:Y:S02]  /*1a2b0*/  @!UPT UIADD3 URZ, URZ, URZ, URZ ;  /* 0x0000003f3f3ff290 */ /* 0x000fe4000fffe03f */
[----:B------:R-:W-:Y:S01]  /*1a2c0*/  MOV R6, R15 ;  /* 0x0000000f00067202 */ /* 0x000fe20000000f00 */
[----:B------:R-:W-:Y:S01]  /*1a2d0*/  STL [R1+0x1b0], R12 ;  /* 0x0001b00c01007387 */ /* 0x000fe20000100800 */
[----:B------:R-:W-:-:S03]  /*1a2e0*/  MOV R7, R14 ;  /* 0x0000000e00077202 */ /* 0x000fc60000000f00 */
[----:B------:R-:W2:Y:S01]  /*1a2f0*/  LDL.LU R14, [R1+0x88] ;  /* 0x00008800010e7983 */ /* 0x000ea20000300800 */
[----:B------:R-:W-:-:S03]  /*1a300*/  MOV R2, R13 ;  /* 0x0000000d00027202 */ /* 0x000fc60000000f00 */
[----:B------:R-:W2:Y:S04]  /*1a310*/  LDL.LU R15, [R1+0x8c] ;  /* 0x00008c00010f7983 */ /* 0x000ea80000300800 */
[----:B------:R0:W-:Y:S04]  /*1a320*/  STL [R1+0x239c], R6 ;  /* 0x00239c0601007387 */ /* 0x0001e80000100800 */
[----:B------:R1:W-:Y:S04]  /*1a330*/  STL [R1+0x2398], R7 ;  /* 0x0023980701007387 */ /* 0x0003e80000100800 */
[----:B------:R-:W4:Y:S04]  /*1a340*/  LDL.LU R4, [R1+0x190] ;  /* 0x0001900001047983 */ /* 0x000f280000300800 */
[----:B------:R-:W4:Y:S04]  /*1a350*/  LDL.LU R5, [R1+0x194] ;  /* 0x0001940001057983 */ /* 0x000f280000300800 */
[----:B0-----:R-:W4:Y:S04]  /*1a360*/  LDL.LU R6, [R1+0x198] ;  /* 0x0001980001067983 */ /* 0x001f280000300800 */
[----:B-1----:R-:W4:Y:S04]  /*1a370*/  LDL.LU R7, [R1+0x19c] ;  /* 0x00019c0001077983 */ /* 0x002f280000300800 */
[----:B------:R-:W-:Y:S04]  /*1a380*/  STL [R1+0x2394], R2 ;  /* 0x0023940201007387 */ /* 0x000fe80000100800 */
[----:B------:R-:W5:Y:S04]  /*1a390*/  LDL.LU.64 R18, [R1+0x2470] ;  /* 0x0024700001127983 */ /* 0x000f680000300a00 */
[----:B------:R-:W5:Y:S04]  /*1a3a0*/  LDL.LU.64 R16, [R1+0x2468] ;  /* 0x0024680001107983 */ /* 0x000f680000300a00 */
[----:B------:R4:W-:Y:S04]  /*1a3b0*/  STL.64 [R1+0x1a0], R20 ;  /* 0x0001a01401007387 */ /* 0x0009e80000100a00 */
[----:B------:R-:W4:Y:S04]  /*1a3c0*/  LDL.LU.64 R22, [R1+0x2460] ;  /* 0x0024600001167983 */ /* 0x000f280000300a00 */
[----:B------:R-:W-:Y:S04]  /*1a3d0*/  STL [R1+0x23a4], R29 ;  /* 0x0023a41d01007387 */ /* 0x000fe80000100800 */
[----:B------:R-:W-:Y:S01]  /*1a3e0*/  STL [R1+0x23a0], R28 ;  /* 0x0023a01c01007387 */ /* 0x000fe20000100800 */
[----:B----4-:R-:W-:Y:S11]  /*1a3f0*/  HMMA.16816.F32.BF16 R20, R24, R22, R4 ;  /* 0x000000161814723c */ /* 0x010ff60000041804 */
[----:B------:R-:W-:Y:S11]  /*1a400*/  @!UPT UIADD3 URZ, URZ, URZ, URZ ;  /* 0x0000003f3f3ff290 */ /* 0x000ff6000fffe03f */
[----:B------:R-:W-:Y:S02]  /*1a410*/  @!UPT UIADD3 URZ, URZ, URZ, URZ ;  /* 0x0000003f3f3ff290 */ /* 0x000fe4000fffe03f */
[----:B------:R-:W-:Y:S01]  /*1a420*/  IMAD.MOV.U32 R2, RZ, RZ, R23 ;  /* 0x000000ffff027224 */ /* 0x000fe200078e0017 */
[----:B------:R-:W-:Y:S01]  /*1a430*/  MOV R6, R21 ;  /* 0x0000001500067202 */ /* 0x000fe20000000f00 */
[----:B------:R-:W-:Y:S01]  /*1a440*/  STL [R1+0x190], R20 ;  /* 0x0001901401007387 */ /* 0x000fe20000100800 */
[----:B------:R-:W-:-:S03]  /*1a450*/  MOV R7, R22 ;  /* 0x0000001600077202 */ /* 0x000fc60000000f00 */
[----:B------:R-:W5:Y:S04]  /*1a460*/  LDL.LU.64 R22, [R1+0x2458] ;  /* 0x0024580001167983 */ /* 0x000f680000300a00 */
[----:B------:R-:W-:Y:S04]  /*1a470*/  STL [R1+0x23b0], R2 ;  /* 0x0023b00201007387 */ /* 0x000fe80000100800 */
[----:B------:R0:W-:Y:S04]  /*1a480*/  STL [R1+0x23ac], R6 ;  /* 0x0023ac0601007387 */ /* 0x0001e80000100800 */
[----:B------:R1:W-:Y:S04]  /*1a490*/  STL [R1+0x23a8], R7 ;  /* 0x0023a80701007387 */ /* 0x0003e80000100800 */
[----:B0-----:R-:W3:Y:S04]  /*1a4a0*/  LDL.LU R6, [R1+0xa8] ;  /* 0x0000a80001067983 */ /* 0x001ee80000300800 */
[----:B-1----:R-:W3:Y:S02]  /*1a4b0*/  LDL.LU R7, [R1+0xac] ;  /* 0x0000ac0001077983 */ /* 0x002ee40000300800 */
[C---:B---3--:R-:W-:Y:S02]  /*1a4c0*/  HMMA.16816.F32.BF16 R4, R24.reuse, R6, R8 ;  /* 0x000000061804723c */ /* 0x048fe40000041808 */
[----:B------:R-:W3:Y:S06]  /*1a4d0*/  LDL.LU.64 R8, [R1+0x2450] ;  /* 0x0024500001087983 */ /* 0x000eec0000300a00 */
[----:B-----5:R-:W-:Y:S07]  /*1a4e0*/  HMMA.16816.F32.BF16 R16, R24, R22, R16 ;  /* 0x000000161810723c */ /* 0x020fee0000041810 */
[----:B------:R-:W-:-:S09]  /*1a4f0*/  MOV R23, R3 ;  /* 0x0000000300177202 */ /* 0x000fd20000000f00 */
[----:B------:R-:W-:Y:S01]  /*1a500*/  MOV R10, R7 ;  /* 0x00000007000a7202 */ /* 0x000fe20000000f00 */
[----:B------:R-:W-:Y:S04]  /*1a510*/  STL.64 [R1+0x60], R4 ;  /* 0x0000600401007387 */ /* 0x000fe80000100a00 */
[----:B------:R-:W-:Y:S04]  /*1a520*/  STL [R1+0x68], R6 ;  /* 0x0000680601007387 */ /* 0x000fe80000100800 */
[----:B------:R-:W-:Y:S01]  /*1a530*/  STL [R1+0x2448], R10 ;  /* 0x0024480a01007387 */ /* 0x000fe20000100800 */
[----:B------:R-:W-:-:S03]  /*1a540*/  MOV R2, R17 ;  /* 0x0000001100027202 */ /* 0x000fc60000000f00 */
[----:B---3--:R0:W-:Y:S04]  /*1a550*/  STL.64 [R1+0x2440], R8 ;  /* 0x0024400801007387 */ /* 0x0081e80000100a00 */
[----:B------:R1:W-:Y:S04]  /*1a560*/  STL [R1+0x180], R16 ;  /* 0x0001801001007387 */ /* 0x0003e80000100800 */
[----:B------:R-:W3:Y:S04]  /*1a570*/  LDL.LU R22, [R1+0x78] ;  /* 0x0000780001167983 */ /* 0x000ee80000300800 */
[----:B------:R-:W4:Y:S04]  /*1a580*/  LDL.LU R3, [R1+0x244c] ;  /* 0x00244c0001037983 */ /* 0x000f280000300800 */
[----:B0-----:R-:W3:Y:S04]  /*1a590*/  LDL.LU R8, [R1+0x160] ;  /* 0x0001600001087983 */ /* 0x001ee80000300800 */
[----:B------:R-:W3:Y:S04]  /*1a5a0*/  LDL.LU R9, [R1+0x164] ;  /* 0x0001640001097983 */ /* 0x000ee80000300800 */
[----:B------:R-:W3:Y:S04]  /*1a5b0*/  LDL.LU R10, [R1+0x168] ;  /* 0x00016800010a7983 */ /* 0x000ee80000300800 */
[----:B------:R-:W3:Y:S04]  /*1a5c0*/  LDL.LU R11, [R1+0x16c] ;  /* 0x00016c00010b7983 */ /* 0x000ee80000300800 */
[----:B-1----:R-:W5:Y:S01]  /*1a5d0*/  LDL.LU.64 R16, [R1] ;  /* 0x0000000001107983 */ /* 0x002f620000300a00 */
[----:B------:R-:W-:Y:S01]  /*1a5e0*/  MOV R6, R18 ;  /* 0x0000001200067202 */ /* 0x000fe20000000f00 */
[----:B------:R-:W-:-:S02]  /*1a5f0*/  IMAD.MOV.U32 R7, RZ, RZ, R19 ;  /* 0x000000ffff077224 */ /* 0x000fc400078e0013 */
[----:B-----5:R0:W-:Y:S04]  /*1a600*/  STL.64 [R1+0x23f8], R16 ;  /* 0x0023f81001007387 */ /* 0x0201e80000100a00 */
[----:B0-----:R-:W2:Y:S04]  /*1a610*/  LDL.LU R16, [R1+0x170] ;  /* 0x0001700001107983 */ /* 0x001ea80000300800 */
[----:B------:R-:W2:Y:S04]  /*1a620*/  LDL.LU R17, [R1+0x174] ;  /* 0x0001740001117983 */ /* 0x000ea80000300800 */
[----:B------:R-:W2:Y:S01]  /*1a630*/  LDL.LU R18, [R1+0x178] ;  /* 0x0001780001127983 */ /* 0x000ea20000300800 */
[----:B----4-:R-:W-:-:S03]  /*1a640*/  MOV R19, R3 ;  /* 0x0000000300137202 */ /* 0x010fc60000000f00 */
[----:B------:R-:W-:Y:S04]  /*1a650*/  STL [R1+0x23b8], R7 ;  /* 0x0023b80701007387 */ /* 0x000fe80000100800 */
[----:B------:R0:W-:Y:S01]  /*1a660*/  STL [R1+0x2400], R6 ;  /* 0x0024000601007387 */ /* 0x0001e20000100800 */
[----:B--2---:R-:W-:Y:S11]  /*1a670*/  HMMA.16816.F32.BF16 R12, R24, R14, R16 ;  /* 0x0000000e180c723c */ /* 0x004ff60000041810 */
[----:B------:R-:W-:Y:S11]  /*1a680*/  @!UPT UIADD3 URZ, URZ, URZ, URZ ;  /* 0x0000003f3f3ff290 */ /* 0x000ff6000fffe03f */
[----:B------:R-:W-:Y:S01]  /*1a690*/  @!UPT UIADD3 URZ, URZ, URZ, URZ ;  /* 0x0000003f3f3ff290 */ /* 0x000fe2000fffe03f */
[----:B------:R-:W-:Y:S04]  /*1a6a0*/  STL.64 [R1+0x170], R12 ;  /* 0x0001700c01007387 */ /* 0x000fe80000100a00 */
[----:B------:R-:W-:Y:S04]  /*1a6b0*/  STL [R1+0x178], R14 ;  /* 0x0001780e01007387 */ /* 0x000fe80000100800 */
[----:B------:R-:W2:Y:S04]  /*1a6c0*/  LDL.LU R4, [R1+0x130] ;  /* 0x0001300001047983 */ /* 0x000ea80000300800 */
[----:B------:R-:W2:Y:S04]  /*1a6d0*/  LDL.LU R5, [R1+0x134] ;  /* 0x0001340001057983 */ /* 0x000ea80000300800 */
[----:B0-----:R-:W4:Y:S04]  /*1a6e0*/  LDL.LU R6, [R1+0x138] ;  /* 0x0001380001067983 */ /* 0x001f280000300800 */
[----:B------:R-:W4:Y:S04]  /*1a6f0*/  LDL.LU R7, [R1+0x13c] ;  /* 0x00013c0001077983 */ /* 0x000f280000300800 */
[----:B----4-:R-:W-:Y:S04]  /*1a700*/  STL.64 [R1+0x2410], R6 ;  /* 0x0024100601007387 */ /* 0x010fe80000100a00 */
[----:B--2---:R0:W-:Y:S04]  /*1a710*/  STL.64 [R1+0x2408], R4 ;  /* 0x0024080401007387 */ /* 0x0041e80000100a00 */
[----:B0-----:R-:W2:Y:S04]  /*1a720*/  LDL.LU.64 R4, [R1+0x20] ;  /* 0x0000200001047983 */ /* 0x001ea80000300a00 */
[----:B--2---:R0:W-:Y:S04]  /*1a730*/  STL.64 [R1+0x2420], R4 ;  /* 0x0024200401007387 */ /* 0x0041e80000100a00 */
[----:B0-----:R-:W2:Y:S04]  /*1a740*/  LDL.LU R4, [R1+0x150] ;  /* 0x0001500001047983 */ /* 0x001ea80000300800 */
[----:B------:R-:W2:Y:S04]  /*1a750*/  LDL.LU R5, [R1+0x154] ;  /* 0x0001540001057983 */ /* 0x000ea80000300800 */
[----:B------:R-:W2:Y:S04]  /*1a760*/  LDL.LU R6, [R1+0x158] ;  /* 0x0001580001067983 */ /* 0x000ea80000300800 */
[----:B------:R-:W2:Y:S04]  /*1a770*/  LDL.LU R7, [R1+0x15c] ;  /* 0x00015c0001077983 */ /* 0x000ea80000300800 */
[----:B------:R-:W4:Y:S01]  /*1a780*/  LDL.LU.64 R16, [R1+0x10] ;  /* 0x0000100001107983 */ /* 0x000f220000300a00 */
[----:B------:R-:W-:-:S03]  /*1a790*/  MOV R3, R15 ;  /* 0x0000000f00037202 */ /* 0x000fc60000000f00 */
[----:B----4-:R0:W-:Y:S04]  /*1a7a0*/  STL.64 [R1+0x2418], R16 ;  /* 0x0024181001007387 */ /* 0x0101e80000100a00 */
[----:B0-----:R-:W4:Y:S04]  /*1a7b0*/  LDL.LU R16, [R1+0x140] ;  /* 0x0001400001107983 */ /* 0x001f280000300800 */
[----:B------:R-:W4:Y:S04]  /*1a7c0*/  LDL.LU R17, [R1+0x144] ;  /* 0x0001440001117983 */ /* 0x000f280000300800 */
[----:B------:R-:W4:Y:S04]  /*1a7d0*/  LDL.LU R18, [R1+0x148] ;  /* 0x0001480001127983 */ /* 0x000f280000300800 */
[----:B------:R-:W4:Y:S04]  /*1a7e0*/  LDL.LU R19, [R1+0x14c] ;  /* 0x00014c0001137983 */ /* 0x000f280000300800 */
[----:B------:R-:W5:Y:S04]  /*1a7f0*/  LDL.LU R12, [R1+0x110] ;  /* 0x00011000010c7983 */ /* 0x000f680000300800 */
[----:B------:R-:W5:Y:S04]  /*1a800*/  LDL.LU R13, [R1+0x114] ;  /* 0x00011400010d7983 */ /* 0x000f680000300800 */
[----:B------:R-:W2:Y:S04]  /*1a810*/  LDL.LU R14, [R1+0x118] ;  /* 0x00011800010e7983 */ /* 0x000ea80000300800 */
[----:B------:R-:W2:Y:S01]  /*1a820*/  LDL.LU R15, [R1+0x11c] ;  /* 0x00011c00010f7983 */ /* 0x000ea20000300800 */
[----:B---3--:R-:W-:Y:S03]  /*1a830*/  HMMA.16816.F32.BF16 R24, R24, R22, R8 ;  /* 0x000000161818723c */ /* 0x008fe60000041808 */
[----:B--2---:R-:W-:Y:S04]  /*1a840*/  STL.64 [R1+0x23e8], R14 ;  /* 0x0023e80e01007387 */ /* 0x004fe80000100a00 */
[----:B-----5:R0:W-:Y:S04]  /*1a850*/  STL.64 [R1+0x23e0], R12 ;  /* 0x0023e00c01007387 */ /* 0x0201e80000100a00 */
[----:B0-----:R-:W2:Y:S04]  /*1a860*/  LDL.LU R12, [R1+0x120] ;  /* 0x00012000010c7983 */ /* 0x001ea80000300800 */
[----:B------:R-:W2:Y:S04]  /*1a870*/  LDL.LU R13, [R1+0x124] ;  /* 0x00012400010d7983 */ /* 0x000ea80000300800 */
[----:B------:R-:W2:Y:S04]  /*1a880*/  LDL.LU R14, [R1+0x128] ;  /* 0x00012800010e7983 */ /* 0x000ea80000300800 */
[----:B------:R-:W2:Y:S04]  /*1a890*/  LDL.LU R15, [R1+0x12c] ;  /* 0x00012c00010f7983 */ /* 0x000ea80000300800 */
[----:B------:R-:W-:Y:S04]  /*1a8a0*/  STL [R1+0x23b4], R3 ;  /* 0x0023b40301007387 */ /* 0x000fe80000100800 */
[----:B------:R-:W3:Y:S04]  /*1a8b0*/  LDL.LU R10, [R1+0x2448] ;  /* 0x00244800010a7983 */ /* 0x000ee80000300800 */
[----:B------:R-:W5:Y:S01]  /*1a8c0*/  LDL.LU.64 R8, [R1+0x2440] ;  /* 0x0024400001087983 */ /* 0x000f620000300a00 */
[----:B------:R-:W-:-:S03]  /*1a8d0*/  IMAD.MOV.U32 R11, RZ, RZ, R24 ;  /* 0x000000ffff0b7224 */ /* 0x000fc600078e0018 */
[----:B------:R-:W2:Y:S04]  /*1a8e0*/  LDL.LU.64 R22, [R1+0x2438] ;  /* 0x0024380001167983 */ /* 0x000ea80000300a00 */
[----:B------:R-:W2:Y:S04]  /*1a8f0*/  LDL.LU.64 R20, [R1+0x2430] ;  /* 0x0024300001147983 */ /* 0x000ea80000300a00 */
[----:B------:R-:W-:Y:S04]  /*1a900*/  STL [R1+0xc4], R25 ;  /* 0x0000c41901007387 */ /* 0x000fe80000100800 */
[----:B------:R-:W-:Y:S04]  /*1a910*/  STL.64 [R1+0xc8], R26 ;  /* 0x0000c81a01007387 */ /* 0x000fe80000100a00 */
[----:B---3--:R-:W-:Y:S04]  /*1a920*/  STL.64 [R1+0x23c8], R10 ;  /* 0x0023c80a01007387 */ /* 0x008fe80000100a00 */
[----:B-----5:R0:W-:Y:S04]  /*1a930*/  STL.64 [R1+0x23c0], R8 ;  /* 0x0023c00801007387 */ /* 0x0201e80000100a00 */
[----:B0-----:R-:W3:Y:S04]  /*1a940*/  LDL.LU R8, [R1+0x100] ;  /* 0x0001000001087983 */ /* 0x001ee80000300800 */
[----:B------:R-:W3:Y:S04]  /*1a950*/  LDL.LU R9, [R1+0x104] ;  /* 0x0001040001097983 */ /* 0x000ee80000300800 */
[----:B------:R-:W3:Y:S04]  /*1a960*/  LDL.LU R10, [R1+0x108] ;  /* 0x00010800010a7983 */ /* 0x000ee80000300800 */
[----:B------:R-:W3:Y:S04]  /*1a970*/  LDL.LU R11, [R1+0x10c] ;  /* 0x00010c00010b7983 */ /* 0x000ee80000300800 */
[----:B------:R-:W2:Y:S01]  /*1a980*/  LDL.LU R24, [R1+0x30] ;  /* 0x0000300001187983 */ /* 0x000ea20000300800 */
[----:B------:R-:W-:-:S03]  /*1a990*/  MOV R25, R0 ;  /* 0x0000000000197202 */ /* 0x000fc60000000f00 */
[----:B------:R-:W5:Y:S04]  /*1a9a0*/  LDL.LU R0, [R1+0x2428] ;  /* 0x0024280001007983 */ /* 0x000f680000300800 */
[C---:B--2---:R-:W-:Y:S11]  /*1a9b0*/  HMMA.16816.F32.BF16 R4, R20.reuse, R24, R4 ;  /* 0x000000181404723c */ /* 0x044ff60000041804 */
[----:B------:R-:W-:Y:S11]  /*1a9c0*/  @!UPT UIADD3 URZ, URZ, URZ, URZ ;  /* 0x0000003f3f3ff290 */ /* 0x000ff6000fffe03f */
[----:B------:R-:W-:Y:S01]  /*1a9d0*/  @!UPT UIADD3 URZ, URZ, URZ, URZ ;  /* 0x0000003f3f3ff290 */ /* 0x000fe2000fffe03f */
[----:B------:R0:W-:Y:S04]  /*1a9e0*/  STL.64 [R1+0x150], R4 ;  /* 0x0001500401007387 */ /* 0x0001e80000100a00 */
[----:B------:R-:W-:Y:S04]  /*1a9f0*/  STL.64 [R1+0x158], R6 ;  /* 0x0001580601007387 */ /* 0x000fe80000100a00 */
[----:B0-----:R-:W4:Y:S04]  /*1aa00*/  LDL.LU.64 R4, [R1+0x2420] ;  /* 0x0024200001047983 */ /* 0x001f280000300a00 */
[----:B------:R0:W-:Y:S04]  /*1aa10*/  STL.64 [R1+0x2380], R24 ;  /* 0x0023801801007387 */ /* 0x0001e80000100a00 */
[----:B0-----:R-:W2:Y:S04]  /*1aa20*/  LDL.LU R24, [R1+0xf0] ;  /* 0x0000f00001187983 */ /* 0x001ea80000300800 */
[----:B------:R-:W2:Y:S04]  /*1aa30*/  LDL.LU R25, [R1+0xf4] ;  /* 0x0000f40001197983 */ /* 0x000ea80000300800 */
[----:B------:R-:W2:Y:S01]  /*1aa40*/  LDL.LU R26, [R1+0xf8] ;  /* 0x0000f800011a7983 */ /* 0x000ea20000300800 */
[C---:B----4-:R-:W-:Y:S01]  /*1aa50*/  HMMA.16816.F32.BF16 R16, R20.reuse, R4, R16 ;  /* 0x000000041410723c */ /* 0x050fe20000041810 */
[----:B------:R-:W-:Y:S01]  /*1aa60*/  MOV R29, R4 ;  /* 0x00000004001d7202 */ /* 0x000fe20000000f00 */
[----:B------:R-:W-:Y:S11]  /*1aa70*/  IMAD.MOV.U32 R28, RZ, RZ, R5 ;  /* 0x000000ffff1c7224 */ /* 0x000ff600078e0005 */
[----:B------:R-:W-:Y:S10]  /*1aa80*/  @!UPT UIADD3 URZ, URZ, URZ, URZ ;  /* 0x0000003f3f3ff290 */ /* 0x000ff4000fffe03f */
[----:B------:R0:W-:Y:S04]  /*1aa90*/  STL.64 [R1+0x140], R16 ;  /* 0x0001401001007387 */ /* 0x0001e80000100a00 */
[----:B------:R-:W-:Y:S04]  /*1aaa0*/  STL.64 [R1+0x148], R18 ;  /* 0x0001481201007387 */ /* 0x000fe80000100a00 */
[----:B0-----:R-:W4:Y:S04]  /*1aab0*/  LDL.LU.64 R16, [R1+0x2418] ;  /* 0x0024180001107983 */ /* 0x001f280000300a00 */
[----:B------:R-:W4:Y:S04]  /*1aac0*/  LDL.LU.64 R6, [R1+0x2410] ;  /* 0x0024100001067983 */ /* 0x000f280000300a00 */
[----:B------:R-:W4:Y:S02]  /*1aad0*/  LDL.LU.64 R4, [R1+0x2408] ;  /* 0x0024080001047983 */ /* 0x000f240000300a00 */
[----:B----4-:R-:W-:Y:S01]  /*1aae0*/  HMMA.16816.F32.BF16 R4, R20, R16, R4 ;  /* 0x000000101404723c */ /* 0x010fe20000041804 */
[----:B------:R-:W-:Y:S11]  /*1aaf0*/  MOV R3, R17 ;  /* 0x0000001100037202 */ /* 0x000ff60000000f00 */
[----:B------:R-:W-:Y:S11]  /*1ab00*/  @!UPT UIADD3 URZ, URZ, URZ, URZ ;  /* 0x0000003f3f3ff290 */ /* 0x000ff6000fffe03f */
[----:B------:R-:W-:Y:S04]  /*1ab10*/  STL.64 [R1+0x130], R4 ;  /* 0x0001300401007387 */ /* 0x000fe80000100a00 */
[----:B------:R0:W-:Y:S04]  /*1ab20*/  STL.64 [R1+0x138], R6 ;  /* 0x0001380601007387 */ /* 0x0001e80000100a00 */
[----:B0-----:R-:W4:Y:S01]  /*1ab30*/  LDL.LU R6, [R1+0x2400] ;  /* 0x0024000001067983 */ /* 0x001f220000300800 */
[----:B------:R-:W-:-:S03]  /*1ab40*/  MOV R7, R16 ;  /* 0x0000001000077202 */ /* 0x000fc60000000f00 */
[----:B------:R-:W2:Y:S01]  /*1ab50*/  LDL.LU.64 R16, [R1+0x23f8] ;  /* 0x0023f80001107983 */ /* 0x000ea20000300a00 */
[----:B-----5:R-:W-:Y:S01]  /*1ab60*/  MOV R27, R0 ;  /* 0x00000000001b7202 */ /* 0x020fe20000000f00 */
[C---:B--2---:R-:W-:Y:S01]  /*1ab70*/  HMMA.16816.F32.BF16 R12, R20.reuse, R16, R12 ;  /* 0x00000010140c723c */ /* 0x044fe2000004180c */
[----:B------:R-:W-:Y:S01]  /*1ab80*/  MOV R5, R16 ;  /* 0x0000001000057202 */ /* 0x000fe20000000f00 */
[----:B------:R-:W-:Y:S02]  /*1ab90*/  IMAD.MOV.U32 R4, RZ, RZ, R17 ;  /* 0x000000ffff047224 */ /* 0x000fe400078e0011 */
[----:B------:R-:W2:Y:S11]  /*1aba0*/  LDL.LU.64 R16, [R1+0x23f0] ;  /* 0x0023f00001107983 */ /* 0x000eb60000300a00 */
[----:B------:R-:W-:Y:S08]  /*1abb0*/  @!UPT UIADD3 URZ, URZ, URZ, URZ ;  /* 0x0000003f3f3ff290 */ /* 0x000ff0000fffe03f */
[----:B------:R0:W-:Y:S01]  /*1abc0*/  STL [R1+0x120], R12 ;  /* 0x0001200c01007387 */ /* 0x0001e20000100800 */
[----:B------:R-:W-:Y:S02]  /*1abd0*/  MOV R19, R14 ;  /* 0x0000000e00137202 */ /* 0x000fe40000000f00 */
[----:B------:R-:W-:Y:S02]  /*1abe0*/  MOV R0, R15 ;  /* 0x0000000f00007202 */ /* 0x000fe40000000f00 */
[----:B------:R-:W-:Y:S01]  /*1abf0*/  MOV R18, R13 ;  /* 0x0000000d00127202 */ /* 0x000fe20000000f00 */
[----:B------:R-:W2:Y:S04]  /*1ac00*/  LDL.LU.64 R14, [R1+0x23e8] ;  /* 0x0023e800010e7983 */ /* 0x000ea80000300a00 */
[----:B0-----:R-:W2:Y:S04]  /*1ac10*/  LDL.LU.64 R12, [R1+0x23e0] ;  /* 0x0023e000010c7983 */ /* 0x001ea80000300a00 */
[----:B------:R-:W-:Y:S04]  /*1ac20*/  STL [R1+0x22e0], R18 ;  /* 0x0022e01201007387 */ /* 0x000fe80000100800 */
[----:B------:R-:W-:Y:S04]  /*1ac30*/  STL [R1+0x22dc], R19 ;  /* 0x0022dc1301007387 */ /* 0x000fe80000100800 */
[----:B------:R-:W-:Y:S01]  /*1ac40*/  STL [R1+0x22d8], R0 ;  /* 0x0022d80001007387 */ /* 0x000fe20000100800 */
[C---:B--2---:R-:W-:Y:S11]  /*1ac50*/  HMMA.16816.F32.BF16 R12, R20.reuse, R16, R12 ;  /* 0x00000010140c723c */ /* 0x044ff6000004180c */
[----:B------:R-:W-:Y:S11]  /*1ac60*/  @!UPT UIADD3 URZ, URZ, URZ, URZ ;  /* 0x0000003f3f3ff290 */ /* 0x000ff6000fffe03f */
[----:B------:R-:W-:Y:S01]  /*1ac70*/  @!UPT UIADD3 URZ, URZ, URZ, URZ ;  /* 0x0000003f3f3ff290 */ /* 0x000fe2000fffe03f */
        /* <DEDUP_REMOVED lines=8> */
[----:B------:R0:W-:Y:S04]  /*1ad00*/  STL.64 [R1+0x108], R10 ;  /* 0x0001080a01007387 */ /* 0x0001e80000100a00 */
[----:B0-----:R-:W3:Y:S04]  /*1ad10*/  LDL.LU.64 R10, [R1+0x23c8] ;  /* 0x0023c800010a7983 */ /* 0x001ee80000300a00 */
[----:B------:R-:W5:Y:S04]  /*1ad20*/  LDL.LU.64 R8, [R1+0x23c0] ;  /* 0x0023c00001087983 */ /* 0x000f680000300a00 */
[----:B--2---:R-:W-:Y:S04]  /*1ad30*/  STL.64 [R1+0x2318], R14 ;  /* 0x0023180e01007387 */ /* 0x004fe80000100a00 */
[----:B------:R0:W-:Y:S04]  /*1ad40*/  STL.64 [R1+0x2310], R12 ;  /* 0x0023100c01007387 */ /* 0x0001e80000100a00 */
[----:B0-----:R-:W2:Y:S01]  /*1ad50*/  LDL.LU R12, [R1+0x60] ;  /* 0x00006000010c7983 */ /* 0x001ea20000300800 */
[----:B-----5:R-:W-:Y:S01]  /*1ad60*/  HMMA.16816.F32.BF16 R24, R20, R8, R24 ;  /* 0x000000081418723c */ /* 0x020fe20000041818 */
[----:B---3--:R-:W-:Y:S11]  /*1ad70*/  IMAD.MOV.U32 R15, RZ, RZ, R10 ;  /* 0x000000ffff0f7224 */ /* 0x008ff600078e000a */
[----:B------:R-:W-:Y:S11]  /*1ad80*/  @!UPT UIADD3 URZ, URZ, URZ, URZ ;  /* 0x0000003f3f3ff290 */ /* 0x000ff6000fffe03f */
[----:B------:R-:W-:Y:S04]  /*1ad90*/  STL.64 [R1+0xd0], R24 ;  /* 0x0000d01801007387 */ /* 0x000fe80000100a00 */
[----:B------:R-:W-:Y:S04]  /*1ada0*/  STL.64 [R1+0xd8], R26 ;  /* 0x0000d81a01007387 */ /* 0x000fe80000100a00 */
[----:B------:R-:W2:Y:S04]  /*1adb0*/  LDL.LU R13, [R1+0x64] ;  /* 0x00006400010d7983 */ /* 0x000ea80000300800 */
[----:B------:R-:W3:Y:S04]  /*1adc0*/  LDL.LU R14, [R1+0x68] ;  /* 0x00006800010e7983 */ /* 0x000ee80000300800 */
[----:B------:R-:W5:Y:S04]  /*1add0*/  LDL.LU R10, [R1+0x23bc] ;  /* 0x0023bc00010a7983 */ /* 0x000f680000300800 */
[----:B---3--:R-:W-:Y:S04]  /*1ade0*/  STL.64 [R1+0x2328], R14 ;  /* 0x0023280e01007387 */ /* 0x008fe80000100a00 */
[----:B--2---:R0:W-:Y:S02]  /*1adf0*/  STL.64 [R1+0x2320], R12 ;  /* 0x0023200c01007387 */ /* 0x0041e40000100a00 */
[----:B0-----:R-:W-:-:S02]  /*1ae00*/  MOV R12, R5 ;  /* 0x00000005000c7202 */ /* 0x001fc40000000f00 */
[----:B------:R-:W-:Y:S01]  /*1ae10*/  MOV R13, R4 ;  /* 0x00000004000d7202 */ /* 0x000fe20000000f00 */
[----:B------:R-:W2:Y:S04]  /*1ae20*/  LDL R5, [R1+0xe4] ;  /* 0x0000e40001057983 */ /* 0x000ea80000100800 */
[----:B------:R-:W2:Y:S04]  /*1ae30*/  LDL R4, [R1+0xe0] ;  /* 0x0000e00001047983 */ /* 0x000ea80000100800 */
[----:B------:R-:W2:Y:S04]  /*1ae40*/  LDL.LU R24, [R1+0x50] ;  /* 0x0000500001187983 */ /* 0x000ea80000300800 */
[----:B------:R-:W2:Y:S04]  /*1ae50*/  LDL.LU R25, [R1+0x54] ;  /* 0x0000540001197983 */ /* 0x000ea80000300800 */
[----:B------:R-:W2:Y:S04]  /*1ae60*/  LDL.LU R26, [R1+0x58] ;  /* 0x00005800011a7983 */ /* 0x000ea80000300800 */
[----:B------:R-:W2:Y:S04]  /*1ae70*/  LDL.LU R27, [R1+0x5c] ;  /* 0x00005c00011b7983 */ /* 0x000ea80000300800 */
[----:B------:R0:W-:Y:S02]  /*1ae80*/  STL.64 [R1+0x2340], R12 ;  /* 0x0023400c01007387 */ /* 0x0001e40000100a00 */
[----:B0-----:R-:W-:Y:S01]  /*1ae90*/  MOV R12, R7 ;  /* 0x00000007000c7202 */ /* 0x001fe20000000f00 */
[----:B------:R-:W-:Y:S01]  /*1aea0*/  IMAD.MOV.U32 R13, RZ, RZ, R3 ;  /* 0x000000ffff0d7224 */ /* 0x000fe200078e0003 */
[----:B------:R-:W3:Y:S04]  /*1aeb0*/  LDL.LU R7, [R1+0x23b8] ;  /* 0x0023b80001077983 */ /* 0x000ee80000300800 */
[----:B------:R-:W2:Y:S04]  /*1aec0*/  LDL.LU R3, [R1+0x23b4] ;  /* 0x0023b40001037983 */ /* 0x000ea80000300800 */
[----:B------:R-:W-:Y:S04]  /*1aed0*/  STL.64 [R1+0x2358], R12 ;  /* 0x0023580c01007387 */ /* 0x000fe80000100a00 */
[----:B-----5:R-:W-:Y:S04]  /*1aee0*/  STL.64 [R1+0x2308], R10 ;  /* 0x0023080a01007387 */ /* 0x020fe80000100a00 */
[----:B------:R0:W-:Y:S04]  /*1aef0*/  STL.64 [R1+0x2300], R8 ;  /* 0x0023000801007387 */ /* 0x0001e80000100a00 */
[----:B0-----:R-:W5:Y:S01]  /*1af00*/  LDL.LU R8, [R1+0x180] ;  /* 0x0001800001087983 */ /* 0x001f620000300800 */
[----:B------:R-:W-:-:S02]  /*1af10*/  MOV R9, R2 ;  /* 0x0000000200097202 */ /* 0x000fc40000000f00 */
[----:B----4-:R-:W-:Y:S01]  /*1af20*/  MOV R10, R6 ;  /* 0x00000006000a7202 */ /* 0x010fe20000000f00 */
[----:B------:R-:W4:Y:S01]  /*1af30*/  LDL.LU R2, [R1+0x23b0] ;  /* 0x0023b00001027983 */ /* 0x000f220000300800 */
[----:B------:R-:W-:-:S03]  /*1af40*/  IMAD.MOV.U32 R12, RZ, RZ, R29 ;  /* 0x000000ffff0c7224 */ /* 0x000fc600078e001d */
[----:B------:R-:W2:Y:S01]  /*1af50*/  LDL.LU R6, [R1+0x23ac] ;  /* 0x0023ac0001067983 */ /* 0x000ea20000300800 */
[----:B------:R-:W-:Y:S02]  /*1af60*/  MOV R13, R28 ;  /* 0x0000001c000d7202 */ /* 0x000fe40000000f00 */
[----:B---3--:R-:W-:Y:S02]  /*1af70*/  MOV R11, R7 ;  /* 0x00000007000b7202 */ /* 0x008fe40000000f00 */
[----:B------:R-:W3:Y:S04]  /*1af80*/  LDL.LU R7, [R1+0x23a8] ;  /* 0x0023a80001077983 */ /* 0x000ee80000300800 */
[----:B------:R-:W3:Y:S04]  /*1af90*/  LDL.LU R29, [R1+0x23a4] ;  /* 0x0023a400011d7983 */ /* 0x000ee80000300800 */
[----:B------:R-:W3:Y:S04]  /*1afa0*/  LDL.LU R28, [R1+0x23a0] ;  /* 0x0023a000011c7983 */ /* 0x000ee80000300800 */
[----:B------:R-:W-:Y:S04]  /*1afb0*/  STL.64 [R1+0x2338], R10 ;  /* 0x0023380a01007387 */ /* 0x000fe80000100a00 */
[----:B-----5:R0:W-:Y:S04]  /*1afc0*/  STL.64 [R1+0x2330], R8 ;  /* 0x0023300801007387 */ /* 0x0201e80000100a00 */
[----:B0-----:R-:W5:Y:S01]  /*1afd0*/  LDL.LU R8, [R1+0x190] ;  /* 0x0001900001087983 */ /* 0x001f620000300800 */
[----:B----4-:R-:W-:Y:S01]  /*1afe0*/  IMAD.MOV.U32 R11, RZ, RZ, R2 ;  /* 0x000000ffff0b7224 */ /* 0x010fe200078e0002 */
[----:B--2---:R-:W-:-:S02]  /*1aff0*/  MOV R9, R6 ;  /* 0x0000000600097202 */ /* 0x004fc40000000f00 */
[----:B------:R-:W2:Y:S01]  /*1b000*/  LDL.LU R6, [R1+0x239c] ;  /* 0x00239c0001067983 */ /* 0x000ea20000300800 */
[----:B---3--:R-:W-:-:S03]  /*1b010*/  MOV R10, R7 ;  /* 0x00000007000a7202 */ /* 0x008fc60000000f00 */
[----:B------:R-:W3:Y:S04]  /*1b020*/  LDL.LU R7, [R1+0x2398] ;  /* 0x0023980001077983 */ /* 0x000ee80000300800 */
[----:B------:R-:W4:Y:S04]  /*1b030*/  LDL.LU R2, [R1+0x2394] ;  /* 0x0023940001027983 */ /* 0x000f280000300800 */
[----:B------:R-:W-:Y:S04]  /*1b040*/  STL.64 [R1+0x2350], R10 ;  /* 0x0023500a01007387 */ /* 0x000fe80000100a00 */
[----:B-----5:R0:W-:Y:S04]  /*1b050*/  STL.64 [R1+0x2348], R8 ;  /* 0x0023480801007387 */ /* 0x0201e80000100a00 */
[----:B0-----:R-:W5:Y:S04]  /*1b060*/  LDL.LU R8, [R1+0x1a0] ;  /* 0x0001a00001087983 */ /* 0x001f680000300800 */
[----:B------:R-:W5:Y:S01]  /*1b070*/  LDL.LU R9, [R1+0x1a4] ;  /* 0x0001a40001097983 */ /* 0x000f620000300800 */
[----:B------:R-:W-:Y:S01]  /*1b080*/  HMMA.16816.F32.BF16 R20, R20, R4, R24 ;  /* 0x000000041414723c */ /* 0x000fe20000041818 */
[----:B------:R-:W-:-:S02]  /*1b090*/  MOV R10, R28 ;  /* 0x0000001c000a7202 */ /* 0x000fc40000000f00 */
[----:B------:R-:W-:Y:S01]  /*1b0a0*/  MOV R11, R29 ;  /* 0x0000001d000b7202 */ /* 0x000fe20000000f00 */
[----:B------:R-:W4:Y:S04]  /*1b0b0*/  LDL.LU R28, [R1+0x2390] ;  /* 0x00239000011c7983 */ /* 0x000f280000300800 */
[----:B------:R-:W4:Y:S04]  /*1b0c0*/  LDL.LU R29, [R1+0x238c] ;  /* 0x00238c00011d7983 */ /* 0x000f280000300800 */
[----:B------:R2:W-:Y:S02]  /*1b0d0*/  STL.64 [R1+0x2368], R10 ;  /* 0x0023680a01007387 */ /* 0x0005e40000100a00 */
[----:B--2---:R-:W-:-:S10]  /*1b0e0*/  MOV R11, R6 ;  /* 0x00000006000b7202 */ /* 0x004fd40000000f00 */
[----:B------:R-:W-:Y:S02]  /*1b0f0*/  MOV R18, R20 ;  /* 0x0000001400127202 */ /* 0x000fe40000000f00 */
[----:B------:R-:W-:Y:S01]  /*1b100*/  MOV R19, R21 ;  /* 0x0000001500137202 */ /* 0x000fe20000000f00 */
[----:B---3--:R-:W-:Y:S01]  /*1b110*/  IMAD.MOV.U32 R10, RZ, RZ, R7 ;  /* 0x000000ffff0a7224 */ /* 0x008fe200078e0007 */
[----:B-----5:R0:W-:Y:S04]  /*1b120*/  STL.64 [R1+0x2360], R8 ;  /* 0x0023600801007387 */ /* 0x0201e80000100a00 */
[----:B0-----:R-:W2:Y:S01]  /*1b130*/  LDL.LU R8, [R1+0x1b0] ;  /* 0x0001b00001087983 */ /* 0x001ea20000300800 */
[----:B----4-:R-:W-:-:S03]  /*1b140*/  MOV R9, R2 ;  /* 0x0000000200097202 */ /* 0x010fc60000000f00 */
[----:B------:R-:W3:Y:S04]  /*1b150*/  LDL.LU R2, [R1+0x2388] ;  /* 0x0023880001027983 */ /* 0x000ee80000300800 */
[----:B------:R-:W4:Y:S04]  /*1b160*/  LDL.LU.64 R24, [R1+0x2380] ;  /* 0x0023800001187983 */ /* 0x000f280000300a00 */
[----:B------:R-:W4:Y:S04]  /*1b170*/  LDL.LU.64 R6, [R1+0x2378] ;  /* 0x0023780001067983 */ /* 0x000f280000300a00 */
[----:B------:R-:W4:Y:S04]  /*1b180*/  LDL.LU.64 R4, [R1+0x2370] ;  /* 0x0023700001047983 */ /* 0x000f280000300a00 */
[----:B------:R0:W-:Y:S04]  /*1b190*/  STL [R1+0xbc], R23 ;  /* 0x0000bc1701007387 */ /* 0x0001e80000100800 */
[----:B------:R-:W4:Y:S04]  /*1b1a0*/  LDL.LU R20, [R1+0x40] ;  /* 0x0000400001147983 */ /* 0x000f280000300800 */
[----:B------:R-:W4:Y:S01]  /*1b1b0*/  LDL.LU R21, [R1+0x44] ;  /* 0x0000440001157983 */ /* 0x000f220000300800 */
[----:B------:R-:W-:Y:S01]  /*1b1c0*/  IMAD.MOV.U32 R0, RZ, RZ, R22 ;  /* 0x000000ffff007224 */ /* 0x000fe200078e0016 */
[----:B------:R-:W-:-:S02]  /*1b1d0*/  MOV R22, R29 ;  /* 0x0000001d00167202 */ /* 0x000fc40000000f00 */
[----:B0-----:R-:W-:-:S07]  /*1b1e0*/  MOV R23, R28 ;  /* 0x0000001c00177202 */ /* 0x001fce0000000f00 */
[C---:B----4-:R-:W-:Y:S01]  /*1b1f0*/  HMMA.16816.F32.BF16 R20, R4.reuse, R24, R20 ;  /* 0x000000180414723c */ /* 0x050fe20000041814 */
[----:B---3--:R-:W-:Y:S11]  /*1b200*/  LDSM.16.MT88.4 R24, [R2+0x1a100] ;  /* 0x01a100000218783b */ /* 0x008ff60000004200 */
[----:B------:R-:W-:Y:S11]  /*1b210*/  @!UPT UIADD3 URZ, URZ, URZ, URZ ;  /* 0x0000003f3f3ff290 */ /* 0x000ff6000fffe03f */
[----:B------:R-:W-:Y:S01]  /*1b220*/  STL.64 [R1+0xa0], R20 ;  /* 0x0000a01401007387 */ /* 0x000fe20000100a00 */
[----:B------:R-:W-:Y:S01]  /*1b230*/  MOV R29, R22 ;  /* 0x00000016001d7202 */ /* 0x000fe20000000f00 */
[----:B------:R-:W-:Y:S02]  /*1b240*/  IMAD.MOV.U32 R28, RZ, RZ, R23 ;  /* 0x000000ffff1c7224 */ /* 0x000fe400078e0017 */
[----:B------:R-:W0:Y:S01]  /*1b250*/  LDSM.16.MT88.4 R20, [R2+0x1a000] ;  /* 0x01a000000214783b */ /* 0x000e220000004200 */
[----:B--2---:R-:W-:Y:S03]  /*1b260*/  HMMA.16816.F32.BF16 R12, R4, R12, R8 ;  /* 0x0000000c040c723c */ /* 0x004fe60000041808 */
[----:B0-----:R-:W-:Y:S04]  /*1b270*/  STL.64 [R1+0x22f0], R22 ;  /* 0x0022f01601007387 */ /* 0x001fe80000100a00 */
[----:B------:R0:W-:Y:S04]  /*1b280*/  STL.64 [R1+0x22e8], R20 ;  /* 0x0022e81401007387 */ /* 0x0001e80000100a00 */
[----:B0-----:R-:W2:Y:S04]  /*1b290*/  LDL.LU R20, [R1+0x170] ;  /* 0x0001700001147983 */ /* 0x001ea80000300800 */
[----:B------:R-:W2:Y:S04]  /*1b2a0*/  LDL.LU R21, [R1+0x174] ;  /* 0x0001740001157983 */ /* 0x000ea80000300800 */
[----:B------:R-:W2:Y:S04]  /*1b2b0*/  LDL.LU R22, [R1+0x178] ;  /* 0x0001780001167983 */ /* 0x000ea80000300800 */
[----:B------:R-:W-:Y:S04]  /*1b2c0*/  STL.64 [R1+0x2230], R26 ;  /* 0x0022301a01007387 */ /* 0x000fe80000100a00 */
[----:B------:R0:W-:Y:S04]  /*1b2d0*/  STL.64 [R1+0x2228], R24 ;  /* 0x0022281801007387 */ /* 0x0001e80000100a00 */
[----:B0-----:R-:W3:Y:S04]  /*1b2e0*/  LDL.LU.64 R24, [R1+0xe0] ;  /* 0x0000e00001187983 */ /* 0x001ee80000300a00 */
[----:B------:R-:W4:Y:S04]  /*1b2f0*/  LDL.LU.64 R26, [R1+0xe8] ;  /* 0x0000e800011a7983 */ /* 0x000f280000300a00 */
[----:B------:R-:W5:Y:S04]  /*1b300*/  LDL.LU.64 R10, [R1+0x2368] ;  /* 0x00236800010a7983 */ /* 0x000f680000300a00 */
[----:B------:R-:W5:Y:S04]  /*1b310*/  LDL.LU.64 R8, [R1+0x2360] ;  /* 0x0023600001087983 */ /* 0x000f680000300a00 */
[----:B------:R0:W-:Y:S04]  /*1b320*/  STL.64 [R1+0x90], R12 ;  /* 0x0000900c01007387 */ /* 0x0001e80000100a00 */
[----:B0-----:R-:W5:Y:S01]  /*1b330*/  LDL.LU.64 R12, [R1+0x2358] ;  /* 0x00235800010c7983 */ /* 0x001f620000300a00 */
[----:B------:R-:W-:-:S02]  /*1b340*/  MOV R23, R3 ;  /* 0x0000000300177202 */ /* 0x000fc40000000f00 */
[----:B------:R-:W-:Y:S02]  /*1b350*/  MOV R3, R14 ;  /* 0x0000000e00037202 */ /* 0x000fe40000000f00 */
[----:B------:R-:W-:Y:S02]  /*1b360*/  MOV R2, R15 ;  /* 0x0000000f00027202 */ /* 0x000fe40000000f00 */
[C---:B-----5:R-:W-:Y:S01]  /*1b370*/  HMMA.16816.F32.BF16 R12, R4.reuse, R12, R8 ;  /* 0x0000000c040c723c */ /* 0x060fe20000041808 */
[----:B------:R-:W5:Y:S04]  /*1b380*/  LDL.LU.64 R10, [R1+0x2350] ;  /* 0x00235000010a7983 */ /* 0x000f680000300a00 */
[----:B------:R-:W5:Y:S11]  /*1b390*/  LDL.LU.64 R8, [R1+0x2348] ;  /* 0x0023480001087983 */ /* 0x000f760000300a00 */
[----:B------:R-:W-:Y:S07]  /*1b3a0*/  @!UPT UIADD3 URZ, URZ, URZ, URZ ;  /* 0x0000003f3f3ff290 */ /* 0x000fee000fffe03f */
[----:B------:R0:W-:Y:S04]  /*1b3b0*/  STL.64 [R1+0x80], R12 ;  /* 0x0000800c01007387 */ /* 0x0001e80000100a00 */
[----:B------:R5:W-:Y:S04]  /*1b3c0*/  STL.64 [R1+0x88], R14 ;  /* 0x0000880e01007387 */ /* 0x000be80000100a00 */
[----:B0-----:R-:W5:Y:S02]  /*1b3d0*/  LDL.LU.64 R12, [R1+0x2340] ;  /* 0x00234000010c7983 */ /* 0x001f640000300a00 */
[C---:B-----5:R-:W-:Y:S02]  /*1b3e0*/  HMMA.16816.F32.BF16 R12, R4.reuse, R12, R8 ;  /* 0x0000000c040c723c */ /* 0x060fe40000041808 */
[----:B------:R-:W5:Y:S04]  /*1b3f0*/  LDL.LU.64 R10, [R1+0x2338] ;  /* 0x00233800010a7983 */ /* 0x000f680000300a00 */
[----:B------:R-:W5:Y:S11]  /*1b400*/  LDL.LU.64 R8, [R1+0x2330] ;  /* 0x0023300001087983 */ /* 0x000f760000300a00 */
[----:B------:R-:W-:Y:S06]  /*1b410*/  @!UPT UIADD3 URZ, URZ, URZ, URZ ;  /* 0x0000003f3f3ff290 */ /* 0x000fec000fffe03f */
[----:B------:R-:W-:Y:S04]  /*1b420*/  STL.64 [R1+0x70], R12 ;  /* 0x0000700c01007387 */ /* 0x000fe80000100a00 */
[----:B------:R0:W-:Y:S04]  /*1b430*/  STL.64 [R1+0x78], R14 ;  /* 0x0000780e01007387 */ /* 0x0001e80000100a00 */
[----:B0-----:R-:W2:Y:S04]  /*1b440*/  LDL.LU.64 R14, [R1+0x2328] ;  /* 0x00232800010e7983 */ /* 0x001ea80000300a00 */
        /* <DEDUP_REMOVED lines=8> */
[----:B-----5:R-:W-:Y:S11]  /*1b4d0*/  HMMA.16816.F32.BF16 R8, R4, R12, R8 ;  /* 0x0000000c0408723c */ /* 0x020ff60000041808 */
[----:B------:R-:W-:Y:S11]  /*1b4e0*/  @!UPT UIADD3 URZ, URZ, URZ, URZ ;  /* 0x0000003f3f3ff290 */ /* 0x000ff6000fffe03f */
[----:B------:R-:W-:Y:S01]  /*1b4f0*/  @!UPT UIADD3 URZ, URZ, URZ, URZ ;  /* 0x0000003f3f3ff290 */ /* 0x000fe2000fffe03f */
[----:B------:R-:W-:Y:S04]  /*1b500*/  STL.64 [R1+0x50], R8 ;  /* 0x0000500801007387 */ /* 0x000fe80000100a00 */
[----:B------:R0:W-:Y:S04]  /*1b510*/  STL.64 [R1+0x58], R10 ;  /* 0x0000580a01007387 */ /* 0x0001e80000100a00 */
[----:B0-----:R-:W5:Y:S04]  /*1b520*/  LDL.LU.64 R10, [R1+0x2308] ;  /* 0x00230800010a7983 */ /* 0x001f680000300a00 */
[----:B------:R-:W3:Y:S04]  /*1b530*/  LDL.LU.64 R8, [R1+0x2300] ;  /* 0x0023000001087983 */ /* 0x000ee80000300a00 */
[----:B--2---:R0:W-:Y:S01]  /*1b540*/  STL.64 [R1+0x2298], R14 ;  /* 0x0022980e01007387 */ /* 0x0041e20000100a00 */
[----:B-----5:R-:W-:-:S03]  /*1b550*/  IMAD.MOV.U32 R12, RZ, RZ, R11 ;  /* 0x000000ffff0c7224 */ /* 0x020fc600078e000b */
[----:B------:R-:W2:Y:S04]  /*1b560*/  LDL.LU R11, [R1+0x22f8] ;  /* 0x0022f800010b7983 */ /* 0x000ea80000300800 */
[----:B------:R-:W5:Y:S04]  /*1b570*/  LDL.LU R13, [R1+0xc4] ;  /* 0x0000c400010d7983 */ /* 0x000f680000300800 */
[----:B0-----:R-:W5:Y:S04]  /*1b580*/  LDL.LU R14, [R1+0xc8] ;  /* 0x0000c800010e7983 */ /* 0x001f680000300800 */
[----:B------:R-:W5:Y:S01]  /*1b590*/  LDL.LU R15, [R1+0xcc] ;  /* 0x0000cc00010f7983 */ /* 0x000f620000300800 */
[C---:B---3--:R-:W-:Y:S11]  /*1b5a0*/  HMMA.16816.F32.BF16 R20, R4.reuse, R8, R20 ;  /* 0x000000080414723c */ /* 0x048ff60000041814 */
[----:B------:R-:W-:Y:S11]  /*1b5b0*/  @!UPT UIADD3 URZ, URZ, URZ, URZ ;  /* 0x0000003f3f3ff290 */ /* 0x000ff6000fffe03f */
[----:B------:R-:W-:Y:S01]  /*1b5c0*/  @!UPT UIADD3 URZ, URZ, URZ, URZ ;  /* 0x0000003f3f3ff290 */ /* 0x000fe2000fffe03f */
[----:B------:R-:W-:Y:S04]  /*1b5d0*/  STL.64 [R1+0x40], R20 ;  /* 0x0000401401007387 */ /* 0x000fe80000100a00 */
[----:B------:R0:W-:Y:S04]  /*1b5e0*/  STL.64 [R1+0x48], R22 ;  /* 0x0000481601007387 */ /* 0x0001e80000100a00 */
[----:B0-----:R-:W3:Y:S04]  /*1b5f0*/  LDL.LU.64 R22, [R1+0x22f0] ;  /* 0x0022f00001167983 */ /* 0x001ee80000300a00 */
[----:B------:R-:W3:Y:S04]  /*1b600*/  LDL.LU.64 R20, [R1+0x22e8] ;  /* 0x0022e80001147983 */ /* 0x000ee80000300a00 */
[----:B--2---:R-:W-:Y:S04]  /*1b610*/  STL.64 [R1+0x22b0], R10 ;  /* 0x0022b00a01007387 */ /* 0x004fe80000100a00 */
[----:B----4-:R0:W-:Y:S01]  /*1b620*/  STL.64 [R1+0x2248], R26 ;  /* 0x0022481a01007387 */ /* 0x0101e20000100a00 */
[----:B-----5:R-:W-:Y:S03]  /*1b630*/  HMMA.16816.F32.BF16 R4, R4, R24, R12 ;  /* 0x000000180404723c */ /* 0x020fe6000004180c */
[----:B------:R-:W2:Y:S04]  /*1b640*/  LDL.LU R24, [R1+0xd0] ;  /* 0x0000d00001187983 */ /* 0x000ea80000300800 */
[----:B------:R-:W2:Y:S04]  /*1b650*/  LDL.LU R25, [R1+0xd4] ;  /* 0x0000d40001197983 */ /* 0x000ea80000300800 */
[----:B0-----:R-:W4:Y:S04]  /*1b660*/  LDL.LU R26, [R1+0xd8] ;  /* 0x0000d800011a7983 */ /* 0x001f280000300800 */
[----:B------:R-:W4:Y:S04]  /*1b670*/  LDL.LU R27, [R1+0xdc] ;  /* 0x0000dc00011b7983 */ /* 0x000f280000300800 */
[----:B----4-:R-:W-:Y:S04]  /*1b680*/  STL.64 [R1+0x2258], R26 ;  /* 0x0022581a01007387 */ /* 0x010fe80000100a00 */
[----:B--2---:R0:W-:Y:S04]  /*1b690*/  STL.64 [R1+0x2250], R24 ;  /* 0x0022501801007387 */ /* 0x0041e80000100a00 */
[----:B0-----:R-:W2:Y:S04]  /*1b6a0*/  LDL.LU R24, [R1+0x100] ;  /* 0x0001000001187983 */ /* 0x001ea80000300800 */
[----:B------:R-:W2:Y:S04]  /*1b6b0*/  LDL.LU R25, [R1+0x104] ;  /* 0x0001040001197983 */ /* 0x000ea80000300800 */
[----:B------:R-:W4:Y:S04]  /*1b6c0*/  LDL.LU R26, [R1+0x108] ;  /* 0x00010800011a7983 */ /* 0x000f280000300800 */
[----:B------:R-:W4:Y:S04]  /*1b6d0*/  LDL.LU R27, [R1+0x10c] ;  /* 0x00010c00011b7983 */ /* 0x000f280000300800 */
[----:B------:R-:W5:Y:S04]  /*1b6e0*/  LDL.LU R12, [R1+0x130] ;  /* 0x00013000010c7983 */ /* 0x000f680000300800 */
[----:B------:R-:W5:Y:S04]  /*1b6f0*/  LDL.LU R13, [R1+0x134] ;  /* 0x00013400010d7983 */ /* 0x000f680000300800 */
        /* <DEDUP_REMOVED lines=11> */
[----:B------:R-:W3:Y:S04]  /*1b7b0*/  LDL.LU R11, [R1+0x15c] ;  /* 0x00015c00010b7983 */ /* 0x000ee80000300800 */
[----:B------:R0:W-:Y:S04]  /*1b7c0*/  STL.64 [R1+0x22a8], R14 ;  /* 0x0022a80e01007387 */ /* 0x0001e80000100a00 */
[----:B-----5:R-:W-:Y:S04]  /*1b7d0*/  STL.64 [R1+0x22a0], R12 ;  /* 0x0022a00c01007387 */ /* 0x020fe80000100a00 */
[----:B0-----:R-:W2:Y:S04]  /*1b7e0*/  LDL.LU.64 R14, [R1+0x28] ;  /* 0x00002800010e7983 */ /* 0x001ea80000300a00 */
[----:B--2---:R0:W-:Y:S04]  /*1b7f0*/  STL.64 [R1+0x22c8], R14 ;  /* 0x0022c80e01007387 */ /* 0x0041e80000100a00 */
[----:B0-----:R-:W3:Y:S04]  /*1b800*/  LDL.LU.64 R14, [R1+0x38] ;  /* 0x00003800010e7983 */ /* 0x001ee80000300a00 */
[----:B----4-:R-:W-:Y:S04]  /*1b810*/  STL.64 [R1+0x2268], R26 ;  /* 0x0022681a01007387 */ /* 0x010fe80000100a00 */
[----:B------:R0:W-:Y:S04]  /*1b820*/  STL.64 [R1+0x2260], R24 ;  /* 0x0022601801007387 */ /* 0x0001e80000100a00 */
[----:B0-----:R-:W2:Y:S04]  /*1b830*/  LDL.LU R24, [R1+0x110] ;  /* 0x0001100001187983 */ /* 0x001ea80000300800 */
[----:B------:R-:W2:Y:S04]  /*1b840*/  LDL.LU R25, [R1+0x114] ;  /* 0x0001140001197983 */ /* 0x000ea80000300800 */
[----:B------:R-:W4:Y:S04]  /*1b850*/  LDL.LU R26, [R1+0x118] ;  /* 0x00011800011a7983 */ /* 0x000f280000300800 */
[----:B------:R-:W4:Y:S04]  /*1b860*/  LDL.LU R27, [R1+0x11c] ;  /* 0x00011c00011b7983 */ /* 0x000f280000300800 */
[----:B----4-:R0:W-:Y:S04]  /*1b870*/  STL.64 [R1+0x2278], R26 ;  /* 0x0022781a01007387 */ /* 0x0101e80000100a00 */
[----:B--2---:R-:W-:Y:S04]  /*1b880*/  STL.64 [R1+0x2270], R24 ;  /* 0x0022701801007387 */ /* 0x004fe80000100a00 */
[----:B0-----:R-:W2:Y:S04]  /*1b890*/  LDL R26, [R1+0x8] ;  /* 0x00000800011a7983 */ /* 0x001ea80000100800 */
[----:B------:R-:W2:Y:S01]  /*1b8a0*/  LDL R27, [R1+0xc] ;  /* 0x00000c00011b7983 */ /* 0x000ea20000100800 */
[----:B---3--:R-:W-:Y:S03]  /*1b8b0*/  HMMA.16816.F32.BF16 R8, R20, R14, R8 ;  /* 0x0000000e1408723c */ /* 0x008fe60000041808 */
[----:B--2---:R0:W-:Y:S04]  /*1b8c0*/  STL.64 [R1+0x2290], R26 ;  /* 0x0022901a01007387 */ /* 0x0041e80000100a00 */
[----:B0-----:R-:W2:Y:S04]  /*1b8d0*/  LDL.LU.64 R26, [R1+0x18] ;  /* 0x00001800011a7983 */ /* 0x001ea80000300a00 */
[----:B------:R-:W-:Y:S04]  /*1b8e0*/  STL [R1+0x2198], R7 ;  /* 0x0021980701007387 */ /* 0x000fe80000100800 */
[----:B------:R0:W-:Y:S04]  /*1b8f0*/  STL [R1+0x2240], R6 ;  /* 0x0022400601007387 */ /* 0x0001e80000100800 */
[----:B------:R1:W-:Y:S01]  /*1b900*/  STL.64 [R1+0x2238], R4 ;  /* 0x0022380401007387 */ /* 0x0003e20000100a00 */
[----:B0-----:R-:W-:-:S02]  /*1b910*/  MOV R6, R0 ;  /* 0x0000000000067202 */ /* 0x001fc40000000f00 */
[----:B-1----:R-:W-:Y:S02]  /*1b920*/  MOV R4, R18 ;  /* 0x0000001200047202 */ /* 0x002fe40000000f00 */
[----:B------:R-:W3:Y:S01]  /*1b930*/  LDL.LU R18, [R1+0x22e0] ;  /* 0x0022e00001127983 */ /* 0x000ee20000300800 */
[----:B------:R-:W-:-:S03]  /*1b940*/  MOV R5, R19 ;  /* 0x0000001300057202 */ /* 0x000fc60000000f00 */
[----:B------:R-:W4:Y:S04]  /*1b950*/  LDL.LU R19, [R1+0x22dc] ;  /* 0x0022dc0001137983 */ /* 0x000f280000300800 */
[----:B------:R-:W5:Y:S04]  /*1b960*/  LDL.LU R0, [R1+0x22d8] ;  /* 0x0022d80001007983 */ /* 0x000f680000300800 */
[----:B------:R-:W2:Y:S01]  /*1b970*/  LDL.LU R7, [R1+0xbc] ;  /* 0x0000bc0001077983 */ /* 0x000ea20000300800 */
[----:B------:R-:W-:Y:S01]  /*1b980*/  MOV R17, R14 ;  /* 0x0000000e00117202 */ /* 0x000fe20000000f00 */
[----:B------:R-:W-:-:S02]  /*1b990*/  IMAD.MOV.U32 R16, RZ, RZ, R15 ;  /* 0x000000ffff107224 */ /* 0x000fc400078e000f */
[----:B--2---:R4:W-:Y:S04]  /*1b9a0*/  STL.64 [R1+0x2288], R6 ;  /* 0x0022880601007387 */ /* 0x0049e80000100a00 */
[----:B------:R0:W-:Y:S01]  /*1b9b0*/  STL.64 [R1+0x2280], R4 ;  /* 0x0022800401007387 */ /* 0x0001e20000100a00 */
[----:B----4-:R-:W-:-:S03]  /*1b9c0*/  MOV R6, R19 ;  /* 0x0000001300067202 */ /* 0x010fc60000000f00 */
[----:B0-----:R-:W2:Y:S01]  /*1b9d0*/  LDL.LU R4, [R1+0x120] ;  /* 0x0001200001047983 */ /* 0x001ea20000300800 */
[----:B---3--:R-:W-:-:S03]  /*1b9e0*/  IMAD.MOV.U32 R5, RZ, RZ, R18 ;  /* 0x000000ffff057224 */ /* 0x008fc600078e0012 */
[----:B------:R-:W3:Y:S01]  /*1b9f0*/  LDL.LU R18, [R1+0x22d4] ;  /* 0x0022d40001127983 */ /* 0x000ee20000300800 */
[----:B-----5:R-:W-:-:S03]  /*1ba00*/  MOV R7, R0 ;  /* 0x0000000000077202 */ /* 0x020fc60000000f00 */
[----:B------:R-:W3:Y:S01]  /*1ba10*/  LDL.LU R19, [R1+0x22d0] ;  /* 0x0022d00001137983 */ /* 0x000ee20000300800 */
[----:B------:R-:W-:-:S03]  /*1ba20*/  MOV R0, R11 ;  /* 0x0000000b00007202 */ /* 0x000fc60000000f00 */
[----:B------:R-:W4:Y:S04]  /*1ba30*/  LDL.LU.64 R14, [R1+0x22c8] ;  /* 0x0022c800010e7983 */ /* 0x000f280000300a00 */
[----:B------:R-:W-:Y:S04]  /*1ba40*/  STL.64 [R1+0x1b0], R8 ;  /* 0x0001b00801007387 */ /* 0x000fe80000100a00 */
[----:B------:R0:W-:Y:S04]  /*1ba50*/  STL [R1+0x1b8], R10 ;  /* 0x0001b80a01007387 */ /* 0x0001e80000100800 */
[----:B0-----:R-:W4:Y:S04]  /*1ba60*/  LDL.LU.64 R10, [R1+0x22c0] ;  /* 0x0022c000010a7983 */ /* 0x001f280000300a00 */
[----:B------:R-:W4:Y:S04]  /*1ba70*/  LDL.LU.64 R8, [R1+0x22b8] ;  /* 0x0022b80001087983 */ /* 0x000f280000300a00 */
[----:B------:R-:W-:Y:S01]  /*1ba80*/  STL [R1+0x2194], R0 ;  /* 0x0021940001007387 */ /* 0x000fe20000100800 */
[C---:B----4-:R-:W-:Y:S11]  /*1ba90*/  HMMA.16816.F32.BF16 R8, R20.reuse, R14, R8 ;  /* 0x0000000e1408723c */ /* 0x050ff60000041808 */
[----:B------:R-:W-:Y:S11]  /*1baa0*/  @!UPT UIADD3 URZ, URZ, URZ, URZ ;  /* 0x0000003f3f3ff290 */ /* 0x000ff6000fffe03f */
[----:B------:R-:W-:Y:S01]  /*1bab0*/  @!UPT UIADD3 URZ, URZ, URZ, URZ ;  /* 0x0000003f3f3ff290 */ /* 0x000fe2000fffe03f */
[----:B------:R0:W-:Y:S04]  /*1bac0*/  STL.64 [R1+0x1a0], R8 ;  /* 0x0001a00801007387 */ /* 0x0001e80000100a00 */
[----:B------:R1:W-:Y:S01]  /*1bad0*/  STL.64 [R1+0x1a8], R10 ;  /* 0x0001a80a01007387 */ /* 0x0003e20000100a00 */
[----:B0-----:R-:W-:Y:S02]  /*1bae0*/  MOV R9, R14 ;  /* 0x0000000e00097202 */ /* 0x001fe40000000f00 */
[----:B------:R-:W-:Y:S01]  /*1baf0*/  MOV R8, R15 ;  /* 0x0000000f00087202 */ /* 0x000fe20000000f00 */
[----:B-1----:R-:W4:Y:S04]  /*1bb00*/  LDL.LU.64 R10, [R1+0x22b0] ;  /* 0x0022b000010a7983 */ /* 0x002f280000300a00 */
[----:B------:R-:W5:Y:S04]  /*1bb10*/  LDL.LU.64 R14, [R1+0x22a8] ;  /* 0x0022a800010e7983 */ /* 0x000f680000300a00 */
[----:B------:R-:W5:Y:S02]  /*1bb20*/  LDL.LU.64 R12, [R1+0x22a0] ;  /* 0x0022a000010c7983 */ /* 0x000f640000300a00 */
[C---:B-----5:R-:W-:Y:S11]  /*1bb30*/  HMMA.16816.F32.BF16 R12, R20.reuse, R26, R12 ;  /* 0x0000001a140c723c */ /* 0x060ff6000004180c */
[----:B------:R-:W-:Y:S11]  /*1bb40*/  @!UPT UIADD3 URZ, URZ, URZ, URZ ;  /* 0x0000003f3f3ff290 */ /* 0x000ff6000fffe03f */
[----:B------:R-:W-:Y:S01]  /*1bb50*/  @!UPT UIADD3 URZ, URZ, URZ, URZ ;  /* 0x0000003f3f3ff290 */ /* 0x000fe2000fffe03f */
[----:B------:R0:W-:Y:S04]  /*1bb60*/  STL.64 [R1+0x190], R12 ;  /* 0x0001900c01007387 */ /* 0x0001e80000100a00 */
[----:B------:R1:W-:Y:S01]  /*1bb70*/  STL.64 [R1+0x198], R14 ;  /* 0x0001980e01007387 */ /* 0x0003e20000100a00 */
[----:B0-----:R-:W-:Y:S01]  /*1bb80*/  IMAD.MOV.U32 R13, RZ, RZ, R26 ;  /* 0x000000ffff0d7224 */ /* 0x001fe200078e001a */
[----:B------:R-:W-:Y:S02]  /*1bb90*/  MOV R12, R27 ;  /* 0x0000001b000c7202 */ /* 0x000fe40000000f00 */
[----:B-1----:R-:W5:Y:S04]  /*1bba0*/  LDL.LU.64 R14, [R1+0x2298] ;  /* 0x00229800010e7983 */ /* 0x002f680000300a00 */
[----:B------:R-:W2:Y:S02]  /*1bbb0*/  LDL.LU.64 R26, [R1+0x2290] ;  /* 0x00229000011a7983 */ /* 0x000ea40000300a00 */
[C---:B--2---:R-:W-:Y:S02]  /*1bbc0*/  HMMA.16816.F32.BF16 R24, R20.reuse, R26, R4 ;  /* 0x0000001a1418723c */ /* 0x044fe40000041804 */
[----:B------:R-:W2:Y:S04]  /*1bbd0*/  LDL.LU.64 R6, [R1+0x2288] ;  /* 0x0022880001067983 */ /* 0x000ea80000300a00 */
[----:B------:R-:W2:Y:S11]  /*1bbe0*/  LDL.LU.64 R4, [R1+0x2280] ;  /* 0x0022800001047983 */ /* 0x000eb60000300a00 */
[----:B------:R-:W-:Y:S06]  /*1bbf0*/  @!UPT UIADD3 URZ, URZ, URZ, URZ ;  /* 0x0000003f3f3ff290 */ /* 0x000fec000fffe03f */
[----:B------:R-:W-:Y:S04]  /*1bc00*/  STL.64 [R1+0xf0], R24 ;  /* 0x0000f01801007387 */ /* 0x000fe80000100a00 */
[----:B------:R0:W-:Y:S04]  /*1bc10*/  STL.64 [R1+0xf8], R26 ;  /* 0x0000f81a01007387 */ /* 0x0001e80000100a00 */
[----:B0-----:R-:W3:Y:S04]  /*1bc20*/  LDL.LU.64 R26, [R1+0x2278] ;  /* 0x00227800011a7983 */ /* 0x001ee80000300a00 */
[----:B------:R-:W3:Y:S02]  /*1bc30*/  LDL.LU.64 R24, [R1+0x2270] ;  /* 0x0022700001187983 */ /* 0x000ee40000300a00 */
[C---:B---3--:R-:W-:Y:S11]  /*1bc40*/  HMMA.16816.F32.BF16 R24, R20.reuse, R18, R24 ;  /* 0x000000121418723c */ /* 0x048ff60000041818 */
[----:B------:R-:W-:Y:S11]  /*1bc50*/  @!UPT UIADD3 URZ, URZ, URZ, URZ ;  /* 0x0000003f3f3ff290 */ /* 0x000ff6000fffe03f */
[----:B------:R-:W-:Y:S01]  /*1bc60*/  @!UPT UIADD3 URZ, URZ, URZ, URZ ;  /* 0x0000003f3f3ff290 */ /* 0x000fe2000fffe03f */
[----:B------:R-:W-:Y:S01]  /*1bc70*/  STL.64 [R1+0x180], R24 ;  /* 0x0001801801007387 */ /* 0x000fe20000100a00 */
[----:B------:R0:W-:Y:S03]  /*1bc80*/  STL.64 [R1+0x188], R26 ;  /* 0x0001881a01007387 */ /* 0x0001e60000100a00 */
[----:B0-----:R-:W5:Y:S01]  /*1bc90*/  LDL.LU.64 R26, [R1+0x2268] ;  /* 0x00226800011a7983 */ /* 0x001f620000300a00 */
[----:B------:R-:W5:Y:S02]  /*1bca0*/  LDL.LU.64 R24, [R1+0x2260] ;  /* 0x0022600001187983 */ /* 0x000f640000300a00 */
[----:B------:R-:W-:Y:S01]  /*1bcb0*/  STL.64 [R1+0x2210], R18 ;  /* 0x0022101201007387 */ /* 0x000fe20000100a00 */
[C---:B-----5:R-:W-:Y:S11]  /*1bcc0*/  HMMA.16816.F32.BF16 R24, R20.reuse, R14, R24 ;  /* 0x0000000e1418723c */ /* 0x060ff60000041818 */
[----:B------:R-:W-:Y:S11]  /*1bcd0*/  @!UPT UIADD3 URZ, URZ, URZ, URZ ;  /* 0x0000003f3f3ff290 */ /* 0x000ff6000fffe03f */
[----:B------:R-:W-:Y:S01]  /*1bce0*/  @!UPT UIADD3 URZ, URZ, URZ, URZ ;  /* 0x0000003f3f3ff290 */ /* 0x000fe2000fffe03f */
[----:B------:R-:W-:Y:S01]  /*1bcf0*/  STL.64 [R1+0x170], R24 ;  /* 0x0001701801007387 */ /* 0x000fe20000100a00 */
[----:B------:R0:W-:Y:S03]  /*1bd00*/  STL.64 [R1+0x178], R26 ;  /* 0x0001781a01007387 */ /* 0x0001e60000100a00 */
[----:B0-----:R-:W4:Y:S01]  /*1bd10*/  LDL.LU.64 R26, [R1+0x2258] ;  /* 0x00225800011a7983 */ /* 0x001f220000300a00 */
[----:B------:R-:W4:Y:S02]  /*1bd20*/  LDL.LU.64 R24, [R1+0x2250] ;  /* 0x0022500001187983 */ /* 0x000f240000300a00 */
[----:B------:R-:W-:Y:S02]  /*1bd30*/  STL.64 [R1+0x2220], R14 ;  /* 0x0022200e01007387 */ /* 0x000fe40000100a00 */
[----:B------:R0:W-:Y:S02]  /*1bd40*/  STL.64 [R1+0x2218], R12 ;  /* 0x0022180c01007387 */ /* 0x0001e40000100a00 */
[----:B0-----:R-:W3:Y:S01]  /*1bd50*/  LDL.LU R12, [R1+0xa0] ;  /* 0x0000a000010c7983 */ /* 0x001ee20000300800 */
[----:B------:R-:W3:Y:S01]  /*1bd60*/  LDL.LU R13, [R1+0xa4] ;  /* 0x0000a400010d7983 */ /* 0x000ee20000300800 */
[C---:B----4-:R-:W-:Y:S11]  /*1bd70*/  HMMA.16816.F32.BF16 R24, R20.reuse, R10, R24 ;  /* 0x0000000a1418723c */ /* 0x050ff60000041818 */
[----:B------:R-:W-:Y:S11]  /*1bd80*/  @!UPT UIADD3 URZ, URZ, URZ, URZ ;  /* 0x0000003f3f3ff290 */ /* 0x000ff6000fffe03f */
[----:B------:R-:W-:Y:S01]  /*1bd90*/  @!UPT UIADD3 URZ, URZ, URZ, URZ ;  /* 0x0000003f3f3ff290 */ /* 0x000fe2000fffe03f */
[----:B------:R-:W-:Y:S01]  /*1bda0*/  STL.64 [R1+0xc0], R24 ;  /* 0x0000c01801007387 */ /* 0x000fe20000100a00 */
[----:B------:R0:W-:Y:S03]  /*1bdb0*/  STL.64 [R1+0xc8], R26 ;  /* 0x0000c81a01007387 */ /* 0x0001e60000100a00 */
[----:B0-----:R-:W2:Y:S02]  /*1bdc0*/  LDL.LU.64 R26, [R1+0x2248] ;  /* 0x00224800011a7983 */ /* 0x001ea40000300a00 */
[----:B--2---:R-:W-:Y:S02]  /*1bdd0*/  HMMA.16816.F32.BF16 R20, R20, R26, R4 ;  /* 0x0000001a1414723c */ /* 0x004fe40000041804 */
[----:B------:R-:W2:Y:S01]  /*1bde0*/  LDL.LU R6, [R1+0x2240] ;  /* 0x0022400001067983 */ /* 0x000ea20000300800 */
[----:B------:R-:W4:Y:S01]  /*1bdf0*/  LDL.LU.64 R4, [R1+0x2238] ;  /* 0x0022380001047983 */ /* 0x000f220000300a00 */
[----:B------:R-:W-:-:S03]  /*1be00*/  MOV R0, R27 ;  /* 0x0000001b00007202 */ /* 0x000fc60000000f00 */
[----:B------:R-:W-:Y:S11]  /*1be10*/  MOV R7, R26 ;  /* 0x0000001a00077202 */ /* 0x000ff60000000f00 */
[----:B------:R-:W-:Y:S05]  /*1be20*/  @!UPT UIADD3 URZ, URZ, URZ, URZ ;  /* 0x0000003f3f3ff290 */ /* 0x000fea000fffe03f */
[----:B------:R-:W-:Y:S01]  /*1be30*/  STL.64 [R1+0x160], R20 ;  /* 0x0001601401007387 */ /* 0x000fe20000100a00 */
[----:B------:R0:W-:Y:S02]  /*1be40*/  STL.64 [R1+0x168], R22 ;  /* 0x0001681601007387 */ /* 0x0001e40000100a00 */
[----:B------:R-:W3:Y:S02]  /*1be50*/  LDL.LU.64 R26, [R1+0x2230] ;  /* 0x00223000011a7983 */ /* 0x000ee40000300a00 */
[----:B------:R-:W3:Y:S01]  /*1be60*/  LDL.LU.64 R24, [R1+0x2228] ;  /* 0x0022280001187983 */ /* 0x000ee20000300a00 */
[----:B------:R-:W-:Y:S02]  /*1be70*/  MOV R18, R17 ;  /* 0x0000001100127202 */ /* 0x000fe40000000f00 */
[----:B------:R-:W-:Y:S01]  /*1be80*/  MOV R19, R16 ;  /* 0x0000001000137202 */ /* 0x000fe20000000f00 */
[----:B------:R-:W-:Y:S01]  /*1be90*/  IMAD.MOV.U32 R14, RZ, RZ, R29 ;  /* 0x000000ffff0e7224 */ /* 0x000fe200078e001d */
[----:B------:R-:W-:Y:S01]  /*1bea0*/  MOV R15, R28 ;  /* 0x0000001c000f7202 */ /* 0x000fe20000000f00 */
[----:B--2---:R1:W-:Y:S01]  /*1beb0*/  STL.64 [R1+0x21a8], R6 ;  /* 0x0021a80601007387 */ /* 0x0043e20000100a00 */
[----:B----4-:R-:W-:Y:S02]  /*1bec0*/  STL.64 [R1+0x21a0], R4 ;  /* 0x0021a00401007387 */ /* 0x010fe40000100a00 */
[----:B0-----:R-:W2:Y:S03]  /*1bed0*/  LDL R22, [R1+0x600] ;  /* 0x0006000001167983 */ /* 0x001ea60000100800 */
[----:B---3--:R-:W-:Y:S01]  /*1bee0*/  HMMA.16816.F32.BF16 R16, R24, R18, R12 ;  /* 0x000000121810723c */ /* 0x008fe2000004180c */
[----:B------:R-:W3:Y:S01]  /*1bef0*/  LDL.LU.64 R14, [R1+0x2220] ;  /* 0x00222000010e7983 */ /* 0x000ee20000300a00 */
[----:B------:R-:W4:Y:S02]  /*1bf00*/  LDL.LU.64 R12, [R1+0x2218] ;  /* 0x00221800010c7983 */ /* 0x000f240000300a00 */
[----:B-1----:R-:W-:Y:S01]  /*1bf10*/  IMAD.MOV.U32 R6, RZ, RZ, R9 ;  /* 0x000000ffff067224 */ /* 0x002fe200078e0009 */
[----:B------:R-:W-:Y:S11]  /*1bf20*/  MOV R7, R8 ;  /* 0x0000000800077202 */ /* 0x000ff60000000f00 */
[----:B------:R-:W-:Y:S07]  /*1bf30*/  @!UPT UIADD3 URZ, URZ, URZ, URZ ;  /* 0x0000003f3f3ff290 */ /* 0x000fee000fffe03f */
[----:B------:R-:W-:Y:S01]  /*1bf40*/  STL.64 [R1+0x140], R16 ;  /* 0x0001401001007387 */ /* 0x000fe20000100a00 */
[----:B------:R-:W-:Y:S02]  /*1bf50*/  MOV R29, R18 ;  /* 0x00000012001d7202 */ /* 0x000fe40000000f00 */
[----:B------:R-:W-:Y:S02]  /*1bf60*/  MOV R28, R19 ;  /* 0x00000013001c7202 */ /* 0x000fe40000000f00 */
[----:B------:R-:W5:Y:S01]  /*1bf70*/  LDL.LU.64 R18, [R1+0x2210] ;  /* 0x0022100001127983 */ /* 0x000f620000300a00 */
[----:B------:R-:W2:Y:S02]  /*1bf80*/  LDL.64 R8, [R1+0xd60] ;  /* 0x000d600001087983 */ /* 0x000ea40000100a00 */
[----:B------:R-:W-:Y:S01]  /*1bf90*/  STL.64 [R1+0x2208], R10 ;  /* 0x0022080a01007387 */ /* 0x000fe20000100a00 */
[----:B--2---:R0:W-:Y:S04]  /*1bfa0*/  STL.64 [R1+0x2200], R8 ;  /* 0x0022000801007387 */ /* 0x0041e80000100a00 */
[----:B0-----:R-:W2:Y:S01]  /*1bfb0*/  LDL.LU R8, [R1+0x90] ;  /* 0x0000900001087983 */ /* 0x001ea20000300800 */
[----:B------:R-:W2:Y:S02]  /*1bfc0*/  LDL.LU R9, [R1+0x94] ;  /* 0x0000940001097983 */ /* 0x000ea40000300800 */
[----:B------:R-:W2:Y:S02]  /*1bfd0*/  LDL.64 R16, [R1+0xd30] ;  /* 0x000d300001107983 */ /* 0x000ea40000100a00 */
[----:B------:R-:W-:Y:S01]  /*1bfe0*/  IMAD.MOV.U32 R10, RZ, RZ, R3 ;  /* 0x000000ffff0a7224 */ /* 0x000fe200078e0003 */
[----:B------:R-:W-:Y:S01]  /*1bff0*/  MOV R11, R2 ;  /* 0x00000002000b7202 */ /* 0x000fe20000000f00 */
[----:B------:R-:W3:Y:S04]  /*1c000*/  LDL.64 R20, [R1+0xd40] ;  /* 0x000d400001147983 */ /* 0x000ee80000100a00 */
[----:B------:R-:W3:Y:S01]  /*1c010*/  LDL.64 R2, [R1+0xd50] ;  /* 0x000d500001027983 */ /* 0x000ee20000100a00 */
[----:B-----5:R4:W-:Y:S02]  /*1c020*/  STL.64 [R1+0x21e8], R18 ;  /* 0x0021e81201007387 */ /* 0x0209e40000100a00 */
[----:B----4-:R-:W-:-:S02]  /*1c030*/  MOV R18, R13 ;  /* 0x0000000d00127202 */ /* 0x010fc40000000f00 */
[----:B------:R-:W-:Y:S01]  /*1c040*/  MOV R19, R12 ;  /* 0x0000000c00137202 */ /* 0x000fe20000000f00 */
[----:B--2---:R-:W-:Y:S01]  /*1c050*/  STL.64 [R1+0x21e0], R16 ;  /* 0x0021e01001007387 */ /* 0x004fe20000100a00 */
[----:B------:R-:W2:Y:S02]  /*1c060*/  LDL.64 R12, [R1+0xd20] ;  /* 0x000d2000010c7983 */ /* 0x000ea40000100a00 */
[----:B---3--:R-:W-:Y:S01]  /*1c070*/  STL.64 [R1+0x21f8], R14 ;  /* 0x0021f80e01007387 */ /* 0x008fe20000100a00 */
[----:B------:R-:W-:Y:S01]  /*1c080*/  HMMA.16816.F32.BF16 R4, R24, R6, R8 ;  /* 0x000000061804723c */ /* 0x000fe20000041808 */
[----:B--2---:R0:W-:Y:S04]  /*1c090*/  STL.64 [R1+0x21f0], R12 ;  /* 0x0021f00c01007387 */ /* 0x0041e80000100a00 */
[----:B0-----:R-:W2:Y:S01]  /*1c0a0*/  LDL.LU R12, [R1+0x80] ;  /* 0x00008000010c7983 */ /* 0x001ea20000300800 */
[----:B------:R-:W2:Y:S02]  /*1c0b0*/  LDL.LU R13, [R1+0x84] ;  /* 0x00008400010d7983 */ /* 0x000ea40000300800 */
[----:B------:R-:W2:Y:S02]  /*1c0c0*/  LDL.LU R14, [R1+0x88] ;  /* 0x00008800010e7983 */ /* 0x000ea40000300800 */
[----:B------:R-:W2:Y:S01]  /*1c0d0*/  LDL.LU R15, [R1+0x8c] ;  /* 0x00008c00010f7983 */ /* 0x000ea20000300800 */
[----:B------:R-:W3:Y:S01]  /*1c0e0*/  LDL.LU.64 R10, [R1+0x2208] ;  /* 0x00220800010a7983 */ /* 0x000ee20000300a00 */
[----:B------:R-:W4:Y:S11]  /*1c0f0*/  LDL.LU.64 R8, [R1+0x2200] ;  /* 0x0022000001087983 */ /* 0x000f360000300a00 */
[----:B------:R0:W-:Y:S02]  /*1c100*/  STL.64 [R1+0xb0], R4 ;  /* 0x0000b00401007387 */ /* 0x0001e40000100a00 */
[----:B------:R-:W-:Y:S01]  /*1c110*/  STL.64 [R1+0xb8], R6 ;  /* 0x0000b80601007387 */ /* 0x000fe20000100a00 */
[----:B0-----:R-:W5:Y:S01]  /*1c120*/  LDL.64 R4, [R1+0xcf0] ;  /* 0x000cf00001047983 */ /* 0x001f620000100a00 */
[----:B----4-:R-:W-:-:S05]  /*1c130*/  IMAD.WIDE R8, R22, 0x2, R8 ;  /* 0x0000000216087825 */ /* 0x010fca00078e0208 */
[----:B------:R0:W4:Y:S04]  /*1c140*/  LDG.E.U16 R17, [R8.64] ;  /* 0x0000000408117981 */ /* 0x000128000c1e1500 */
[----:B-----5:R1:W-:Y:S04]  /*1c150*/  STL.64 [R1+0x21d0], R4 ;  /* 0x0021d00401007387 */ /* 0x0203e80000100a00 */
[----:B-1----:R-:W5:Y:S01]  /*1c160*/  LDL.64 R4, [R1+0xd00] ;  /* 0x000d000001047983 */ /* 0x002f620000100a00 */
[----:B------:R-:W3:Y:S02]  /*1c170*/  LDL.LU R6, [R1+0x8] ;  /* 0x0000080001067983 */ /* 0x000ee40000300800 */
[----:B------:R-:W3:Y:S02]  /*1c180*/  LDL.LU R7, [R1+0xc] ;  /* 0x00000c0001077983 */ /* 0x000ee40000300800 */
[----:B0-----:R-:W3:Y:S02]  /*1c190*/  LDL.64 R8, [R1+0xd10] ;  /* 0x000d100001087983 */ /* 0x001ee40000100a00 */
[----:B------:R-:W-:-:S05]  /*1c1a0*/  IMAD.WIDE R2, R22, 0x2, R2 ;  /* 0x0000000216027825 */ /* 0x000fca00078e0202 */
[----:B------:R5:W3:Y:S04]  /*1c1b0*/  LDG.E.U16 R23, [R2.64] ;  /* 0x0000000402177981 */ /* 0x000ae8000c1e1500 */
[----:B----4-:R2:W-:Y:S02]  /*1c1c0*/  STL [R1+0x2d4], R17 ;  /* 0x0002d41101007387 */ /* 0x0105e40000100800 */
[----:B--2---:R-:W-:Y:S02]  /*1c1d0*/  HMMA.16816.F32.BF16 R16, R24, R18, R12 ;  /* 0x000000121810723c */ /* 0x004fe4000004180c */
[----:B------:R-:W2:Y:S01]  /*1c1e0*/  LDL.LU.64 R14, [R1+0x21f8] ;  /* 0x0021f800010e7983 */ /* 0x000ea20000300a00 */
[----:B------:R-:W4:Y:S11]  /*1c1f0*/  LDL.LU.64 R12, [R1+0x21f0] ;  /* 0x0021f000010c7983 */ /* 0x000f360000300a00 */
[----:B------:R-:W-:Y:S09]  /*1c200*/  @!UPT UIADD3 URZ, URZ, URZ, URZ ;  /* 0x0000003f3f3ff290 */ /* 0x000ff2000fffe03f */
[----:B------:R-:W-:Y:S01]  /*1c210*/  STL.64 [R1+0x130], R16 ;  /* 0x0001301001007387 */ /* 0x000fe20000100a00 */
[----:B------:R0:W-:Y:S03]  /*1c220*/  STL.64 [R1+0x138], R18 ;  /* 0x0001381201007387 */ /* 0x0001e60000100a00 */
[----:B0-----:R-:W2:Y:S01]  /*1c230*/  LDL.LU.64 R18, [R1+0x21e8] ;  /* 0x0021e80001127983 */ /* 0x001ea20000300a00 */
[----:B------:R-:W2:Y:S02]  /*1c240*/  LDL.LU.64 R16, [R1+0x21e0] ;  /* 0x0021e00001107983 */ /* 0x000ea40000300a00 */
[----:B------:R-:W-:-:S04]  /*1c250*/  IMAD.WIDE R20, R22, 0x2, R20 ;  /* 0x0000000216147825 */ /* 0x000fc800078e0214 */
[C---:B-----5:R-:W-:Y:S01]  /*1c260*/  IMAD.WIDE R2, R22.reuse, 0x2, R4 ;  /* 0x0000000216027825 */ /* 0x060fe200078e0204 */
[----:B------:R0:W-:Y:S04]  /*1c270*/  STL [R1+0x21d8], R22 ;  /* 0x0021d81601007387 */ /* 0x0001e80000100800 */
[----:B------:R1:W5:Y:S01]  /*1c280*/  LDG.E.U16 R5, [R20.64] ;  /* 0x0000000414057981 */ /* 0x000362000c1e1500 */
[----:B---3--:R-:W-:-:S03]  /*1c290*/  IMAD.WIDE R8, R22, 0x2, R8 ;  /* 0x0000000216087825 */ /* 0x008fc600078e0208 */
[----:B------:R-:W3:Y:S04]  /*1c2a0*/  LDG.E.U16 R3, [R2.64] ;  /* 0x0000000402037981 */ /* 0x000ee8000c1e1500 */
[----:B------:R-:W3:Y:S04]  /*1c2b0*/  LDG.E.U16 R9, [R8.64] ;  /* 0x0000000408097981 */ /* 0x000ee8000c1e1500 */
[----:B-1----:R-:W3:Y:S01]  /*1c2c0*/  LDL.LU R20, [R1+0x70] ;  /* 0x0000700001147983 */ /* 0x002ee20000300800 */
[----:B------:R-:W3:Y:S02]  /*1c2d0*/  LDL.LU R21, [R1+0x74] ;  /* 0x0000740001157983 */ /* 0x000ee40000300800 */
[----:B----4-:R-:W-:-:S06]  /*1c2e0*/  IMAD.WIDE R12, R22, 0x2, R12 ;  /* 0x00000002160c7825 */ /* 0x010fcc00078e020c */
[----:B------:R-:W4:Y:S01]  /*1c2f0*/  LDG.E.U16 R13, [R12.64] ;  /* 0x000000040c0d7981 */ /* 0x000f22000c1e1500 */
[----:B--2---:R-:W-:-:S03]  /*1c300*/  IMAD.WIDE R16, R22, 0x2, R16 ;  /* 0x0000000216107825 */ /* 0x004fc600078e0210 */
[----:B0-----:R-:W3:Y:S01]  /*1c310*/  LDL.LU R22, [R1+0x78] ;  /* 0x0000780001167983 */ /* 0x001ee20000300800 */
[----:B------:R0:W-:Y:S03]  /*1c320*/  STL [R1+0x2d0], R23 ;  /* 0x0002d01701007387 */ /* 0x0001e60000100800 */
[----:B------:R-:W2:Y:S04]  /*1c330*/  LDG.E.U16 R17, [R16.64] ;  /* 0x0000000410117981 */ /* 0x000ea8000c1e1500 */
[----:B0-----:R-:W3:Y:S01]  /*1c340*/  LDL.LU R23, [R1+0x7c] ;  /* 0x00007c0001177983 */ /* 0x001ee20000300800 */
[----:B-----5:R3:W-:Y:S02]  /*1c350*/  STL [R1+0x2bc], R5 ;  /* 0x0002bc0501007387 */ /* 0x0207e40000100800 */
[----:B---3--:R-:W-:Y:S01]  /*1c360*/  HMMA.16816.F32.BF16 R4, R24, R6, R20 ;  /* 0x000000061804723c */ /* 0x008fe20000041814 */
[----:B------:R-:W3:Y:S11]  /*1c370*/  LDL.LU R22, [R1+0x21d8] ;  /* 0x0021d80001167983 */ /* 0x000ef60000300800 */
[----:B------:R-:W-:Y:S11]  /*1c380*/  @!UPT UIADD3 URZ, URZ, URZ, URZ ;  /* 0x0000003f3f3ff290 */ /* 0x000ff6000fffe03f */
[----:B------:R0:W-:Y:S01]  /*1c390*/  STL.64 [R1+0x120], R4 ;  /* 0x0001200401007387 */ /* 0x0001e20000100a00 */
[----:B------:R-:W-:Y:S03]  /*1c3a0*/  STL.64 [R1+0x128], R6 ;  /* 0x0001280601007387 */ /* 0x000fe60000100a00 */
[----:B0-----:R-:W3:Y:S01]  /*1c3b0*/  LDL.LU.64 R4, [R1+0x21d0] ;  /* 0x0021d00001047983 */ /* 0x001ee20000300a00 */
[----:B--2---:R0:W-:Y:S03]  /*1c3c0*/  STL [R1+0x2b8], R17 ;  /* 0x0002b81101007387 */ /* 0x0041e60000100800 */
[----:B0-----:R-:W2:Y:S01]  /*1c3d0*/  LDL.64 R16, [R1+0xce0] ;  /* 0x000ce00001107983 */ /* 0x001ea20000100a00 */
[----:B----4-:R0:W-:Y:S03]  /*1c3e0*/  STL [R1+0x2b4], R13 ;  /* 0x0002b40d01007387 */ /* 0x0101e60000100800 */
[----:B0-----:R-:W4:Y:S01]  /*1c3f0*/  LDL.64 R12, [R1+0xcd0] ;  /* 0x000cd000010c7983 */ /* 0x001f220000100a00 */
[----:B------:R0:W-:Y:S03]  /*1c400*/  STL [R1+0x2b0], R9 ;  /* 0x0002b00901007387 */ /* 0x0001e60000100800 */
[----:B0-----:R-:W5:Y:S01]  /*1c410*/  LDL.64 R8, [R1+0xcc0] ;  /* 0x000cc00001087983 */ /* 0x001f620000100a00 */
[----:B------:R0:W-:Y:S03]  /*1c420*/  STL [R1+0x29c], R3 ;  /* 0x00029c0301007387 */ /* 0x0001e60000100800 */
[----:B0-----:R-:W5:Y:S01]  /*1c430*/  LDL.64 R2, [R1+0xcb0] ;  /* 0x000cb00001027983 */ /* 0x001f620000100a00 */
[----:B---3--:R-:W-:-:S03]  /*1c440*/  IMAD.WIDE R20, R22, 0x2, R4 ;  /* 0x0000000216147825 */ /* 0x008fc600078e0204 */
[----:B------:R-:W3:Y:S01]  /*1c450*/  LDL.LU R4, [R1+0x40] ;  /* 0x0000400001047983 */ /* 0x000ee20000300800 */
[----:B------:R-:W3:Y:S02]  /*1c460*/  LDL.LU R5, [R1+0x44] ;  /* 0x0000440001057983 */ /* 0x000ee40000300800 */
[----:B------:R-:W3:Y:S02]  /*1c470*/  LDL.LU R6, [R1+0x48] ;  /* 0x0000480001067983 */ /* 0x000ee40000300800 */
[----:B------:R-:W3:Y:S01]  /*1c480*/  LDL.LU R7, [R1+0x4c] ;  /* 0x00004c0001077983 */ /* 0x000ee20000300800 */
[----:B------:R0:W5:Y:S01]  /*1c490*/  LDG.E.U16 R20, [R20.64] ;  /* 0x0000000414147981 */ /* 0x000162000c1e1500 */
[----:B--2---:R-:W-:-:S05]  /*1c4a0*/  IMAD.WIDE R16, R22, 0x2, R16 ;  /* 0x0000000216107825 */ /* 0x004fca00078e0210 */
[----:B0-----:R0:W2:Y:S01]  /*1c4b0*/  LDG.E.U16 R21, [R16.64] ;  /* 0x0000000410157981 */ /* 0x0010a2000c1e1500 */
[----:B----4-:R-:W-:-:S05]  /*1c4c0*/  IMAD.WIDE R12, R22, 0x2, R12 ;  /* 0x00000002160c7825 */ /* 0x010fca00078e020c */
[----:B------:R1:W4:Y:S04]  /*1c4d0*/  LDG.E.U16 R23, [R12.64] ;  /* 0x000000040c177981 */ /* 0x000328000c1e1500 */
[----:B---3--:R-:W-:Y:S01]  /*1c4e0*/  STL.64 [R1+0x21b8], R6 ;  /* 0x0021b80601007387 */ /* 0x008fe20000100a00 */
[----:B------:R3:W-:Y:S03]  /*1c4f0*/  STL.64 [R1+0x21b0], R4 ;  /* 0x0021b00401007387 */ /* 0x0007e60000100a00 */
[----:B---3--:R-:W3:Y:S01]  /*1c500*/  LDL.LU R4, [R1+0x50] ;  /* 0x0000500001047983 */ /* 0x008ee20000300800 */
[----:B------:R-:W3:Y:S02]  /*1c510*/  LDL.LU R5, [R1+0x54] ;  /* 0x0000540001057983 */ /* 0x000ee40000300800 */
[----:B------:R-:W2:Y:S02]  /*1c520*/  LDL.LU R6, [R1+0x58] ;  /* 0x0000580001067983 */ /* 0x000ea40000300800 */
[----:B------:R-:W2:Y:S02]  /*1c530*/  LDL.LU R7, [R1+0x5c] ;  /* 0x00005c0001077983 */ /* 0x000ea40000300800 */
[C---:B-----5:R-:W-:Y:S01]  /*1c540*/  IMAD.WIDE R8, R22.reuse, 0x2, R8 ;  /* 0x0000000216087825 */ /* 0x060fe200078e0208 */
[----:B--2---:R-:W-:Y:S03]  /*1c550*/  STL.64 [R1+0x21c8], R6 ;  /* 0x0021c80601007387 */ /* 0x004fe60000100a00 */
[----:B---3--:R2:W-:Y:S02]  /*1c560*/  STL.64 [R1+0x21c0], R4 ;  /* 0x0021c00401007387 */ /* 0x0085e40000100a00 */
[----:B--2---:R-:W2:Y:S01]  /*1c570*/  LDL.LU R4, [R1+0x60] ;  /* 0x0000600001047983 */ /* 0x004ea20000300800 */
[----:B------:R-:W2:Y:S02]  /*1c580*/  LDL.LU R5, [R1+0x64] ;  /* 0x0000640001057983 */ /* 0x000ea40000300800 */
[----:B------:R-:W2:Y:S02]  /*1c590*/  LDL.LU R6, [R1+0x68] ;  /* 0x0000680001067983 */ /* 0x000ea40000300800 */
[----:B------:R-:W2:Y:S01]  /*1c5a0*/  LDL.LU R7, [R1+0x6c] ;  /* 0x00006c0001077983 */ /* 0x000ea20000300800 */
[----:B0-----:R-:W3:Y:S04]  /*1c5b0*/  LDL.64 R16, [R1+0xca0] ;  /* 0x000ca00001107983 */ /* 0x001ee80000100a00 */
[----:B-1----:R-:W5:Y:S01]  /*1c5c0*/  LDL.64 R12, [R1+0xc90] ;  /* 0x000c9000010c7983 */ /* 0x002f620000100a00 */
[----:B------:R-:W-:Y:S02]  /*1c5d0*/  STL [R1+0x294], R21 ;  /* 0x0002941501007387 */ /* 0x000fe40000100800 */
[----:B------:R0:W-:Y:S02]  /*1c5e0*/  STL [R1+0x298], R20 ;  /* 0x0002981401007387 */ /* 0x0001e40000100800 */
[----:B0-----:R-:W2:Y:S01]  /*1c5f0*/  LDL.64 R20, [R1+0xc40] ;  /* 0x000c400001147983 */ /* 0x001ea20000100a00 */
[----:B----4-:R0:W-:Y:S03]  /*1c600*/  STL [R1+0x290], R23 ;  /* 0x0002901701007387 */ /* 0x0101e60000100800 */
[----:B0-----:R0:W4:Y:S01]  /*1c610*/  LDG.E.U16 R23, [R8.64] ;  /* 0x0000000408177981 */ /* 0x001122000c1e1500 */
[----:B------:R-:W-:-:S03]  /*1c620*/  IMAD.WIDE R2, R22, 0x2, R2 ;  /* 0x0000000216027825 */ /* 0x000fc600078e0202 */
[----:B0-----:R-:W2:Y:S04]  /*1c630*/  LDL.64 R8, [R1+0xc80] ;  /* 0x000c800001087983 */ /* 0x001ea80000100a00 */
[----:B----4-:R0:W-:Y:S04]  /*1c640*/  STL [R1+0x21c], R23 ;  /* 0x00021c1701007387 */ /* 0x0101e80000100800 */
[----:B0-----:R0:W4:Y:S01]  /*1c650*/  LDG.E.U16 R23, [R2.64] ;  /* 0x0000000402177981 */ /* 0x001122000c1e1500 */
[----:B--2---:R-:W-:Y:S01]  /*1c660*/  HMMA.16816.F32.BF16 R4, R24, R18, R4 ;  /* 0x000000121804723c */ /* 0x004fe20000041804 */
[----:B---3--:R-:W-:-:S02]  /*1c670*/  IMAD.WIDE R16, R22, 0x2, R16 ;  /* 0x0000000216107825 */ /* 0x008fc400078e0210 */
[----:B0-----:R-:W2:Y:S11]  /*1c680*/  LDL.64 R2, [R1+0xc70] ;  /* 0x000c700001027983 */ /* 0x001eb60000100a00 */
[----:B------:R-:W-:Y:S09]  /*1c690*/  @!UPT UIADD3 URZ, URZ, URZ, URZ ;  /* 0x0000003f3f3ff290 */ /* 0x000ff2000fffe03f */
[----:B------:R-:W-:Y:S01]  /*1c6a0*/  STL.64 [R1+0x150], R4 ;  /* 0x0001500401007387 */ /* 0x000fe20000100a00 */
[----:B------:R0:W-:Y:S03]  /*1c6b0*/  STL.64 [R1+0x158], R6 ;  /* 0x0001580601007387 */ /* 0x0001e60000100a00 */
[----:B0-----:R-:W3:Y:S01]  /*1c6c0*/  LDL.LU.64 R6, [R1+0x21c8] ;  /* 0x0021c80001067983 */ /* 0x001ee20000300a00 */
[----:B------:R-:W3:Y:S02]  /*1c6d0*/  LDL.LU.64 R4, [R1+0x21c0] ;  /* 0x0021c00001047983 */ /* 0x000ee40000300a00 */
[----:B------:R-:W2:Y:S01]  /*1c6e0*/  LDL.64 R18, [R1+0xc50] ;  /* 0x000c500001127983 */ /* 0x000ea20000100a00 */
[----:B----4-:R0:W-:Y:S04]  /*1c6f0*/  STL [R1+0x218], R23 ;  /* 0x0002181701007387 */ /* 0x0101e80000100800 */
[----:B0-----:R0:W4:Y:S01]  /*1c700*/  LDG.E.U16 R23, [R16.64] ;  /* 0x0000000410177981 */ /* 0x001122000c1e1500 */
[----:B-----5:R-:W-:-:S03]  /*1c710*/  IMAD.WIDE R12, R22, 0x2, R12 ;  /* 0x00000002160c7825 */ /* 0x020fc600078e020c */
[----:B0-----:R-:W5:Y:S04]  /*1c720*/  LDL.64 R16, [R1+0xc10] ;  /* 0x000c100001107983 */ /* 0x001f680000100a00 */
[----:B----4-:R0:W-:Y:S04]  /*1c730*/  STL [R1+0x214], R23 ;  /* 0x0002141701007387 */ /* 0x0101e80000100800 */
[----:B0-----:R0:W4:Y:S01]  /*1c740*/  LDG.E.U16 R23, [R12.64] ;  /* 0x000000040c177981 */ /* 0x001122000c1e1500 */
[----:B------:R-:W-:-:S04]  /*1c750*/  IMAD.WIDE R8, R22, 0x2, R8 ;  /* 0x0000000216087825 */ /* 0x000fc800078e0208 */
[C---:B--2---:R-:W-:Y:S02]  /*1c760*/  IMAD.WIDE R2, R22.reuse, 0x2, R2 ;  /* 0x0000000216027825 */ /* 0x044fe400078e0202 */
[----:B------:R-:W2:Y:S04]  /*1c770*/  LDG.E.U16 R9, [R8.64] ;  /* 0x0000000408097981 */ /* 0x000ea8000c1e1500 */
[----:B0-----:R-:W2:Y:S01]  /*1c780*/  LDL.64 R12, [R1+0xc60] ;  /* 0x000c6000010c7983 */ /* 0x001ea20000100a00 */
[----:B---3--:R-:W-:Y:S03]  /*1c790*/  HMMA.16816.F32.BF16 R4, R24, R14, R4 ;  /* 0x0000000e1804723c */ /* 0x008fe60000041804 */
[----:B----4-:R0:W-:Y:S04]  /*1c7a0*/  STL [R1+0x210], R23 ;  /* 0x0002101701007387 */ /* 0x0101e80000100800 */
[----:B0-----:R-:W3:Y:S11]  /*1c7b0*/  LDG.E.U16 R23, [R2.64] ;  /* 0x0000000402177981 */ /* 0x001ef6000c1e1500 */
[----:B------:R-:W-:Y:S05]  /*1c7c0*/  @!UPT UIADD3 URZ, URZ, URZ, URZ ;  /* 0x0000003f3f3ff290 */ /* 0x000fea000fffe03f */
[----:B------:R-:W-:Y:S02]  /*1c7d0*/  STL.64 [R1+0x110], R4 ;  /* 0x0001100401007387 */ /* 0x000fe40000100a00 */
[----:B------:R0:W-:Y:S02]  /*1c7e0*/  STL.64 [R1+0x118], R6 ;  /* 0x0001180601007387 */ /* 0x0001e40000100a00 */
[C---:B--2---:R-:W-:Y:S01]  /*1c7f0*/  IMAD.WIDE R12, R22.reuse, 0x2, R12 ;  /* 0x00000002160c7825 */ /* 0x044fe200078e020c */
[----:B0-----:R-:W2:Y:S03]  /*1c800*/  LDL.LU.64 R6, [R1+0x21b8] ;  /* 0x0021b80001067983 */ /* 0x001ea60000300a00 */
[----:B------:R-:W2:Y:S02]  /*1c810*/  LDL.LU.64 R4, [R1+0x21b0] ;  /* 0x0021b00001047983 */ /* 0x000ea40000300a00 */
[----:B------:R-:W4:Y:S02]  /*1c820*/  LDL.64 R14, [R1+0xc20] ;  /* 0x000c2000010e7983 */ /* 0x000f240000100a00 */
[----:B------:R0:W-:Y:S02]  /*1c830*/  STL [R1+0x20c], R9 ;  /* 0x00020c0901007387 */ /* 0x0001e40000100800 */
[----:B0-----:R-:W-:-:S06]  /*1c840*/  IMAD.WIDE R8, R22, 0x2, R18 ;  /* 0x0000000216087825 */ /* 0x001fcc00078e0212 */
[----:B------:R-:W2:Y:S04]  /*1c850*/  LDG.E.U16 R9, [R8.64] ;  /* 0x0000000408097981 */ /* 0x000ea8000c1e1500 */
[----:B---3--:R0:W-:Y:S01]  /*1c860*/  STL [R1+0x208], R23 ;  /* 0x0002081701007387 */ /* 0x0081e20000100800 */
[----:B------:R-:W-:-:S04]  /*1c870*/  IMAD.WIDE R2, R22, 0x2, R20 ;  /* 0x0000000216027825 */ /* 0x000fc800078e0214 */
[----:B------:R-:W3:Y:S02]  /*1c880*/  LDL.64 R20, [R1+0xbe0] ;  /* 0x000be00001147983 */ /* 0x000ee40000100a00 */
[----:B------:R-:W2:Y:S01]  /*1c890*/  LDL.64 R18, [R1+0xbd0] ;  /* 0x000bd00001127983 */ /* 0x000ea20000100a00 */
[----:B0-----:R0:W2:Y:S04]  /*1c8a0*/  LDG.E.U16 R23, [R12.64] ;  /* 0x000000040c177981 */ /* 0x0010a8000c1e1500 */
[----:B0-----:R-:W3:Y:S04]  /*1c8b0*/  LDL.64 R12, [R1+0xc30] ;  /* 0x000c3000010c7983 */ /* 0x001ee80000100a00 */
[----:B--2---:R0:W-:Y:S01]  /*1c8c0*/  STL [R1+0x204], R23 ;  /* 0x0002041701007387 */ /* 0x0041e20000100800 */
[----:B------:R1:W-:Y:S03]  /*1c8d0*/  STL [R1+0x200], R9 ;  /* 0x0002000901007387 */ /* 0x0003e60000100800 */
[----:B0-----:R5:W2:Y:S01]  /*1c8e0*/  LDG.E.U16 R23, [R2.64] ;  /* 0x0000000402177981 */ /* 0x001aa2000c1e1500 */
[----:B-1----:R-:W-:Y:S01]  /*1c8f0*/  HMMA.16816.F32.BF16 R8, R24, R10, R4 ;  /* 0x0000000a1808723c */ /* 0x002fe20000041804 */
[----:B------:R-:W2:Y:S02]  /*1c900*/  LDL.LU.64 R6, [R1+0x21a8] ;  /* 0x0021a80001067983 */ /* 0x000ea40000300a00 */
[----:B------:R-:W2:Y:S02]  /*1c910*/  LDL.LU.64 R4, [R1+0x21a0] ;  /* 0x0021a00001047983 */ /* 0x000ea40000300a00 */
[C---:B-----5:R-:W-:Y:S11]  /*1c920*/  IMAD.WIDE R2, R22.reuse, 0x2, R16 ;  /* 0x0000000216027825 */ /* 0x060ff600078e0210 */
[----:B------:R-:W-:Y:S07]  /*1c930*/  @!UPT UIADD3 URZ, URZ, URZ, URZ ;  /* 0x0000003f3f3ff290 */ /* 0x000fee000fffe03f */
[----:B------:R4:W-:Y:S01]  /*1c940*/  STL.64 [R1+0xa0], R8 ;  /* 0x0000a00801007387 */ /* 0x0009e20000100a00 */
[----:B------:R0:W-:Y:S02]  /*1c950*/  STL.64 [R1+0xa8], R10 ;  /* 0x0000a80a01007387 */ /* 0x0001e40000100a00 */
[----:B------:R-:W-:Y:S02]  /*1c960*/  STL [R1+0x2190], R22 ;  /* 0x0021901601007387 */ /* 0x000fe40000100800 */
[----:B---3--:R1:W-:Y:S02]  /*1c970*/  STL.64 [R1+0x2188], R20 ;  /* 0x0021881401007387 */ /* 0x0083e40000100a00 */
[----:B----4-:R-:W-:-:S04]  /*1c980*/  IMAD.WIDE R8, R22, 0x2, R14 ;  /* 0x0000000216087825 */ /* 0x010fc800078e020e */
[----:B0-----:R-:W-:Y:S01]  /*1c990*/  IMAD.WIDE R10, R22, 0x2, R12 ;  /* 0x00000002160a7825 */ /* 0x001fe200078e020c */
[----:B-1----:R0:W3:Y:S04]  /*1c9a0*/  LDG.E.U16 R21, [R8.64] ;  /* 0x0000000408157981 */ /* 0x0020e8000c1e1500 */
[----:B------:R1:W4:Y:S04]  /*1c9b0*/  LDG.E.U16 R20, [R10.64] ;  /* 0x000000040a147981 */ /* 0x000328000c1e1500 */
[----:B-1----:R1:W5:Y:S01]  /*1c9c0*/  LDG.E.U16 R10, [R2.64] ;  /* 0x00000004020a7981 */ /* 0x002362000c1e1500 */
[----:B--2---:R-:W-:-:S03]  /*1c9d0*/  IMAD.MOV.U32 R22, RZ, RZ, R7 ;  /* 0x000000ffff167224 */ /* 0x004fc600078e0007 */
[----:B------:R-:W2:Y:S01]  /*1c9e0*/  LDL.LU R7, [R1+0x2198] ;  /* 0x0021980001077983 */ /* 0x000ea20000300800 */
[----:B------:R0:W-:Y:S02]  /*1c9f0*/  STL [R1+0x1fc], R23 ;  /* 0x0001fc1701007387 */ /* 0x0001e40000100800 */
[----:B0-----:R-:W-:Y:S02]  /*1ca00*/  MOV R23, R0 ;  /* 0x0000000000177202 */ /* 0x001fe40000000f00 */
[----:B------:R-:W5:Y:S01]  /*1ca10*/  LDL.LU R0, [R1+0x2194] ;  /* 0x0021940001007983 */ /* 0x000f620000300800 */
[----:B------:R-:W5:Y:S02]  /*1ca20*/  LDL.64 R16, [R1+0xbc0] ;  /* 0x000bc00001107983 */ /* 0x000f640000100a00 */
[----:B------:R-:W5:Y:S02]  /*1ca30*/  LDL.64 R14, [R1+0xbb0] ;  /* 0x000bb000010e7983 */ /* 0x000f640000100a00 */
[----:B------:R-:W5:Y:S01]  /*1ca40*/  LDL.64 R12, [R1+0xba0] ;  /* 0x000ba000010c7983 */ /* 0x000f620000100a00 */
[----:B------:R-:W5:Y:S04]  /*1ca50*/  LDL R11, [R1+0x75c] ;  /* 0x00075c00010b7983 */ /* 0x000f680000100800 */
[----:B------:R-:W5:Y:S04]  /*1ca60*/  LDL.64 R8, [R1+0xc00] ;  /* 0x000c000001087983 */ /* 0x000f680000100a00 */
[----:B-1----:R-:W5:Y:S01]  /*1ca70*/  LDL.64 R2, [R1+0xbf0] ;  /* 0x000bf00001027983 */ /* 0x002f620000100a00 */
[----:B--2---:R-:W-:Y:S03]  /*1ca80*/  HMMA.16816.F32.BF16 R24, R24, R22, R4 ;  /* 0x000000161818723c */ /* 0x004fe60000041804 */
[----:B------:R-:W2:Y:S01]  /*1ca90*/  LDL.LU R22, [R1+0x2190] ;  /* 0x0021900001167983 */ /* 0x000ea20000300800 */
[----:B---3--:R-:W-:Y:S02]  /*1caa0*/  STL [R1+0x1f4], R21 ;  /* 0x0001f41501007387 */ /* 0x008fe40000100800 */
[----:B----4-:R0:W-:Y:S02]  /*1cab0*/  STL [R1+0x1f8], R20 ;  /* 0x0001f81401007387 */ /* 0x0101e40000100800 */
[----:B0-----:R-:W3:Y:S11]  /*1cac0*/  LDL.LU.64 R20, [R1+0x2188] ;  /* 0x0021880001147983 */ /* 0x001ef60000300a00 */
[----:B------:R-:W-:Y:S04]  /*1cad0*/  @!UPT UIADD3 URZ, URZ, URZ, URZ ;  /* 0x0000003f3f3ff290 */ /* 0x000fe8000fffe03f */
[----:B------:R0:W-:Y:S01]  /*1cae0*/  STL.64 [R1+0x60], R24 ;  /* 0x0000601801007387 */ /* 0x0001e20000100a00 */
[----:B------:R1:W-:Y:S02]  /*1caf0*/  STL.64 [R1+0x68], R26 ;  /* 0x0000681a01007387 */ /* 0x0003e40000100a00 */
[----:B-----5:R4:W-:Y:S01]  /*1cb00*/  STL [R1+0x1f0], R10 ;  /* 0x0001f00a01007387 */ /* 0x0209e20000100800 */
[----:B0-----:R-:W5:Y:S04]  /*1cb10*/  LDL.64 R24, [R1+0xb80] ;  /* 0x000b800001187983 */ /* 0x001f680000100a00 */
[----:B-1----:R-:W5:Y:S01]  /*1cb20*/  LDL.64 R26, [R1+0xb90] ;  /* 0x000b9000011a7983 */ /* 0x002f620000100a00 */
[----:B--2---:R-:W-:-:S05]  /*1cb30*/  IMAD.WIDE R8, R22, 0x2, R8 ;  /* 0x0000000216087825 */ /* 0x004fca00078e0208 */
[----:B------:R0:W2:Y:S01]  /*1cb40*/  LDG.E.U16 R23, [R8.64] ;  /* 0x0000000408177981 */ /* 0x0000a2000c1e1500 */
[----:B------:R-:W-:-:S04]  /*1cb50*/  IMAD.WIDE R6, R22, 0x2, R2 ;  /* 0x0000000216067825 */ /* 0x000fc800078e0202 */
[C---:B------:R-:W-:Y:S01]  /*1cb60*/  IMAD.WIDE R2, R22.reuse, 0x2, R18 ;  /* 0x0000000216027825 */ /* 0x040fe200078e0212 */
[----:B----4-:R1:W4:Y:S03]  /*1cb70*/  LDG.E.U16 R10, [R6.64] ;  /* 0x00000004060a7981 */ /* 0x010326000c1e1500 */
[C---:B---3--:R-:W-:Y:S01]  /*1cb80*/  IMAD.WIDE R4, R22.reuse, 0x2, R20 ;  /* 0x0000000216047825 */ /* 0x048fe200078e0214 */
[----:B------:R3:W4:Y:S03]  /*1cb90*/  LDG.E.U16 R19, [R2.64] ;  /* 0x0000000402137981 */ /* 0x000726000c1e1500 */
[----:B------:R-:W4:Y:S01]  /*1cba0*/  LDL.64 R20, [R1+0xb70] ;  /* 0x000b700001147983 */ /* 0x000f220000100a00 */
[----:B0-----:R-:W4:Y:S04]  /*1cbb0*/  LDL.64 R8, [R1+0xd38] ;  /* 0x000d380001087983 */ /* 0x001f280000100a00 */
[----:B------:R0:W4:Y:S01]  /*1cbc0*/  LDG.E.U16 R18, [R4.64] ;  /* 0x0000000404127981 */ /* 0x000122000c1e1500 */
[----:B-1----:R-:W-:-:S04]  /*1cbd0*/  IMAD.WIDE R6, R22, 0x2, R16 ;  /* 0x0000000216067825 */ /* 0x002fc800078e0210 */
[C---:B---3--:R-:W-:Y:S02]  /*1cbe0*/  IMAD.WIDE R2, R22.reuse, 0x2, R12 ;  /* 0x0000000216027825 */ /* 0x048fe400078e020c */
[----:B------:R-:W3:Y:S04]  /*1cbf0*/  LDL.64 R12, [R1+0xd48] ;  /* 0x000d4800010c7983 */ /* 0x000ee80000100a00 */
[----:B------:R-:W3:Y:S01]  /*1cc00*/  LDG.E.U16 R7, [R6.64] ;  /* 0x0000000406077981 */ /* 0x000ee2000c1e1500 */
[----:B0-----:R-:W-:-:S04]  /*1cc10*/  IMAD.WIDE R4, R22, 0x2, R14 ;  /* 0x0000000216047825 */ /* 0x001fc800078e020e */
[----:B------:R-:W3:Y:S01]  /*1cc20*/  LDL.64 R14, [R1+0xd58] ;  /* 0x000d5800010e7983 */ /* 0x000ee20000100a00 */
[----:B--2---:R0:W-:Y:S04]  /*1cc30*/  STL [R1+0x1ec], R23 ;  /* 0x0001ec1701007387 */ /* 0x0041e80000100800 */
[----:B0-----:R5:W2:Y:S04]  /*1cc40*/  LDG.E.U16 R23, [R4.64] ;  /* 0x0000000404177981 */ /* 0x001aa8000c1e1500 */
[----:B----4-:R0:W-:Y:S01]  /*1cc50*/  STL [R1+0x1e8], R10 ;  /* 0x0001e80a01007387 */ /* 0x0101e20000100800 */
[----:B------:R-:W4:Y:S02]  /*1cc60*/  LDL.LU R16, [R1+0x1b0] ;  /* 0x0001b00001107983 */ /* 0x000f240000300800 */
[----:B------:R-:W4:Y:S02]  /*1cc70*/  LDL.LU R17, [R1+0x1b4] ;  /* 0x0001b40001117983 */ /* 0x000f240000300800 */
[----:B------:R1:W-:Y:S01]  /*1cc80*/  STL [R1+0x1e4], R18 ;  /* 0x0001e41201007387 */ /* 0x0003e20000100800 */
[----:B0-----:R0:W4:Y:S04]  /*1cc90*/  LDG.E.U16 R10, [R2.64] ;  /* 0x00000004020a7981 */ /* 0x001128000c1e1500 */
[----:B-1----:R-:W4:Y:S01]  /*1cca0*/  LDL.LU R18, [R1+0x1b8] ;  /* 0x0001b80001127983 */ /* 0x002f220000300800 */
[----:B------:R1:W-:Y:S02]  /*1ccb0*/  STL [R1+0x1e0], R19 ;  /* 0x0001e01301007387 */ /* 0x0003e40000100800 */
[----:B-1----:R-:W-:-:S02]  /*1ccc0*/  MOV R19, R0 ;  /* 0x0000000000137202 */ /* 0x002fc40000000f00 */
[----:B------:R-:W1:Y:S01]  /*1ccd0*/  S2R R0, SR_TID.X ;  /* 0x0000000000007919 */ /* 0x000e620000002100 */
[----:B0-----:R-:W-:-:S03]  /*1cce0*/  IMAD.WIDE R2, R22, 0x2, R20 ;  /* 0x0000000216027825 */ /* 0x001fc600078e0214 */
[----:B---3--:R0:W-:Y:S01]  /*1ccf0*/  STL [R1+0x1dc], R7 ;  /* 0x0001dc0701007387 */ /* 0x0081e20000100800 */
[----:B-----5:R-:W-:-:S04]  /*1cd00*/  IMAD.WIDE R4, R22, 0x2, R24 ;  /* 0x0000000216047825 */ /* 0x020fc800078e0218 */
[C---:B0-----:R-:W-:Y:S02]  /*1cd10*/  IMAD.WIDE R6, R22.reuse, 0x2, R26 ;  /* 0x0000000216067825 */ /* 0x041fe400078e021a */
[----:B------:R0:W3:Y:S04]  /*1cd20*/  LDG.E.U16 R27, [R2.64] ;  /* 0x00000004021b7981 */ /* 0x0000e8000c1e1500 */
[----:B------:R5:W3:Y:S04]  /*1cd30*/  LDG.E.U16 R25, [R6.64] ;  /* 0x0000000406197981 */ /* 0x000ae8000c1e1500 */
[----:B------:R1:W3:Y:S01]  /*1cd40*/  LDG.E.U16 R26, [R4.64] ;  /* 0x00000004041a7981 */ /* 0x0002e2000c1e1500 */
[----:B0-----:R-:W-:-:S04]  /*1cd50*/  IMAD.WIDE R2, R22, 0x2, R8 ;  /* 0x0000000216027825 */ /* 0x001fc800078e0208 */
[----:B-----5:R-:W-:-:S04]  /*1cd60*/  IMAD.WIDE R6, R22, 0x2, R14 ;  /* 0x0000000216067825 */ /* 0x020fc800078e020e */
[----:B-1----:R-:W-:Y:S01]  /*1cd70*/  IMAD.WIDE R4, R22, 0x2, R12 ;  /* 0x0000000216047825 */ /* 0x002fe200078e020c */
[C---:B------:R-:W-:Y:S01]  /*1cd80*/  SHF.L.U32 R22, R0.reuse, 0x1, RZ ;  /* 0x0000000100167819 */ /* 0x040fe200000006ff */
[----:B------:R0:W5:Y:S04]  /*1cd90*/  LDG.E.U16 R13, [R6.64] ;  /* 0x00000004060d7981 */ /* 0x000168000c1e1500 */
[----:B------:R0:W3:Y:S04]  /*1cda0*/  LDG.E.U16 R12, [R4.64] ;  /* 0x00000004040c7981 */ /* 0x0000e8000c1e1500 */
[----:B0-----:R-:W-:Y:S04]  /*1cdb0*/  LDSM.16.MT88.4 R4, [R11+0x1c000] ;  /* 0x01c000000b04783b */ /* 0x001fe80000004200 */
[----:B--2---:R0:W-:Y:S02]  /*1cdc0*/  STL [R1+0x1d8], R23 ;  /* 0x0001d81701007387 */ /* 0x0041e40000100800 */
[----:B0-----:R-:W-:-:S02]  /*1cdd0*/  LOP3.LUT R23, R0, 0x7, RZ, 0xc0, !PT ;  /* 0x0000000700177812 */ /* 0x001fc400078ec0ff */
[----:B------:R-:W2:Y:S03]  /*1cde0*/  LDG.E.U16 R0, [R2.64] ;  /* 0x0000000402007981 */ /* 0x000ea6000c1e1500 */
[----:B------:R-:W-:-:S05]  /*1cdf0*/  IMAD R23, R23, 0x210, RZ ;  /* 0x0000021017177824 */ /* 0x000fca00078e02ff */
[----:B------:R-:W-:-:S04]  /*1ce00*/  LOP3.LUT R15, R23, 0x30, R22, 0x78, !PT ;  /* 0x00000030170f7812 */ /* 0x000fc800078e7816 */
[----:B------:R-:W-:-:S05]  /*1ce10*/  LOP3.LUT R15, R15, 0x40, RZ, 0x3c, !PT ;  /* 0x000000400f0f7812 */ /* 0x000fca00078e3cff */
[----:B------:R-:W0:Y:S04]  /*1ce20*/  LDSM.16.M88.4 R20, [R15+0x21180] ;  /* 0x021180000f14783b */ /* 0x000e280000000200 */
[----:B--2---:R-:W-:Y:S01]  /*1ce30*/  STL [R1+0x1ed8], R0 ;  /* 0x001ed80001007387 */ /* 0x004fe20000100800 */
[----:B------:R-:W-:Y:S02]  /*1ce40*/  STL [R1+0x2160], R11 ;  /* 0x0021600b01007387 */ /* 0x000fe40000100800 */
[----:B----4-:R-:W-:Y:S02]  /*1ce50*/  STL [R1+0x1d4], R10 ;  /* 0x0001d40a01007387 */ /* 0x010fe40000100800 */
[----:B------:R-:W1:Y:S04]  /*1ce60*/  LDSM.16.M88.4 R8, [R15+0x20180] ;  /* 0x020180000f08783b */ /* 0x000e680000000200 */
[----:B0-----:R-:W-:Y:S01]  /*1ce70*/  STL [R1+0x2068], R22 ;  /* 0x0020681601007387 */ /* 0x001fe20000100800 */
[----:B------:R-:W-:Y:S03]  /*1ce80*/  STL [R1+0x2064], R23 ;  /* 0x0020641701007387 */ /* 0x000fe60000100800 */
[----:B-1----:R-:W-:Y:S01]  /*1ce90*/  STL.64 [R1+0x8], R10 ;  /* 0x0000080a01007387 */ /* 0x002fe20000100a00 */
[----:B---3--:R-:W-:Y:S02]  /*1cea0*/  STL [R1+0x1c8], R27 ;  /* 0x0001c81b01007387 */ /* 0x008fe40000100800 */
[----:B------:R-:W-:Y:S02]  /*1ceb0*/  STL [R1+0x1cc], R26 ;  /* 0x0001cc1a01007387 */ /* 0x000fe40000100800 */
[----:B------:R-:W-:Y:S02]  /*1cec0*/  STL [R1+0x1d0], R25 ;  /* 0x0001d01901007387 */ /* 0x000fe40000100800 */
[----:B------:R-:W0:Y:S04]  /*1ced0*/  LDSM.16.M88.4 R24, [R15+0x22180] ;  /* 0x022180000f18783b */ /* 0x000e280000000200 */
[----:B0-----:R-:W-:Y:S01]  /*1cee0*/  STL.64 [R1+0x50], R24 ;  /* 0x0000501801007387 */ /* 0x001fe20000100a00 */
[----:B------:R-:W-:Y:S02]  /*1cef0*/  STL.64 [R1+0x58], R26 ;  /* 0x0000581a01007387 */ /* 0x000fe40000100a00 */
[----:B------:R-:W0:Y:S02]  /*1cf00*/  LDSM.16.M88.4 R24, [R15+0x23180] ;  /* 0x023180000f18783b */ /* 0x000e240000000200 */
[----:B0-----:R-:W-:Y:S02]  /*1cf10*/  STL.64 [R1+0x40], R24 ;  /* 0x0000401801007387 */ /* 0x001fe40000100a00 */
[----:B------:R-:W-:Y:S02]  /*1cf20*/  STL.64 [R1+0x48], R26 ;  /* 0x0000481a01007387 */ /* 0x000fe40000100a00 */
[----:B------:R-:W0:Y:S02]  /*1cf30*/  LDSM.16.M88.4 R24, [R15+0x24180] ;  /* 0x024180000f18783b */ /* 0x000e240000000200 */
[----:B0-----:R-:W-:Y:S02]  /*1cf40*/  STL.64 [R1+0x30], R24 ;  /* 0x0000301801007387 */ /* 0x001fe40000100a00 */
[----:B------:R-:W-:Y:S02]  /*1cf50*/  STL.64 [R1+0x38], R26 ;  /* 0x0000381a01007387 */ /* 0x000fe40000100a00 */
[----:B------:R-:W0:Y:S02]  /*1cf60*/  LDSM.16.M88.4 R24, [R15+0x25180] ;  /* 0x025180000f18783b */ /* 0x000e240000000200 */
[----:B0-----:R-:W-:Y:S02]  /*1cf70*/  STL.64 [R1+0x20], R24 ;  /* 0x0000201801007387 */ /* 0x001fe40000100a00 */
[----:B------:R-:W-:Y:S02]  /*1cf80*/  STL [R1+0x28], R26 ;  /* 0x0000281a01007387 */ /* 0x000fe40000100800 */
[----:B------:R-:W-:-:S02]  /*1cf90*/  IMAD.MOV.U32 R0, RZ, RZ, R27 ;  /* 0x000000ffff007224 */ /* 0x000fc400078e001b */
[----:B------:R-:W0:Y:S04]  /*1cfa0*/  LDSM.16.M88.4 R24, [R15+0x26180] ;  /* 0x026180000f18783b */ /* 0x000e280000000200 */
[----:B------:R-:W-:Y:S04]  /*1cfb0*/  STL [R1+0x2058], R0 ;  /* 0x0020580001007387 */ /* 0x000fe80000100800 */
[----:B0-----:R-:W-:Y:S01]  /*1cfc0*/  STL.64 [R1+0x10], R24 ;  /* 0x0000101801007387 */ /* 0x001fe20000100a00 */
[----:B------:R-:W-:Y:S02]  /*1cfd0*/  STL.64 [R1+0x18], R26 ;  /* 0x0000181a01007387 */ /* 0x000fe40000100a00 */
[----:B------:R-:W0:Y:S04]  /*1cfe0*/  LDSM.16.M88.4 R24, [R15+0x27180] ;  /* 0x027180000f18783b */ /* 0x000e280000000200 */
[----:B-----5:R-:W-:Y:S01]  /*1cff0*/  STL [R1+0x1c4], R13 ;  /* 0x0001c40d01007387 */ /* 0x020fe20000100800 */
[----:B0-----:R-:W-:Y:S01]  /*1d000*/  STL.64 [R1+0x2110], R26 ;  /* 0x0021101a01007387 */ /* 0x001fe20000100a00 */
[----:B------:R-:W-:Y:S02]  /*1d010*/  STL [R1+0x1c0], R12 ;  /* 0x0001c00c01007387 */ /* 0x000fe40000100800 */
[----:B------:R0:W-:Y:S02]  /*1d020*/  STL.64 [R1+0x2108], R24 ;  /* 0x0021081801007387 */ /* 0x0001e40000100a00 */
[----:B0-----:R-:W2:Y:S01]  /*1d030*/  LDL.LU.64 R24, [R1+0x10] ;  /* 0x0000100001187983 */ /* 0x001ea20000300a00 */
[----:B------:R-:W-:-:S02]  /*1d040*/  MOV R13, R8 ;  /* 0x00000008000d7202 */ /* 0x000fc40000000f00 */
[----:B------:R-:W-:Y:S01]  /*1d050*/  MOV R12, R9 ;  /* 0x00000009000c7202 */ /* 0x000fe20000000f00 */
[----:B--2---:R0:W-:Y:S04]  /*1d060*/  STL.64 [R1+0x2128], R24 ;  /* 0x0021281801007387 */ /* 0x0041e80000100a00 */
[----:B0-----:R-:W2:Y:S01]  /*1d070*/  LDL.LU.64 R24, [R1+0x20] ;  /* 0x0000200001187983 */ /* 0x001ea20000300a00 */
[C---:B------:R-:W-:Y:S03]  /*1d080*/  HMMA.16816.F32.BF16 R16, R4.reuse, R8, R16 ;  /* 0x000000080410723c */ /* 0x040fe60000041810 */
[----:B--2---:R-:W-:Y:S01]  /*1d090*/  STL.64 [R1+0x2140], R24 ;  /* 0x0021401801007387 */ /* 0x004fe20000100a00 */
[----:B------:R0:W-:Y:S03]  /*1d0a0*/  STL.64 [R1+0x2100], R12 ;  /* 0x0021000c01007387 */ /* 0x0001e60000100a00 */
[----:B0-----:R-:W2:Y:S01]  /*1d0b0*/  LDL.LU R12, [R1+0x160] ;  /* 0x00016000010c7983 */ /* 0x001ea20000300800 */
[----:B------:R-:W2:Y:S02]  /*1d0c0*/  LDL.LU R13, [R1+0x164] ;  /* 0x00016400010d7983 */ /* 0x000ea40000300800 */
[----:B------:R-:W3:Y:S02]  /*1d0d0*/  LDL.LU R14, [R1+0x168] ;  /* 0x00016800010e7983 */ /* 0x000ee40000300800 */
[----:B------:R-:W3:Y:S01]  /*1d0e0*/  LDL.LU R15, [R1+0x16c] ;  /* 0x00016c00010f7983 */ /* 0x000ee20000300800 */
[----:B------:R-:W4:Y:S01]  /*1d0f0*/  LDL.LU R8, [R1+0xf0] ;  /* 0x0000f00001087983 */ /* 0x000f220000300800 */
[----:B------:R-:W4:Y:S02]  /*1d100*/  LDL.LU R9, [R1+0xf4] ;  /* 0x0000f40001097983 */ /* 0x000f240000300800 */
[----:B------:R-:W5:Y:S02]  /*1d110*/  LDL.LU R10, [R1+0xf8] ;  /* 0x0000f800010a7983 */ /* 0x000f640000300800 */
[----:B------:R-:W5:Y:S02]  /*1d120*/  LDL.LU R11, [R1+0xfc] ;  /* 0x0000fc00010b7983 */ /* 0x000f640000300800 */
[----:B-----5:R-:W-:Y:S01]  /*1d130*/  STL.64 [R1+0x2170], R10 ;  /* 0x0021700a01007387 */ /* 0x020fe20000100a00 */
[----:B----4-:R0:W-:Y:S03]  /*1d140*/  STL.64 [R1+0x2168], R8 ;  /* 0x0021680801007387 */ /* 0x0101e60000100a00 */
[----:B0-----:R-:W4:Y:S04]  /*1d150*/  LDL.LU.64 R8, [R1+0x50] ;  /* 0x0000500001087983 */ /* 0x001f280000300a00 */
[----:B----4-:R0:W-:Y:S04]  /*1d160*/  STL.64 [R1+0x2180], R8 ;  /* 0x0021800801007387 */ /* 0x0101e80000100a00 */
[----:B0-----:R-:W4:Y:S01]  /*1d170*/  LDL.LU R8, [R1+0x1a0] ;  /* 0x0001a00001087983 */ /* 0x001f220000300800 */
[----:B------:R-:W4:Y:S02]  /*1d180*/  LDL.LU R9, [R1+0x1a4] ;  /* 0x0001a40001097983 */ /* 0x000f240000300800 */
[----:B------:R-:W4:Y:S02]  /*1d190*/  LDL.LU R10, [R1+0x1a8] ;  /* 0x0001a800010a7983 */ /* 0x000f240000300800 */
[----:B------:R-:W4:Y:S01]  /*1d1a0*/  LDL.LU R11, [R1+0x1ac] ;  /* 0x0001ac00010b7983 */ /* 0x000f220000300800 */
[----:B------:R-:W5:Y:S04]  /*1d1b0*/  LDL.LU.64 R24, [R1+0x30] ;  /* 0x0000300001187983 */ /* 0x000f680000300a00 */
[----:B-----5:R0:W-:Y:S04]  /*1d1c0*/  STL.64 [R1+0x2158], R24 ;  /* 0x0021581801007387 */ /* 0x0201e80000100a00 */
[----:B0-----:R-:W5:Y:S04]  /*1d1d0*/  LDL.LU.64 R24, [R1+0x40] ;  /* 0x0000400001187983 */ /* 0x001f680000300a00 */
[----:B-----5:R0:W-:Y:S04]  /*1d1e0*/  STL.64 [R1+0x2178], R24 ;  /* 0x0021781801007387 */ /* 0x0201e80000100a00 */
[----:B0-----:R-:W5:Y:S01]  /*1d1f0*/  LDL.LU R24, [R1+0x190] ;  /* 0x0001900001187983 */ /* 0x001f620000300800 */
[----:B------:R-:W5:Y:S02]  /*1d200*/  LDL.LU R25, [R1+0x194] ;  /* 0x0001940001197983 */ /* 0x000f640000300800 */
[----:B------:R-:W5:Y:S02]  /*1d210*/  LDL.LU R26, [R1+0x198] ;  /* 0x00019800011a7983 */ /* 0x000f640000300800 */
[----:B------:R-:W5:Y:S01]  /*1d220*/  LDL.LU R27, [R1+0x19c] ;  /* 0x00019c00011b7983 */ /* 0x000f620000300800 */
[----:B---3--:R-:W-:Y:S01]  /*1d230*/  STL.64 [R1+0x2120], R14 ;  /* 0x0021200e01007387 */ /* 0x008fe20000100a00 */
[----:B--2---:R0:W-:Y:S03]  /*1d240*/  STL.64 [R1+0x2118], R12 ;  /* 0x0021180c01007387 */ /* 0x0041e60000100a00 */
[----:B0-----:R-:W2:Y:S01]  /*1d250*/  LDL.LU R12, [R1+0xc0] ;  /* 0x0000c000010c7983 */ /* 0x001ea20000300800 */
[----:B------:R-:W2:Y:S02]  /*1d260*/  LDL.LU R13, [R1+0xc4] ;  /* 0x0000c400010d7983 */ /* 0x000ea40000300800 */
[----:B------:R-:W3:Y:S02]  /*1d270*/  LDL.LU R14, [R1+0xc8] ;  /* 0x0000c800010e7983 */ /* 0x000ee40000300800 */
[----:B------:R-:W3:Y:S01]  /*1d280*/  LDL.LU R15, [R1+0xcc] ;  /* 0x0000cc00010f7983 */ /* 0x000ee20000300800 */
[----:B----4-:R-:W-:Y:S01]  /*1d290*/  HMMA.16816.F32.BF16 R8, R4, R20, R8 ;  /* 0x000000140408723c */ /* 0x010fe20000041808 */
[----:B---3--:R-:W-:Y:S01]  /*1d2a0*/  STL.64 [R1+0x2138], R14 ;  /* 0x0021380e01007387 */ /* 0x008fe20000100a00 */
[----:B--2---:R0:W-:Y:S03]  /*1d2b0*/  STL.64 [R1+0x2130], R12 ;  /* 0x0021300c01007387 */ /* 0x0041e60000100a00 */
[----:B0-----:R-:W2:Y:S01]  /*1d2c0*/  LDL.LU R12, [R1+0x170] ;  /* 0x00017000010c7983 */ /* 0x001ea20000300800 */
[----:B------:R-:W2:Y:S02]  /*1d2d0*/  LDL.LU R13, [R1+0x174] ;  /* 0x00017400010d7983 */ /* 0x000ea40000300800 */
[----:B------:R-:W3:Y:S02]  /*1d2e0*/  LDL.LU R14, [R1+0x178] ;  /* 0x00017800010e7983 */ /* 0x000ee40000300800 */
[----:B------:R-:W3:Y:S11]  /*1d2f0*/  LDL.LU R15, [R1+0x17c] ;  /* 0x00017c00010f7983 */ /* 0x000ef60000300800 */
[----:B------:R-:W-:Y:S03]  /*1d300*/  @!UPT UIADD3 URZ, URZ, URZ, URZ ;  /* 0x0000003f3f3ff290 */ /* 0x000fe6000fffe03f */
[----:B------:R-:W-:Y:S01]  /*1d310*/  MOV R22, R9 ;  /* 0x0000000900167202 */ /* 0x000fe20000000f00 */
[----:B---3--:R-:W-:Y:S01]  /*1d320*/  STL.64 [R1+0x2150], R14 ;  /* 0x0021500e01007387 */ /* 0x008fe20000100a00 */
[----:B--2---:R0:W-:Y:S03]  /*1d330*/  STL.64 [R1+0x2148], R12 ;  /* 0x0021480c01007387 */ /* 0x0041e60000100a00 */
[----:B0-----:R-:W2:Y:S01]  /*1d340*/  LDL.LU R12, [R1+0x180] ;  /* 0x00018000010c7983 */ /* 0x001ea20000300800 */
[----:B------:R-:W2:Y:S02]  /*1d350*/  LDL.LU R13, [R1+0x184] ;  /* 0x00018400010d7983 */ /* 0x000ea40000300800 */
[----:B------:R-:W2:Y:S02]  /*1d360*/  LDL.LU R14, [R1+0x188] ;  /* 0x00018800010e7983 */ /* 0x000ea40000300800 */
[----:B------:R-:W2:Y:S01]  /*1d370*/  LDL.LU R15, [R1+0x18c] ;  /* 0x00018c00010f7983 */ /* 0x000ea20000300800 */
[----:B------:R-:W-:Y:S01]  /*1d380*/  STL.64 [R1+0x2088], R18 ;  /* 0x0020881201007387 */ /* 0x000fe20000100a00 */
[----:B------:R0:W-:Y:S03]  /*1d390*/  STL.64 [R1+0x2080], R16 ;  /* 0x0020801001007387 */ /* 0x0001e60000100a00 */
[----:B0-----:R-:W3:Y:S01]  /*1d3a0*/  LDL.LU R16, [R1+0xb0] ;  /* 0x0000b00001107983 */ /* 0x001ee20000300800 */
[----:B------:R-:W3:Y:S02]  /*1d3b0*/  LDL.LU R17, [R1+0xb4] ;  /* 0x0000b40001117983 */ /* 0x000ee40000300800 */
[----:B------:R-:W3:Y:S02]  /*1d3c0*/  LDL.LU R18, [R1+0xb8] ;  /* 0x0000b80001127983 */ /* 0x000ee40000300800 */
[----:B------:R-:W3:Y:S01]  /*1d3d0*/  LDL.LU R19, [R1+0xbc] ;  /* 0x0000bc0001137983 */ /* 0x000ee20000300800 */
[----:B------:R0:W-:Y:S01]  /*1d3e0*/  STL [R1+0x90], R8 ;  /* 0x0000900801007387 */ /* 0x0001e20000100800 */
[----:B------:R-:W-:Y:S03]  /*1d3f0*/  STL [R1+0x9c], R11 ;  /* 0x00009c0b01007387 */ /* 0x000fe60000100800 */
[----:B0-----:R-:W5:Y:S01]  /*1d400*/  LDL.LU.64 R8, [R1+0x2180] ;  /* 0x0021800001087983 */ /* 0x001f620000300a00 */
[----:B------:R-:W-:-:S05]  /*1d410*/  IMAD.MOV.U32 R23, RZ, RZ, R10 ;  /* 0x000000ffff177224 */ /* 0x000fca00078e000a */
[----:B------:R-:W-:Y:S01]  /*1d420*/  STL [R1+0x20f4], R23 ;  /* 0x0020f41701007387 */ /* 0x000fe20000100800 */
[----:B------:R-:W-:Y:S01]  /*1d430*/  STL [R1+0x20f0], R22 ;  /* 0x0020f01601007387 */ /* 0x000fe20000100800 */
[C---:B-----5:R-:W-:Y:S01]  /*1d440*/  HMMA.16816.F32.BF16 R24, R4.reuse, R8, R24 ;  /* 0x000000080418723c */ /* 0x060fe20000041818 */
[----:B------:R-:W-:Y:S02]  /*1d450*/  MOV R2, R8 ;  /* 0x0000000800027202 */ /* 0x000fe40000000f00 */
[----:B------:R-:W-:Y:S11]  /*1d460*/  MOV R0, R9 ;  /* 0x0000000900007202 */ /* 0x000ff60000000f00 */
[----:B------:R-:W-:Y:S09]  /*1d470*/  @!UPT UIADD3 URZ, URZ, URZ, URZ ;  /* 0x0000003f3f3ff290 */ /* 0x000ff2000fffe03f */
[----:B------:R0:W-:Y:S01]  /*1d480*/  STL.64 [R1+0x100], R24 ;  /* 0x0001001801007387 */ /* 0x0001e20000100a00 */
[----:B------:R-:W-:Y:S03]  /*1d490*/  STL.64 [R1+0x108], R26 ;  /* 0x0001081a01007387 */ /* 0x000fe60000100a00 */
[----:B0-----:R-:W4:Y:S01]  /*1d4a0*/  LDL.LU.64 R24, [R1+0x2178] ;  /* 0x0021780001187983 */ /* 0x001f220000300a00 */
[----:B------:R-:W4:Y:S02]  /*1d4b0*/  LDL.LU.64 R10, [R1+0x2170] ;  /* 0x00217000010a7983 */ /* 0x000f240000300a00 */
[----:B------:R-:W4:Y:S02]  /*1d4c0*/  LDL.LU.64 R8, [R1+0x2168] ;  /* 0x0021680001087983 */ /* 0x000f240000300a00 */
[----:B------:R-:W-:Y:S01]  /*1d4d0*/  STL [R1+0x20fc], R0 ;  /* 0x0020fc0001007387 */ /* 0x000fe20000100800 */
[----:B------:R-:W-:Y:S01]  /*1d4e0*/  STL [R1+0x20f8], R2 ;  /* 0x0020f80201007387 */ /* 0x000fe20000100800 */
[C---:B----4-:R-:W-:Y:S11]  /*1d4f0*/  HMMA.16816.F32.BF16 R8, R4.reuse, R24, R8 ;  /* 0x000000180408723c */ /* 0x050ff60000041808 */
[----:B------:R-:W-:Y:S11]  /*1d500*/  @!UPT UIADD3 URZ, URZ, URZ, URZ ;  /* 0x0000003f3f3ff290 */ /* 0x000ff6000fffe03f */
[----:B------:R-:W-:Y:S01]  /*1d510*/  @!UPT UIADD3 URZ, URZ, URZ, URZ ;  /* 0x0000003f3f3ff290 */ /* 0x000fe2000fffe03f */
[----:B------:R0:W-:Y:S01]  /*1d520*/  STL.64 [R1+0xf0], R8 ;  /* 0x0000f00801007387 */ /* 0x0001e20000100a00 */
[----:B------:R1:W-:Y:S01]  /*1d530*/  STL.64 [R1+0xf8], R10 ;  /* 0x0000f80a01007387 */ /* 0x0003e20000100a00 */
[----:B0-----:R-:W-:Y:S02]  /*1d540*/  MOV R9, R24 ;  /* 0x0000001800097202 */ /* 0x001fe40000000f00 */
[----:B-1----:R-:W4:Y:S01]  /*1d550*/  LDL.LU R11, [R1+0x2160] ;  /* 0x00216000010b7983 */ /* 0x002f220000300800 */
[----:B------:R-:W-:Y:S02]  /*1d560*/  IMAD.MOV.U32 R8, RZ, RZ, R25 ;  /* 0x000000ffff087224 */ /* 0x000fe400078e0019 */
[----:B------:R-:W2:Y:S02]  /*1d570*/  LDL.LU.64 R24, [R1+0x2158] ;  /* 0x0021580001187983 */ /* 0x000ea40000300a00 */
[----:B--2---:R-:W-:Y:S01]  /*1d580*/  HMMA.16816.F32.BF16 R12, R4, R24, R12 ;  /* 0x00000018040c723c */ /* 0x004fe2000004180c */
[----:B------:R-:W-:-:S02]  /*1d590*/  MOV R22, R24 ;  /* 0x0000001800167202 */ /* 0x000fc40000000f00 */
[----:B------:R-:W-:Y:S11]  /*1d5a0*/  MOV R3, R25 ;  /* 0x0000001900037202 */ /* 0x000ff60000000f00 */
[----:B------:R-:W-:Y:S09]  /*1d5b0*/  @!UPT UIADD3 URZ, URZ, URZ, URZ ;  /* 0x0000003f3f3ff290 */ /* 0x000ff2000fffe03f */
[----:B------:R-:W-:Y:S01]  /*1d5c0*/  STL.64 [R1+0xe0], R12 ;  /* 0x0000e00c01007387 */ /* 0x000fe20000100a00 */
[----:B------:R0:W-:Y:S03]  /*1d5d0*/  STL.64 [R1+0xe8], R14 ;  /* 0x0000e80e01007387 */ /* 0x0001e60000100a00 */
[----:B0-----:R-:W2:Y:S01]  /*1d5e0*/  LDL.LU.64 R14, [R1+0x2150] ;  /* 0x00215000010e7983 */ /* 0x001ea20000300a00 */
[----:B------:R-:W2:Y:S02]  /*1d5f0*/  LDL.LU.64 R12, [R1+0x2148] ;  /* 0x00214800010c7983 */ /* 0x000ea40000300a00 */
[----:B------:R-:W2:Y:S02]  /*1d600*/  LDL.LU.64 R24, [R1+0x2140] ;  /* 0x0021400001187983 */ /* 0x000ea40000300a00 */
[C---:B--2---:R-:W-:Y:S01]  /*1d610*/  HMMA.16816.F32.BF16 R12, R4.reuse, R24, R12 ;  /* 0x00000018040c723c */ /* 0x044fe2000004180c */
[----:B------:R-:W-:Y:S01]  /*1d620*/  MOV R2, R24 ;  /* 0x0000001800027202 */ /* 0x000fe20000000f00 */
[----:B------:R-:W-:Y:S11]  /*1d630*/  IMAD.MOV.U32 R23, RZ, RZ, R25 ;  /* 0x000000ffff177224 */ /* 0x000ff600078e0019 */
[----:B------:R-:W-:Y:S10]  /*1d640*/  @!UPT UIADD3 URZ, URZ, URZ, URZ ;  /* 0x0000003f3f3ff290 */ /* 0x000ff4000fffe03f */
[----:B------:R-:W-:Y:S01]  /*1d650*/  STL.64 [R1+0xd0], R12 ;  /* 0x0000d00c01007387 */ /* 0x000fe20000100a00 */
[----:B------:R0:W-:Y:S03]  /*1d660*/  STL.64 [R1+0xd8], R14 ;  /* 0x0000d80e01007387 */ /* 0x0001e60000100a00 */
[----:B0-----:R-:W2:Y:S01]  /*1d670*/  LDL.LU.64 R14, [R1+0x2138] ;  /* 0x00213800010e7983 */ /* 0x001ea20000300a00 */
[----:B------:R-:W2:Y:S02]  /*1d680*/  LDL.LU.64 R12, [R1+0x2130] ;  /* 0x00213000010c7983 */ /* 0x000ea40000300a00 */
        /* <DEDUP_REMOVED lines=9> */
[----:B------:R-:W5:Y:S02]  /*1d720*/  LDL.LU.64 R26, [R1+0x2110] ;  /* 0x00211000011a7983 */ /* 0x000f640000300a00 */
[----:B------:R-:W2:Y:S02]  /*1d730*/  LDL.LU.64 R24, [R1+0x2108] ;  /* 0x0021080001187983 */ /* 0x000ea40000300a00 */
[----:B--2---:R-:W-:Y:S01]  /*1d740*/  HMMA.16816.F32.BF16 R4, R4, R24, R12 ;  /* 0x000000180404723c */ /* 0x004fe2000004180c */
[----:B------:R-:W2:Y:S11]  /*1d750*/  LDL.LU.64 R12, [R1+0x2100] ;  /* 0x00210000010c7983 */ /* 0x000eb60000300a00 */
[----:B------:R-:W-:Y:S11]  /*1d760*/  @!UPT UIADD3 URZ, URZ, URZ, URZ ;  /* 0x0000003f3f3ff290 */ /* 0x000ff6000fffe03f */
[----:B------:R-:W-:Y:S01]  /*1d770*/  STL.64 [R1+0x80], R4 ;  /* 0x0000800401007387 */ /* 0x000fe20000100a00 */
[----:B------:R-:W-:Y:S02]  /*1d780*/  STL.64 [R1+0x88], R6 ;  /* 0x0000880601007387 */ /* 0x000fe40000100a00 */
[----:B-----5:R-:W-:Y:S02]  /*1d790*/  STL.64 [R1+0x2098], R26 ;  /* 0x0020981a01007387 */ /* 0x020fe40000100a00 */
[----:B------:R0:W-:Y:S02]  /*1d7a0*/  STL.64 [R1+0x2090], R24 ;  /* 0x0020901801007387 */ /* 0x0001e40000100a00 */
[----:B0-----:R-:W5:Y:S01]  /*1d7b0*/  LDL.LU R24, [R1+0x140] ;  /* 0x0001400001187983 */ /* 0x001f620000300800 */
[----:B------:R-:W5:Y:S01]  /*1d7c0*/  LDL.LU R25, [R1+0x144] ;  /* 0x0001440001197983 */ /* 0x000f620000300800 */
[----:B------:R-:W-:Y:S02]  /*1d7d0*/  MOV R26, R29 ;  /* 0x0000001d001a7202 */ /* 0x000fe40000000f00 */
[----:B------:R-:W-:Y:S01]  /*1d7e0*/  MOV R27, R28 ;  /* 0x0000001c001b7202 */ /* 0x000fe20000000f00 */
[----:B----4-:R-:W-:Y:S01]  /*1d7f0*/  STL [R1+0x20e0], R11 ;  /* 0x0020e00b01007387 */ /* 0x010fe20000100800 */
[----:B--2---:R-:W-:Y:S01]  /*1d800*/  MOV R4, R13 ;  /* 0x0000000d00047202 */ /* 0x004fe20000000f00 */
[----:B------:R-:W-:-:S02]  /*1d810*/  IMAD.MOV.U32 R5, RZ, RZ, R12 ;  /* 0x000000ffff057224 */ /* 0x000fc400078e000c */
[----:B------:R-:W5:Y:S05]  /*1d820*/  LDSM.16.MT88.4 R12, [R11+0x1c100] ;  /* 0x01c100000b0c783b */ /* 0x000f6a0000004200 */
[C---:B-----5:R-:W-:Y:S08]  /*1d830*/  HMMA.16816.F32.BF16 R24, R12.reuse, R4, R24 ;  /* 0x000000040c18723c */ /* 0x060ff00000041818 */
[----:B---3--:R-:W-:Y:S11]  /*1d840*/  HMMA.16816.F32.BF16 R4, R12, R20, R16 ;  /* 0x000000140c04723c */ /* 0x008ff60000041810 */
[----:B------:R-:W-:Y:S04]  /*1d850*/  @!UPT UIADD3 URZ, URZ, URZ, URZ ;  /* 0x0000003f3f3ff290 */ /* 0x000fe8000fffe03f */
[----:B------:R0:W-:Y:S01]  /*1d860*/  STL.64 [R1+0x70], R24 ;  /* 0x0000701801007387 */ /* 0x0001e20000100a00 */
[----:B------:R-:W-:Y:S02]  /*1d870*/  STL.64 [R1+0x78], R26 ;  /* 0x0000781a01007387 */ /* 0x000fe40000100a00 */
[----:B------:R-:W2:Y:S02]  /*1d880*/  LDL.LU R16, [R1+0x60] ;  /* 0x0000600001107983 */ /* 0x000ea40000300800 */
[----:B------:R-:W2:Y:S01]  /*1d890*/  LDL.LU R17, [R1+0x64] ;  /* 0x0000640001117983 */ /* 0x000ea20000300800 */
[----:B------:R-:W3:Y:S01]  /*1d8a0*/  LDL.LU R18, [R1+0x68] ;  /* 0x0000680001127983 */ /* 0x000ee20000300800 */
[----:B------:R-:W3:Y:S02]  /*1d8b0*/  LDL.LU R19, [R1+0x6c] ;  /* 0x00006c0001137983 */ /* 0x000ee40000300800 */
[----:B------:R-:W-:Y:S01]  /*1d8c0*/  MOV R29, R4 ;  /* 0x00000004001d7202 */ /* 0x000fe20000000f00 */
[----:B------:R-:W-:Y:S01]  /*1d8d0*/  IMAD.MOV.U32 R28, RZ, RZ, R5 ;  /* 0x000000ffff1c7224 */ /* 0x000fe200078e0005 */
[----:B------:R-:W-:-:S02]  /*1d8e0*/  MOV R4, R9 ;  /* 0x0000000900047202 */ /* 0x000fc40000000f00 */
[----:B------:R-:W-:Y:S02]  /*1d8f0*/  MOV R5, R8 ;  /* 0x0000000800057202 */ /* 0x000fe40000000f00 */
[----:B0-----:R-:W-:Y:S02]  /*1d900*/  MOV R24, R0 ;  /* 0x0000000000187202 */ /* 0x001fe40000000f00 */
[----:B------:R-:W-:Y:S02]  /*1d910*/  MOV R21, R6 ;  /* 0x0000000600157202 */ /* 0x000fe40000000f00 */
[----:B------:R-:W-:Y:S01]  /*1d920*/  MOV R20, R7 ;  /* 0x0000000700147202 */ /* 0x000fe20000000f00 */
[----:B------:R-:W-:Y:S01]  /*1d930*/  IMAD.MOV.U32 R25, RZ, RZ, R10 ;  /* 0x000000ffff197224 */ /* 0x000fe200078e000a */
[----:B---3--:R-:W-:Y:S01]  /*1d940*/  STL.64 [R1+0x20a8], R18 ;  /* 0x0020a81201007387 */ /* 0x008fe20000100a00 */
[----:B--2---:R-:W-:Y:S02]  /*1d950*/  STL.64 [R1+0x20a0], R16 ;  /* 0x0020a01001007387 */ /* 0x004fe40000100a00 */
[----:B------:R-:W2:Y:S02]  /*1d960*/  LDL.LU R0, [R1+0x20fc] ;  /* 0x0020fc0001007983 */ /* 0x000ea40000300800 */
[----:B------:R0:W-:Y:S02]  /*1d970*/  STL.64 [R1+0x20e8], R4 ;  /* 0x0020e80401007387 */ /* 0x0001e40000100a00 */
[----:B0-----:R-:W3:Y:S01]  /*1d980*/  LDL.LU R4, [R1+0x130] ;  /* 0x0001300001047983 */ /* 0x001ee20000300800 */
[----:B------:R-:W3:Y:S02]  /*1d990*/  LDL.LU R5, [R1+0x134] ;  /* 0x0001340001057983 */ /* 0x000ee40000300800 */
[----:B------:R-:W3:Y:S02]  /*1d9a0*/  LDL.LU R6, [R1+0x138] ;  /* 0x0001380001067983 */ /* 0x000ee40000300800 */
[----:B------:R-:W3:Y:S01]  /*1d9b0*/  LDL.LU R7, [R1+0x13c] ;  /* 0x00013c0001077983 */ /* 0x000ee20000300800 */
[----:B------:R-:W4:Y:S01]  /*1d9c0*/  LDL.LU R8, [R1+0x120] ;  /* 0x0001200001087983 */ /* 0x000f220000300800 */
[----:B------:R-:W4:Y:S02]  /*1d9d0*/  LDL.LU R9, [R1+0x124] ;  /* 0x0001240001097983 */ /* 0x000f240000300800 */
[----:B------:R-:W4:Y:S02]  /*1d9e0*/  LDL.LU R10, [R1+0x128] ;  /* 0x00012800010a7983 */ /* 0x000f240000300800 */
[----:B------:R-:W4:Y:S01]  /*1d9f0*/  LDL.LU R11, [R1+0x12c] ;  /* 0x00012c00010b7983 */ /* 0x000f220000300800 */
[----:B------:R0:W-:Y:S02]  /*1da00*/  STL.64 [R1+0x20b0], R24 ;  /* 0x0020b01801007387 */ /* 0x0001e40000100a00 */
[----:B0-----:R-:W-:Y:S01]  /*1da10*/  MOV R24, R2 ;  /* 0x0000000200187202 */ /* 0x001fe20000000f00 */
[----:B------:R-:W-:Y:S01]  /*1da20*/  IMAD.MOV.U32 R25, RZ, RZ, R23 ;  /* 0x000000ffff197224 */ /* 0x000fe200078e0017 */
[----:B------:R-:W5:Y:S01]  /*1da30*/  LDL.LU R2, [R1+0x20f8] ;  /* 0x0020f80001027983 */ /* 0x000f620000300800 */
[----:B------:R-:W2:Y:S03]  /*1da40*/  LDL.LU R23, [R1+0x20f4] ;  /* 0x0020f40001177983 */ /* 0x000ea60000300800 */
[----:B------:R0:W-:Y:S02]  /*1da50*/  STL.64 [R1+0x20c8], R24 ;  /* 0x0020c81801007387 */ /* 0x0001e40000100a00 */
[----:B0-----:R-:W-:-:S02]  /*1da60*/  MOV R24, R22 ;  /* 0x0000001600187202 */ /* 0x001fc40000000f00 */
[----:B------:R-:W2:Y:S01]  /*1da70*/  LDL.LU R22, [R1+0x20f0] ;  /* 0x0020f00001167983 */ /* 0x000ea20000300800 */
[----:B------:R-:W2:Y:S02]  /*1da80*/  LDL.LU R16, [R1+0xa0] ;  /* 0x0000a00001107983 */ /* 0x000ea40000300800 */
[----:B------:R-:W2:Y:S02]  /*1da90*/  LDL.LU R17, [R1+0xa4] ;  /* 0x0000a40001117983 */ /* 0x000ea40000300800 */
[----:B------:R-:W2:Y:S01]  /*1daa0*/  LDL.LU R18, [R1+0xa8] ;  /* 0x0000a80001127983 */ /* 0x000ea20000300800 */
[----:B------:R-:W2:Y:S04]  /*1dab0*/  LDL.LU R19, [R1+0xac] ;  /* 0x0000ac0001137983 */ /* 0x000ea80000300800 */
[----:B--2---:R-:W-:Y:S01]  /*1dac0*/  STL.64 [R1+0x20c0], R18 ;  /* 0x0020c01201007387 */ /* 0x004fe20000100a00 */
[----:B------:R0:W-:Y:S03]  /*1dad0*/  STL.64 [R1+0x20b8], R16 ;  /* 0x0020b81001007387 */ /* 0x0001e60000100a00 */
[----:B0-----:R-:W2:Y:S01]  /*1dae0*/  LDL.LU R16, [R1+0x110] ;  /* 0x0001100001107983 */ /* 0x001ea20000300800 */
[----:B------:R-:W2:Y:S02]  /*1daf0*/  LDL.LU R17, [R1+0x114] ;  /* 0x0001140001117983 */ /* 0x000ea40000300800 */
[----:B------:R-:W2:Y:S02]  /*1db00*/  LDL.LU R18, [R1+0x118] ;  /* 0x0001180001127983 */ /* 0x000ea40000300800 */
[----:B------:R-:W2:Y:S02]  /*1db10*/  LDL.LU R19, [R1+0x11c] ;  /* 0x00011c0001137983 */ /* 0x000ea40000300800 */
[----:B--2---:R-:W-:Y:S01]  /*1db20*/  STL.64 [R1+0x20d8], R18 ;  /* 0x0020d81201007387 */ /* 0x004fe20000100a00 */
[----:B------:R0:W-:Y:S03]  /*1db30*/  STL.64 [R1+0x20d0], R16 ;  /* 0x0020d01001007387 */ /* 0x0001e60000100a00 */
[----:B0-----:R-:W2:Y:S01]  /*1db40*/  LDL.LU R16, [R1+0x150] ;  /* 0x0001500001107983 */ /* 0x001ea20000300800 */
[----:B------:R-:W2:Y:S02]  /*1db50*/  LDL.LU R17, [R1+0x154] ;  /* 0x0001540001117983 */ /* 0x000ea40000300800 */
[----:B------:R-:W2:Y:S02]  /*1db60*/  LDL.LU R18, [R1+0x158] ;  /* 0x0001580001127983 */ /* 0x000ea40000300800 */
[----:B------:R-:W2:Y:S01]  /*1db70*/  LDL.LU R19, [R1+0x15c] ;  /* 0x00015c0001137983 */ /* 0x000ea20000300800 */
[----:B------:R-:W-:Y:S01]  /*1db80*/  STL.64 [R1+0x2078], R22 ;  /* 0x0020781601007387 */ /* 0x000fe20000100a00 */
[----:B------:R5:W-:Y:S02]  /*1db90*/  STL.64 [R1+0x2070], R20 ;  /* 0x0020701401007387 */ /* 0x000be40000100a00 */
[----:B------:R0:W-:Y:S02]  /*1dba0*/  STL [R1+0x1fbc], R28 ;  /* 0x001fbc1c01007387 */ /* 0x0001e40000100800 */
[----:B------:R1:W-:Y:S01]  /*1dbb0*/  STL [R1+0x1fb8], R29 ;  /* 0x001fb81d01007387 */ /* 0x0003e20000100800 */
[----:B-----5:R-:W-:Y:S01]  /*1dbc0*/  MOV R20, R2 ;  /* 0x0000000200147202 */ /* 0x020fe20000000f00 */
[----:B------:R-:W-:-:S07]  /*1dbd0*/  IMAD.MOV.U32 R21, RZ, RZ, R0 ;  /* 0x000000ffff157224 */ /* 0x000fce00078e0000 */
[C---:B---3--:R-:W-:Y:S01]  /*1dbe0*/  HMMA.16816.F32.BF16 R20, R12.reuse, R20, R4 ;  /* 0x000000140c14723c */ /* 0x048fe20000041804 */
[----:B------:R-:W4:Y:S01]  /*1dbf0*/  LDL.LU.64 R4, [R1+0x20e8] ;  /* 0x0020e80001047983 */ /* 0x000f220000300a00 */
[----:B------:R-:W-:Y:S11]  /*1dc00*/  MOV R25, R3 ;  /* 0x0000000300197202 */ /* 0x000ff60000000f00 */
[----:B------:R-:W-:Y:S11]  /*1dc10*/  @!UPT UIADD3 URZ, URZ, URZ, URZ ;  /* 0x0000003f3f3ff290 */ /* 0x000ff6000fffe03f */
[----:B------:R-:W-:Y:S02]  /*1dc20*/  MOV R2, R23 ;  /* 0x0000001700027202 */ /* 0x000fe40000000f00 */
[----:B------:R-:W-:Y:S01]  /*1dc30*/  MOV R3, R22 ;  /* 0x0000001600037202 */ /* 0x000fe20000000f00 */
[----:B------:R-:W-:Y:S01]  /*1dc40*/  STL.64 [R1+0x140], R20 ;  /* 0x0001401401007387 */ /* 0x000fe20000100a00 */
[----:B------:R-:W3:Y:S02]  /*1dc50*/  LDL.LU.64 R22, [R1+0x8] ;  /* 0x0000080001167983 */ /* 0x000ee40000300a00 */
[----:B------:R-:W-:Y:S01]  /*1dc60*/  STL [R1+0x1fc4], R2 ;  /* 0x001fc40201007387 */ /* 0x000fe20000100800 */
[----:B------:R-:W-:Y:S01]  /*1dc70*/  STL [R1+0x1fc0], R3 ;  /* 0x001fc00301007387 */ /* 0x000fe20000100800 */
[C---:B----4-:R-:W-:Y:S03]  /*1dc80*/  HMMA.16816.F32.BF16 R4, R12.reuse, R4, R8 ;  /* 0x000000040c04723c */ /* 0x050fe60000041808 */
[----:B------:R-:W4:Y:S11]  /*1dc90*/  LDL.LU R11, [R1+0x20e0] ;  /* 0x0020e000010b7983 */ /* 0x000f360000300800 */
[----:B------:R-:W-:Y:S09]  /*1dca0*/  @!UPT UIADD3 URZ, URZ, URZ, URZ ;  /* 0x0000003f3f3ff290 */ /* 0x000ff2000fffe03f */
[----:B------:R-:W-:Y:S01]  /*1dcb0*/  STL.64 [R1+0x130], R4 ;  /* 0x0001300401007387 */ /* 0x000fe20000100a00 */
[----:B0-----:R-:W-:Y:S01]  /*1dcc0*/  MOV R28, R6 ;  /* 0x00000006001c7202 */ /* 0x001fe20000000f00 */
[----:B-1----:R-:W-:Y:S01]  /*1dcd0*/  IMAD.MOV.U32 R29, RZ, RZ, R7 ;  /* 0x000000ffff1d7224 */ /* 0x002fe200078e0007 */
[----:B--2---:R-:W-:Y:S04]  /*1dce0*/  HMMA.16816.F32.BF16 R24, R12, R24, R16 ;  /* 0x000000180c18723c */ /* 0x004fe80000041810 */
[----:B------:R-:W-:Y:S01]  /*1dcf0*/  STL [R1+0x1fcc], R29 ;  /* 0x001fcc1d01007387 */ /* 0x000fe20000100800 */
[----:B------:R-:W-:Y:S03]  /*1dd00*/  STL [R1+0x1fc8], R28 ;  /* 0x001fc81c01007387 */ /* 0x000fe60000100800 */
[----:B----4-:R-:W-:Y:S02]  /*1dd10*/  LDSM.16.MT88.4 R4, [R11+0x1e000] ;  /* 0x01e000000b04783b */ /* 0x010fe40000004200 */
[----:B------:R-:W0:Y:S02]  /*1dd20*/  LDSM.16.MT88.4 R8, [R11+0x1e100] ;  /* 0x01e100000b08783b */ /* 0x000e240000004200 */
[----:B0-----:R-:W-:Y:S02]  /*1dd30*/  STL [R1+0x1fd8], R9 ;  /* 0x001fd80901007387 */ /* 0x001fe40000100800 */
[----:B------:R-:W-:Y:S02]  /*1dd40*/  STL [R1+0x1fd4], R10 ;  /* 0x001fd40a01007387 */ /* 0x000fe40000100800 */
[----:B------:R-:W-:Y:S02]  /*1dd50*/  STL [R1+0x1fd0], R11 ;  /* 0x001fd00b01007387 */ /* 0x000fe40000100800 */
[----:B------:R-:W2:Y:S01]  /*1dd60*/  LDL.LU.64 R18, [R1+0x20d8] ;  /* 0x0020d80001127983 */ /* 0x000ea20000300a00 */
[----:B------:R-:W2:Y:S04]  /*1dd70*/  LDL.LU.64 R16, [R1+0x20d0] ;  /* 0x0020d00001107983 */ /* 0x000ea80000300a00 */
[----:B------:R0:W-:Y:S02]  /*1dd80*/  STL.64 [R1+0x120], R24 ;  /* 0x0001201801007387 */ /* 0x0001e40000100a00 */
[----:B0-----:R-:W2:Y:S01]  /*1dd90*/  LDL.LU.64 R24, [R1+0x20c8] ;  /* 0x0020c80001187983 */ /* 0x001ea20000300a00 */
[----:B------:R-:W-:-:S02]  /*1dda0*/  MOV R2, R26 ;  /* 0x0000001a00027202 */ /* 0x000fc40000000f00 */
[----:B------:R-:W-:-:S05]  /*1ddb0*/  MOV R3, R27 ;  /* 0x0000001b00037202 */ /* 0x000fca0000000f00 */
[----:B------:R0:W-:Y:S01]  /*1ddc0*/  STL [R1+0x2054], R3 ;  /* 0x0020540301007387 */ /* 0x0001e20000100800 */
[----:B------:R1:W-:Y:S01]  /*1ddd0*/  STL [R1+0x2050], R2 ;  /* 0x0020500201007387 */ /* 0x0003e20000100800 */
[----:B--2---:R-:W-:Y:S02]  /*1dde0*/  HMMA.16816.F32.BF16 R24, R12, R24, R16 ;  /* 0x000000180c18723c */ /* 0x004fe40000041810 */
[----:B------:R-:W2:Y:S01]  /*1ddf0*/  LDL.LU.64 R18, [R1+0x20c0] ;  /* 0x0020c00001127983 */ /* 0x000ea20000300a00 */
[----:B------:R-:W2:Y:S11]  /*1de00*/  LDL.LU.64 R16, [R1+0x20b8] ;  /* 0x0020b80001107983 */ /* 0x000eb60000300a00 */
[----:B------:R-:W-:Y:S10]  /*1de10*/  @!UPT UIADD3 URZ, URZ, URZ, URZ ;  /* 0x0000003f3f3ff290 */ /* 0x000ff4000fffe03f */
[----:B------:R-:W-:Y:S01]  /*1de20*/  MOV R10, R24 ;  /* 0x00000018000a7202 */ /* 0x000fe20000000f00 */
[----:B------:R-:W-:Y:S02]  /*1de30*/  IMAD.MOV.U32 R11, RZ, RZ, R25 ;  /* 0x000000ffff0b7224 */ /* 0x000fe400078e0019 */
[----:B------:R-:W2:Y:S01]  /*1de40*/  LDL.LU.64 R24, [R1+0x20b0] ;  /* 0x0020b00001187983 */ /* 0x000ea20000300a00 */
[----:B------:R-:W-:Y:S02]  /*1de50*/  MOV R29, R26 ;  /* 0x0000001a001d7202 */ /* 0x000fe40000000f00 */
[----:B------:R-:W-:-:S05]  /*1de60*/  MOV R28, R27 ;  /* 0x0000001b001c7202 */ /* 0x000fca0000000f00 */
[----:B------:R-:W-:Y:S01]  /*1de70*/  STL [R1+0x2060], R28 ;  /* 0x0020601c01007387 */ /* 0x000fe20000100800 */
[----:B------:R-:W-:Y:S01]  /*1de80*/  STL [R1+0x205c], R29 ;  /* 0x00205c1d01007387 */ /* 0x000fe20000100800 */
[C---:B--2---:R-:W-:Y:S02]  /*1de90*/  HMMA.16816.F32.BF16 R24, R12.reuse, R24, R16 ;  /* 0x000000180c18723c */ /* 0x044fe40000041810 */
[----:B------:R-:W2:Y:S01]  /*1dea0*/  LDL.LU.64 R18, [R1+0x20a8] ;  /* 0x0020a80001127983 */ /* 0x000ea20000300a00 */
[----:B------:R-:W2:Y:S11]  /*1deb0*/  LDL.LU.64 R16, [R1+0x20a0] ;  /* 0x0020a00001107983 */ /* 0x000eb60000300a00 */
[----:B------:R-:W-:Y:S09]  /*1dec0*/  @!UPT UIADD3 URZ, URZ, URZ, URZ ;  /* 0x0000003f3f3ff290 */ /* 0x000ff2000fffe03f */
[----:B------:R4:W-:Y:S01]  /*1ded0*/  STL [R1+0xa4], R25 ;  /* 0x0000a41901007387 */ /* 0x0009e20000100800 */
[----:B0-----:R-:W-:Y:S01]  /*1dee0*/  IMAD.MOV.U32 R3, RZ, RZ, R26 ;  /* 0x000000ffff037224 */ /* 0x001fe200078e001a */
[----:B-1----:R-:W-:Y:S02]  /*1def0*/  MOV R2, R27 ;  /* 0x0000001b00027202 */ /* 0x002fe40000000f00 */
[----:B------:R-:W-:Y:S01]  /*1df00*/  MOV R0, R24 ;  /* 0x0000001800007202 */ /* 0x000fe20000000f00 */
[----:B------:R-:W5:Y:S04]  /*1df10*/  LDL.LU.64 R26, [R1+0x2098] ;  /* 0x00209800011a7983 */ /* 0x000f680000300a00 */
[----:B----4-:R-:W2:Y:S02]  /*1df20*/  LDL.LU.64 R24, [R1+0x2090] ;  /* 0x0020900001187983 */ /* 0x010ea40000300a00 */
[----:B--2---:R-:W-:Y:S02]  /*1df30*/  HMMA.16816.F32.BF16 R12, R12, R24, R16 ;  /* 0x000000180c0c723c */ /* 0x004fe40000041810 */
[----:B------:R-:W2:Y:S01]  /*1df40*/  LDL.LU.64 R18, [R1+0x2088] ;  /* 0x0020880001127983 */ /* 0x000ea20000300a00 */
[----:B------:R-:W2:Y:S02]  /*1df50*/  LDL.LU.64 R16, [R1+0x2080] ;  /* 0x0020800001107983 */ /* 0x000ea40000300a00 */
[----:B---3--:R-:W-:-:S02]  /*1df60*/  IMAD.MOV.U32 R9, RZ, RZ, R22 ;  /* 0x000000ffff097224 */ /* 0x008fc400078e0016 */
[----:B------:R-:W-:Y:S11]  /*1df70*/  MOV R24, R23 ;  /* 0x0000001700187202 */ /* 0x000ff60000000f00 */
[----:B------:R-:W-:Y:S05]  /*1df80*/  @!UPT UIADD3 URZ, URZ, URZ, URZ ;  /* 0x0000003f3f3ff290 */ /* 0x000fea000fffe03f */
[----:B------:R2:W-:Y:S01]  /*1df90*/  STL.64 [R1+0x60], R12 ;  /* 0x0000600c01007387 */ /* 0x0005e20000100a00 */
[----:B------:R-:W-:Y:S02]  /*1dfa0*/  MOV R28, R14 ;  /* 0x0000000e001c7202 */ /* 0x000fe40000000f00 */
[----:B------:R-:W-:Y:S01]  /*1dfb0*/  MOV R29, R15 ;  /* 0x0000000f001d7202 */ /* 0x000fe20000000f00 */
[----:B------:R-:W3:Y:S01]  /*1dfc0*/  LDL R25, [R1+0x600] ;  /* 0x0006000001197983 */ /* 0x000ee20000100800 */
[----:B--2---:R-:W-:Y:S01]  /*1dfd0*/  HMMA.16816.F32.BF16 R12, R4, R22, R16 ;  /* 0x00000016040c723c */ /* 0x004fe20000041810 */
[----:B------:R-:W2:Y:S01]  /*1dfe0*/  LDL.LU.64 R22, [R1+0x2078] ;  /* 0x0020780001167983 */ /* 0x000ea20000300a00 */
[----:B------:R-:W4:Y:S02]  /*1dff0*/  LDL.LU.64 R20, [R1+0x2070] ;  /* 0x0020700001147983 */ /* 0x000f240000300a00 */
[----:B------:R-:W3:Y:S03]  /*1e000*/  LDL.LU R16, [R1+0x90] ;  /* 0x0000900001107983 */ /* 0x000ee60000300800 */
[----:B--2---:R-:W-:-:S02]  /*1e010*/  MOV R17, R22 ;  /* 0x0000001600117202 */ /* 0x004fc40000000f00 */
[----:B------:R-:W-:Y:S01]  /*1e020*/  MOV R18, R23 ;  /* 0x0000001700127202 */ /* 0x000fe20000000f00 */
[----:B------:R-:W2:Y:S01]  /*1e030*/  LDL.LU R22, [R1+0x2068] ;  /* 0x0020680001167983 */ /* 0x000ea20000300800 */
[----:B------:R-:W2:Y:S02]  /*1e040*/  LDL.LU R23, [R1+0x2064] ;  /* 0x0020640001177983 */ /* 0x000ea40000300800 */
[----:B------:R-:W4:Y:S02]  /*1e050*/  LDL.LU R19, [R1+0x9c] ;  /* 0x00009c0001137983 */ /* 0x000f240000300800 */
[----:B-----5:R-:W-:Y:S01]  /*1e060*/  STL.64 [R1+0x1ff8], R26 ;  /* 0x001ff81a01007387 */ /* 0x020fe20000100a00 */
[----:B---3--:R-:W-:Y:S01]  /*1e070*/  STL.64 [R1+0x1ff0], R24 ;  /* 0x001ff01801007387 */ /* 0x008fe20000100a00 */
[----:B------:R-:W-:Y:S02]  /*1e080*/  STL.64 [R1+0x1fe8], R10 ;  /* 0x001fe80a01007387 */ /* 0x000fe40000100a00 */
[----:B------:R-:W-:Y:S04]  /*1e090*/  STL.64 [R1+0x1fe0], R8 ;  /* 0x001fe00801007387 */ /* 0x000fe80000100a00 */
[----:B------:R-:W-:Y:S01]  /*1e0a0*/  STL [R1+0x1ee8], R12 ;  /* 0x001ee80c01007387 */ /* 0x000fe20000100800 */
[----:B------:R-:W-:Y:S01]  /*1e0b0*/  STL [R1+0x1ee4], R13 ;  /* 0x001ee40d01007387 */ /* 0x000fe20000100800 */
[----:B------:R-:W-:Y:S02]  /*1e0c0*/  STL [R1+0x1ee0], R14 ;  /* 0x001ee00e01007387 */ /* 0x000fe40000100800 */
[----:B------:R-:W-:Y:S01]  /*1e0d0*/  STL [R1+0x1edc], R15 ;  /* 0x001edc0f01007387 */ /* 0x000fe20000100800 */
[----:B--2---:R-:W-:Y:S01]  /*1e0e0*/  STL.64 [R1+0x1fb0], R22 ;  /* 0x001fb01601007387 */ /* 0x004fe20000100a00 */
[----:B----4-:R0:W-:Y:S01]  /*1e0f0*/  STL.64 [R1+0x1fa8], R20 ;  /* 0x001fa81401007387 */ /* 0x0101e20000100a00 */
[C---:B------:R-:W-:Y:S02]  /*1e100*/  HMMA.16816.F32.BF16 R16, R4.reuse, R22, R16 ;  /* 0x000000160410723c */ /* 0x040fe40000041810 */
[----:B0-----:R-:W2:Y:S01]  /*1e110*/  LDL.LU R20, [R1+0x80] ;  /* 0x0000800001147983 */ /* 0x001ea20000300800 */
[----:B------:R-:W2:Y:S02]  /*1e120*/  LDL.LU R21, [R1+0x84] ;  /* 0x0000840001157983 */ /* 0x000ea40000300800 */
[----:B------:R-:W3:Y:S02]  /*1e130*/  LDL.LU R22, [R1+0x88] ;  /* 0x0000880001167983 */ /* 0x000ee40000300800 */
[----:B------:R-:W3:Y:S02]  /*1e140*/  LDL.LU R23, [R1+0x8c] ;  /* 0x00008c0001177983 */ /* 0x000ee40000300800 */
[----:B---3--:R-:W-:Y:S01]  /*1e150*/  STL.64 [R1+0x2008], R22 ;  /* 0x0020081601007387 */ /* 0x008fe20000100a00 */
[----:B--2---:R0:W-:Y:S03]  /*1e160*/  STL.64 [R1+0x2000], R20 ;  /* 0x0020001401007387 */ /* 0x0041e60000100a00 */
[----:B0-----:R-:W2:Y:S01]  /*1e170*/  LDL.LU R20, [R1+0xd0] ;  /* 0x0000d00001147983 */ /* 0x001ea20000300800 */
[----:B------:R-:W2:Y:S02]  /*1e180*/  LDL.LU R21, [R1+0xd4] ;  /* 0x0000d40001157983 */ /* 0x000ea40000300800 */
[----:B------:R-:W3:Y:S02]  /*1e190*/  LDL.LU R22, [R1+0xd8] ;  /* 0x0000d80001167983 */ /* 0x000ee40000300800 */
[----:B------:R-:W3:Y:S02]  /*1e1a0*/  LDL.LU R23, [R1+0xdc] ;  /* 0x0000dc0001177983 */ /* 0x000ee40000300800 */
[----:B---3--:R0:W-:Y:S01]  /*1e1b0*/  STL.64 [R1+0x2018], R22 ;  /* 0x0020181601007387 */ /* 0x0081e20000100a00 */
[----:B--2---:R-:W-:Y:S03]  /*1e1c0*/  STL.64 [R1+0x2010], R20 ;  /* 0x0020101401007387 */ /* 0x004fe60000100a00 */
[----:B0-----:R-:W2:Y:S04]  /*1e1d0*/  LDL.LU.64 R22, [R1+0x38] ;  /* 0x0000380001167983 */ /* 0x001ea80000300a00 */
[----:B--2---:R0:W-:Y:S04]  /*1e1e0*/  STL.64 [R1+0x2030], R22 ;  /* 0x0020301601007387 */ /* 0x0041e80000100a00 */
[----:B0-----:R-:W2:Y:S04]  /*1e1f0*/  LDL.LU.64 R22, [R1+0x48] ;  /* 0x0000480001167983 */ /* 0x001ea80000300a00 */
[----:B--2---:R0:W-:Y:S01]  /*1e200*/  STL.64 [R1+0x2048], R22 ;  /* 0x0020481601007387 */ /* 0x0041e20000100a00 */
[----:B------:R-:W2:Y:S02]  /*1e210*/  LDL.LU R24, [R1+0xc0] ;  /* 0x0000c00001187983 */ /* 0x000ea40000300800 */
[----:B------:R-:W2:Y:S02]  /*1e220*/  LDL.LU R25, [R1+0xc4] ;  /* 0x0000c40001197983 */ /* 0x000ea40000300800 */
[----:B------:R-:W3:Y:S01]  /*1e230*/  LDL.LU R26, [R1+0xc8] ;  /* 0x0000c800011a7983 */ /* 0x000ee20000300800 */
[----:B------:R-:W3:Y:S01]  /*1e240*/  LDL.LU R27, [R1+0xcc] ;  /* 0x0000cc00011b7983 */ /* 0x000ee20000300800 */
[----:B------:R-:W4:Y:S02]  /*1e250*/  LDL.LU R12, [R1+0x100] ;  /* 0x00010000010c7983 */ /* 0x000f240000300800 */
[----:B------:R-:W4:Y:S02]  /*1e260*/  LDL.LU R13, [R1+0x104] ;  /* 0x00010400010d7983 */ /* 0x000f240000300800 */
[----:B------:R-:W4:Y:S01]  /*1e270*/  LDL.LU R14, [R1+0x108] ;  /* 0x00010800010e7983 */ /* 0x000f220000300800 */
[----:B------:R-:W4:Y:S04]  /*1e280*/  LDL.LU R15, [R1+0x10c] ;  /* 0x00010c00010f7983 */ /* 0x000f280000300800 */
[----:B0-----:R-:W4:Y:S04]  /*1e290*/  LDL.LU.64 R22, [R1+0x58] ;  /* 0x0000580001167983 */ /* 0x001f280000300a00 */
[----:B---3--:R-:W-:Y:S01]  /*1e2a0*/  STL.64 [R1+0x2028], R26 ;  /* 0x0020281a01007387 */ /* 0x008fe20000100a00 */
[----:B--2---:R0:W-:Y:S03]  /*1e2b0*/  STL.64 [R1+0x2020], R24 ;  /* 0x0020201801007387 */ /* 0x0041e60000100a00 */
        /* <DEDUP_REMOVED lines=8> */
[----:B------:R-:W2:Y:S02]  /*1e340*/  LDL.LU R26, [R1+0xf8] ;  /* 0x0000f800011a7983 */ /* 0x000ea40000300800 */
[----:B------:R-:W2:Y:S01]  /*1e350*/  LDL.LU R27, [R1+0xfc] ;  /* 0x0000fc00011b7983 */ /* 0x000ea20000300800 */
[----:B------:R-:W3:Y:S01]  /*1e360*/  LDL.LU.64 R10, [R1+0x18] ;  /* 0x00001800010a7983 */ /* 0x000ee20000300a00 */
[----:B------:R0:W-:Y:S02]  /*1e370*/  STL [R1+0x1ef8], R16 ;  /* 0x001ef81001007387 */ /* 0x0001e40000100800 */
[----:B------:R1:W-:Y:S02]  /*1e380*/  STL [R1+0x1ef4], R17 ;  /* 0x001ef41101007387 */ /* 0x0003e40000100800 */
[----:B------:R5:W-:Y:S01]  /*1e390*/  STL [R1+0x1ef0], R18 ;  /* 0x001ef01201007387 */ /* 0x000be20000100800 */
[----:B------:R4:W-:Y:S04]  /*1e3a0*/  STL [R1+0x1eec], R19 ;  /* 0x001eec1301007387 */ /* 0x0009e80000100800 */
[----:B0-----:R-:W2:Y:S01]  /*1e3b0*/  LDL.LU R16, [R1+0x60] ;  /* 0x0000600001107983 */ /* 0x001ea20000300800 */
[----:B-1----:R-:W2:Y:S02]  /*1e3c0*/  LDL.LU R17, [R1+0x64] ;  /* 0x0000640001117983 */ /* 0x002ea40000300800 */
[----:B-----5:R-:W-:Y:S01]  /*1e3d0*/  IMAD.MOV.U32 R18, RZ, RZ, R28 ;  /* 0x000000ffff127224 */ /* 0x020fe200078e001c */
[----:B----4-:R-:W-:Y:S01]  /*1e3e0*/  MOV R19, R29 ;  /* 0x0000001d00137202 */ /* 0x010fe20000000f00 */
[----:B------:R-:W4:Y:S01]  /*1e3f0*/  LDL.LU R28, [R1+0x2060] ;  /* 0x00206000011c7983 */ /* 0x000f220000300800 */
[----:B------:R-:W5:Y:S03]  /*1e400*/  LDL.LU R29, [R1+0x205c] ;  /* 0x00205c00011d7983 */ /* 0x000f660000300800 */
[----:B------:R-:W-:Y:S01]  /*1e410*/  STL.64 [R1+0x1f38], R18 ;  /* 0x001f381201007387 */ /* 0x000fe20000100a00 */
[----:B------:R-:W-:Y:S03]  /*1e420*/  HMMA.16816.F32.BF16 R12, R4, R22, R12 ;  /* 0x00000016040c723c */ /* 0x000fe6000004180c */
[----:B--2---:R0:W-:Y:S02]  /*1e430*/  STL.64 [R1+0x1f30], R16 ;  /* 0x001f301001007387 */ /* 0x0041e40000100a00 */
[----:B0-----:R-:W-:-:S02]  /*1e440*/  MOV R16, R0 ;  /* 0x0000000000107202 */ /* 0x001fc40000000f00 */
[----:B------:R-:W2:Y:S01]  /*1e450*/  LDL.LU R0, [R1+0x2058] ;  /* 0x0020580001007983 */ /* 0x000ea20000300800 */
[----:B------:R-:W2:Y:S01]  /*1e460*/  LDL.LU R17, [R1+0xa4] ;  /* 0x0000a40001117983 */ /* 0x000ea20000300800 */
[----:B------:R-:W-:Y:S01]  /*1e470*/  MOV R18, R3 ;  /* 0x0000000300127202 */ /* 0x000fe20000000f00 */
[----:B------:R-:W-:Y:S01]  /*1e480*/  IMAD.MOV.U32 R19, RZ, RZ, R2 ;  /* 0x000000ffff137224 */ /* 0x000fe200078e0002 */
[----:B------:R-:W3:Y:S01]  /*1e490*/  LDL.LU R3, [R1+0x2054] ;  /* 0x0020540001037983 */ /* 0x000ee20000300800 */
[----:B------:R-:W3:Y:S03]  /*1e4a0*/  LDL.LU R2, [R1+0x2050] ;  /* 0x0020500001027983 */ /* 0x000ee60000300800 */
[----:B------:R0:W-:Y:S04]  /*1e4b0*/  STL.64 [R1+0x1f48], R18 ;  /* 0x001f481201007387 */ /* 0x0001e80000100a00 */
[----:B--2---:R-:W-:Y:S01]  /*1e4c0*/  STL.64 [R1+0x1f40], R16 ;  /* 0x001f401001007387 */ /* 0x004fe20000100a00 */
[----:B0-----:R-:W2:Y:S03]  /*1e4d0*/  LDL.LU R18, [R1+0x28] ;  /* 0x0000280001127983 */ /* 0x001ea60000300800 */
[----:B------:R0:W-:Y:S02]  /*1e4e0*/  STL.64 [R1+0x5c0], R12 ;  /* 0x0005c00c01007387 */ /* 0x0001e40000100a00 */
[----:B------:R1:W-:Y:S01]  /*1e4f0*/  STL.64 [R1+0x5c8], R14 ;  /* 0x0005c80e01007387 */ /* 0x0003e20000100a00 */
[----:B0-----:R-:W-:-:S02]  /*1e500*/  MOV R13, R22 ;  /* 0x00000016000d7202 */ /* 0x001fc40000000f00 */
[----:B------:R-:W-:Y:S02]  /*1e510*/  MOV R12, R23 ;  /* 0x00000017000c7202 */ /* 0x000fe40000000f00 */
[----:B------:R-:W2:Y:S02]  /*1e520*/  LDL.LU.64 R22, [R1+0x2048] ;  /* 0x0020480001167983 */ /* 0x000ea40000300a00 */
[C---:B--2---:R-:W-:Y:S01]  /*1e530*/  HMMA.16816.F32.BF16 R24, R4.reuse, R22, R24 ;  /* 0x000000160418723c */ /* 0x044fe20000041818 */
[----:B------:R-:W-:Y:S01]  /*1e540*/  IMAD.MOV.U32 R16, RZ, RZ, R22 ;  /* 0x000000ffff107224 */ /* 0x000fe200078e0016 */
[----:B-1----:R-:W-:Y:S11]  /*1e550*/  MOV R15, R23 ;  /* 0x00000017000f7202 */ /* 0x002ff60000000f00 */
[----:B------:R-:W-:Y:S10]  /*1e560*/  @!UPT UIADD3 URZ, URZ, URZ, URZ ;  /* 0x0000003f3f3ff290 */ /* 0x000ff4000fffe03f */
[----:B------:R-:W-:Y:S01]  /*1e570*/  STL.64 [R1+0x2a0], R24 ;  /* 0x0002a01801007387 */ /* 0x000fe20000100a00 */
[----:B------:R0:W-:Y:S03]  /*1e580*/  STL.64 [R1+0x2a8], R26 ;  /* 0x0002a81a01007387 */ /* 0x0001e60000100a00 */
[----:B0-----:R-:W2:Y:S01]  /*1e590*/  LDL.LU.64 R26, [R1+0x2040] ;  /* 0x00204000011a7983 */ /* 0x001ea20000300a00 */
[----:B------:R-:W2:Y:S02]  /*1e5a0*/  LDL.LU.64 R24, [R1+0x2038] ;  /* 0x0020380001187983 */ /* 0x000ea40000300a00 */
[----:B------:R-:W2:Y:S01]  /*1e5b0*/  LDL.LU.64 R22, [R1+0x2030] ;  /* 0x0020300001167983 */ /* 0x000ea20000300a00 */
[----:B------:R-:W-:Y:S01]  /*1e5c0*/  MOV R19, R0 ;  /* 0x0000000000137202 */ /* 0x000fe20000000f00 */
        /* <DEDUP_REMOVED lines=9> */
[----:B------:R-:W2:Y:S01]  /*1e660*/  LDL.LU.64 R20, [R1+0x2010] ;  /* 0x0020100001147983 */ /* 0x000ea20000300a00 */
[----:B---3--:R-:W-:Y:S01]  /*1e670*/  MOV R14, R10 ;  /* 0x0000000a000e7202 */ /* 0x008fe20000000f00 */
[C---:B--2---:R-:W-:Y:S08]  /*1e680*/  HMMA.16816.F32.BF16 R20, R4.reuse, R18, R20 ;  /* 0x000000120414723c */ /* 0x044ff00000041814 */
[----:B------:R-:W-:Y:S11]  /*1e690*/  HMMA.16816.F32.BF16 R24, R4, R10, R24 ;  /* 0x0000000a0418723c */ /* 0x000ff60000041818 */
[----:B------:R-:W-:Y:S04]  /*1e6a0*/  @!UPT UIADD3 URZ, URZ, URZ, URZ ;  /* 0x0000003f3f3ff290 */ /* 0x000fe8000fffe03f */
[----:B------:R-:W-:Y:S01]  /*1e6b0*/  STL.64 [R1+0x5f0], R20 ;  /* 0x0005f01401007387 */ /* 0x000fe20000100a00 */
[----:B------:R0:W-:Y:S03]  /*1e6c0*/  STL.64 [R1+0x5f8], R22 ;  /* 0x0005f81601007387 */ /* 0x0001e60000100a00 */
[----:B0-----:R-:W2:Y:S01]  /*1e6d0*/  LDL.LU.64 R22, [R1+0x2008] ;  /* 0x0020080001167983 */ /* 0x001ea20000300a00 */
[----:B------:R-:W2:Y:S02]  /*1e6e0*/  LDL.LU.64 R20, [R1+0x2000] ;  /* 0x0020000001147983 */ /* 0x000ea40000300a00 */
[----:B------:R0:W-:Y:S02]  /*1e6f0*/  STL.64 [R1+0x1f60], R18 ;  /* 0x001f601201007387 */ /* 0x0001e40000100a00 */
[----:B0-----:R-:W-:Y:S01]  /*1e700*/  IMAD.MOV.U32 R18, RZ, RZ, R8 ;  /* 0x000000ffff127224 */ /* 0x001fe200078e0008 */
[----:B------:R-:W-:-:S05]  /*1e710*/  MOV R19, R0 ;  /* 0x0000000000137202 */ /* 0x000fca0000000f00 */
[----:B------:R-:W-:Y:S01]  /*1e720*/  STL.64 [R1+0x1f78], R18 ;  /* 0x001f781201007387 */ /* 0x000fe20000100a00 */
[----:B------:R-:W-:Y:S02]  /*1e730*/  STL.64 [R1+0x790], R24 ;  /* 0x0007901801007387 */ /* 0x000fe40000100a00 */
[----:B------:R0:W-:Y:S02]  /*1e740*/  STL.64 [R1+0x798], R26 ;  /* 0x0007981a01007387 */ /* 0x0001e40000100a00 */
[----:B0-----:R-:W2:Y:S01]  /*1e750*/  LDL.LU.64 R26, [R1+0x1ff8] ;  /* 0x001ff800011a7983 */ /* 0x001ea20000300a00 */
[----:B------:R-:W3:Y:S01]  /*1e760*/  LDL.LU.64 R24, [R1+0x1ff0] ;  /* 0x001ff00001187983 */ /* 0x000ee20000300a00 */
[----:B------:R-:W-:Y:S02]  /*1e770*/  MOV R0, R11 ;  /* 0x0000000b00007202 */ /* 0x000fe40000000f00 */
[----:B------:R-:W3:Y:S01]  /*1e780*/  LDL.LU.64 R10, [R1+0x1fe8] ;  /* 0x001fe800010a7983 */ /* 0x000ee20000300a00 */
[----:B------:R-:W3:Y:S01]  /*1e790*/  LDL.LU.64 R8, [R1+0x1fe0] ;  /* 0x001fe00001087983 */ /* 0x000ee20000300a00 */
[----:B------:R-:W-:-:S02]  /*1e7a0*/  MOV R18, R16 ;  /* 0x0000001000127202 */ /* 0x000fc40000000f00 */
[----:B------:R-:W-:Y:S01]  /*1e7b0*/  MOV R19, R15 ;  /* 0x0000000f00137202 */ /* 0x000fe20000000f00 */
[----:B--2---:R-:W-:Y:S01]  /*1e7c0*/  HMMA.16816.F32.BF16 R4, R4, R26, R20 ;  /* 0x0000001a0404723c */ /* 0x004fe20000041814 */
[----:B------:R-:W2:Y:S11]  /*1e7d0*/  LDL.LU R20, [R1+0x70] ;  /* 0x0000700001147983 */ /* 0x000eb60000300800 */
[----:B------:R-:W-:Y:S11]  /*1e7e0*/  @!UPT UIADD3 URZ, URZ, URZ, URZ ;  /* 0x0000003f3f3ff290 */ /* 0x000ff6000fffe03f */
[----:B------:R-:W-:Y:S01]  /*1e7f0*/  STL.64 [R1+0x780], R4 ;  /* 0x0007800401007387 */ /* 0x000fe20000100a00 */
[----:B------:R3:W-:Y:S02]  /*1e800*/  STL.64 [R1+0x788], R6 ;  /* 0x0007880601007387 */ /* 0x0007e40000100a00 */
[----:B------:R-:W2:Y:S02]  /*1e810*/  LDL.LU R21, [R1+0x74] ;  /* 0x0000740001157983 */ /* 0x000ea40000300800 */
[----:B------:R-:W2:Y:S01]  /*1e820*/  LDL.LU R22, [R1+0x78] ;  /* 0x0000780001167983 */ /* 0x000ea20000300800 */
[----:B------:R-:W2:Y:S01]  /*1e830*/  LDL.LU R23, [R1+0x7c] ;  /* 0x00007c0001177983 */ /* 0x000ea20000300800 */
[----:B---3--:R-:W-:-:S03]  /*1e840*/  IMAD.MOV.U32 R6, RZ, RZ, R9 ;  /* 0x000000ffff067224 */ /* 0x008fc600078e0009 */
[----:B------:R-:W2:Y:S01]  /*1e850*/  LDL.LU R9, [R1+0x1fd8] ;  /* 0x001fd80001097983 */ /* 0x000ea20000300800 */
[----:B------:R-:W-:Y:S01]  /*1e860*/  STL.64 [R1+0x1f90], R18 ;  /* 0x001f901201007387 */ /* 0x000fe20000100a00 */
[----:B------:R-:W-:Y:S01]  /*1e870*/  MOV R7, R24 ;  /* 0x0000001800077202 */ /* 0x000fe20000000f00 */
[----:B------:R-:W-:Y:S01]  /*1e880*/  STL.64 [R1+0x1f58], R26 ;  /* 0x001f581a01007387 */ /* 0x000fe20000100a00 */
[----:B------:R0:W-:Y:S01]  /*1e890*/  STL [R1+0x1f50], R25 ;  /* 0x001f501901007387 */ /* 0x0001e20000100800 */
[----:B------:R-:W-:Y:S02]  /*1e8a0*/  MOV R24, R10 ;  /* 0x0000000a00187202 */ /* 0x000fe40000000f00 */
[----:B------:R-:W2:Y:S01]  /*1e8b0*/  LDL.LU R10, [R1+0x1fd4] ;  /* 0x001fd400010a7983 */ /* 0x000ea20000300800 */
[----:B0-----:R-:W-:Y:S01]  /*1e8c0*/  MOV R25, R11 ;  /* 0x0000000b00197202 */ /* 0x001fe20000000f00 */
[----:B-----5:R-:W-:Y:S01]  /*1e8d0*/  IMAD.MOV.U32 R26, RZ, RZ, R29 ;  /* 0x000000ffff1a7224 */ /* 0x020fe200078e001d */
[----:B----4-:R-:W-:Y:S01]  /*1e8e0*/  MOV R27, R28 ;  /* 0x0000001c001b7202 */ /* 0x010fe20000000f00 */
[----:B------:R-:W2:Y:S01]  /*1e8f0*/  LDL.LU R11, [R1+0x1fd0] ;  /* 0x001fd000010b7983 */ /* 0x000ea20000300800 */
[----:B------:R-:W3:Y:S02]  /*1e900*/  LDL.LU R29, [R1+0x1fcc] ;  /* 0x001fcc00011d7983 */ /* 0x000ee40000300800 */
[----:B------:R-:W4:Y:S01]  /*1e910*/  LDL.LU R28, [R1+0x1fc8] ;  /* 0x001fc800011c7983 */ /* 0x000f220000300800 */
[----:B------:R-:W-:Y:S01]  /*1e920*/  STL.64 [R1+0x1f70], R26 ;  /* 0x001f701a01007387 */ /* 0x000fe20000100a00 */
[----:B------:R0:W-:Y:S03]  /*1e930*/  STL.64 [R1+0x1f68], R24 ;  /* 0x001f681801007387 */ /* 0x0001e60000100a00 */
[----:B0-----:R-:W5:Y:S01]  /*1e940*/  LDL.LU R24, [R1+0x120] ;  /* 0x0001200001187983 */ /* 0x001f620000300800 */
[----:B------:R-:W5:Y:S01]  /*1e950*/  LDL.LU R25, [R1+0x124] ;  /* 0x0001240001197983 */ /* 0x000f620000300800 */
[----:B------:R-:W-:-:S02]  /*1e960*/  MOV R26, R2 ;  /* 0x00000002001a7202 */ /* 0x000fc40000000f00 */
[----:B------:R-:W-:Y:S01]  /*1e970*/  MOV R27, R3 ;  /* 0x00000003001b7202 */ /* 0x000fe20000000f00 */
[----:B------:R-:W2:Y:S01]  /*1e980*/  LDL.LU R2, [R1+0x1fc4] ;  /* 0x001fc40001027983 */ /* 0x000ea20000300800 */
[----:B------:R-:W2:Y:S03]  /*1e990*/  LDL.LU R3, [R1+0x1fc0] ;  /* 0x001fc00001037983 */ /* 0x000ea60000300800 */
[----:B------:R-:W-:Y:S04]  /*1e9a0*/  STL.64 [R1+0x1f88], R26 ;  /* 0x001f881a01007387 */ /* 0x000fe80000100a00 */
[----:B-----5:R0:W-:Y:S04]  /*1e9b0*/  STL.64 [R1+0x1f80], R24 ;  /* 0x001f801801007387 */ /* 0x0201e80000100a00 */
[----:B0-----:R-:W5:Y:S01]  /*1e9c0*/  LDL.LU R24, [R1+0x130] ;  /* 0x0001300001187983 */ /* 0x001f620000300800 */
[----:B------:R-:W5:Y:S02]  /*1e9d0*/  LDL.LU R25, [R1+0x134] ;  /* 0x0001340001197983 */ /* 0x000f640000300800 */
[----:B----4-:R-:W-:Y:S01]  /*1e9e0*/  IMAD.MOV.U32 R26, RZ, RZ, R28 ;  /* 0x000000ffff1a7224 */ /* 0x010fe200078e001c */
[----:B---3--:R-:W-:Y:S01]  /*1e9f0*/  MOV R27, R29 ;  /* 0x0000001d001b7202 */ /* 0x008fe20000000f00 */
[----:B------:R-:W3:Y:S01]  /*1ea00*/  LDL.LU R28, [R1+0x1fbc] ;  /* 0x001fbc00011c7983 */ /* 0x000ee20000300800 */
[----:B------:R-:W4:Y:S03]  /*1ea10*/  LDL.LU R29, [R1+0x1fb8] ;  /* 0x001fb800011d7983 */ /* 0x000f260000300800 */
[----:B------:R-:W-:Y:S01]  /*1ea20*/  STL.64 [R1+0x1fa0], R26 ;  /* 0x001fa01a01007387 */ /* 0x000fe20000100a00 */
[----:B--2---:R-:W-:Y:S03]  /*1ea30*/  HMMA.16816.F32.BF16 R4, R8, R6, R20 ;  /* 0x000000060804723c */ /* 0x004fe60000041814 */
[----:B-----5:R0:W-:Y:S04]  /*1ea40*/  STL.64 [R1+0x1f98], R24 ;  /* 0x001f981801007387 */ /* 0x0201e80000100a00 */
[----:B0-----:R-:W2:Y:S01]  /*1ea50*/  LDL.LU R24, [R1+0x140] ;  /* 0x0001400001187983 */ /* 0x001ea20000300800 */
[----:B------:R-:W2:Y:S02]  /*1ea60*/  LDL.LU R25, [R1+0x144] ;  /* 0x0001440001197983 */ /* 0x000ea40000300800 */
[----:B------:R-:W5:Y:S02]  /*1ea70*/  LDL.LU.64 R22, [R1+0x1fb0] ;  /* 0x001fb00001167983 */ /* 0x000f640000300a00 */
[----:B------:R-:W2:Y:S01]  /*1ea80*/  LDL.LU.64 R20, [R1+0x1fa8] ;  /* 0x001fa80001147983 */ /* 0x000ea20000300a00 */
[----:B------:R-:W-:-:S02]  /*1ea90*/  MOV R26, R3 ;  /* 0x00000003001a7202 */ /* 0x000fc40000000f00 */
[----:B------:R-:W-:Y:S02]  /*1eaa0*/  MOV R27, R2 ;  /* 0x00000002001b7202 */ /* 0x000fe40000000f00 */
[----:B------:R-:W5:Y:S06]  /*1eab0*/  LDL.64 R2, [R1+0xd28] ;  /* 0x000d280001027983 */ /* 0x000f6c0000100a00 */
[----:B------:R4:W-:Y:S02]  /*1eac0*/  STL [R1+0x1f08], R4 ;  /* 0x001f080401007387 */ /* 0x0009e40000100800 */
[----:B------:R3:W-:Y:S02]  /*1ead0*/  STL [R1+0x1f04], R5 ;  /* 0x001f040501007387 */ /* 0x0007e40000100800 */
[----:B------:R2:W-:Y:S01]  /*1eae0*/  STL [R1+0x1f00], R6 ;  /* 0x001f000601007387 */ /* 0x0005e20000100800 */
[----:B------:R0:W-:Y:S01]  /*1eaf0*/  STL [R1+0x1efc], R7 ;  /* 0x001efc0701007387 */ /* 0x0001e20000100800 */
[----:B------:R-:W-:-:S02]  /*1eb00*/  IMAD.MOV.U32 R18, RZ, RZ, R13 ;  /* 0x000000ffff127224 */ /* 0x000fc400078e000d */
[----:B----4-:R-:W-:Y:S01]  /*1eb10*/  IMAD.MOV.U32 R4, RZ, RZ, R29 ;  /* 0x000000ffff047224 */ /* 0x010fe200078e001d */
[----:B---3--:R-:W-:Y:S02]  /*1eb20*/  MOV R5, R28 ;  /* 0x0000001c00057202 */ /* 0x008fe40000000f00 */
[----:B------:R-:W-:Y:S01]  /*1eb30*/  MOV R19, R12 ;  /* 0x0000000c00137202 */ /* 0x000fe20000000f00 */
[----:B------:R-:W3:Y:S04]  /*1eb40*/  LDL.64 R28, [R1+0xd18] ;  /* 0x000d1800011c7983 */ /* 0x000ee80000100a00 */
[----:B------:R-:W4:Y:S01]  /*1eb50*/  LDL.64 R12, [R1+0xd08] ;  /* 0x000d0800010c7983 */ /* 0x000f220000100a00 */
[----:B--2---:R-:W-:Y:S02]  /*1eb60*/  MOV R6, R21 ;  /* 0x0000001500067202 */ /* 0x004fe40000000f00 */
[----:B0-----:R-:W-:Y:S01]  /*1eb70*/  MOV R7, R20 ;  /* 0x0000001400077202 */ /* 0x001fe20000000f00 */
[C---:B------:R-:W-:Y:S08]  /*1eb80*/  HMMA.16816.F32.BF16 R16, R8.reuse, R18, R24 ;  /* 0x000000120810723c */ /* 0x040ff00000041818 */
[C---:B-----5:R-:W-:Y:S01]  /*1eb90*/  HMMA.16816.F32.BF16 R20, R8.reuse, R22, R4 ;  /* 0x000000160814723c */ /* 0x060fe20000041804 */
[----:B------:R-:W2:Y:S11]  /*1eba0*/  LDL.64 R6, [R1+0xcf8] ;  /* 0x000cf80001067983 */ /* 0x000eb60000100a00 */
[----:B------:R-:W-:Y:S11]  /*1ebb0*/  @!UPT UIADD3 URZ, URZ, URZ, URZ ;  /* 0x0000003f3f3ff290 */ /* 0x000ff6000fffe03f */
[----:B------:R-:W-:Y:S01]  /*1ebc0*/  STL [R1+0x1f18], R20 ;  /* 0x001f181401007387 */ /* 0x000fe20000100800 */
[----:B------:R-:W-:Y:S02]  /*1ebd0*/  STL [R1+0x1f14], R21 ;  /* 0x001f141501007387 */ /* 0x000fe40000100800 */
[----:B------:R-:W-:Y:S02]  /*1ebe0*/  STL [R1+0x1f10], R22 ;  /* 0x001f101601007387 */ /* 0x000fe40000100800 */
[----:B------:R-:W-:Y:S01]  /*1ebf0*/  STL [R1+0x1f0c], R23 ;  /* 0x001f0c1701007387 */ /* 0x000fe20000100800 */
[----:B------:R-:W5:Y:S01]  /*1ec00*/  LDL.LU.64 R26, [R1+0x1fa0] ;  /* 0x001fa000011a7983 */ /* 0x000f620000300a00 */
[----:B------:R-:W5:Y:S02]  /*1ec10*/  LDL.LU.64 R24, [R1+0x1f98] ;  /* 0x001f980001187983 */ /* 0x000f640000300a00 */
[----:B------:R-:W-:Y:S02]  /*1ec20*/  STL.64 [R1+0x5e0], R16 ;  /* 0x0005e01001007387 */ /* 0x000fe40000100a00 */
[----:B------:R0:W-:Y:S02]  /*1ec30*/  STL.64 [R1+0x5e8], R18 ;  /* 0x0005e81201007387 */ /* 0x0001e40000100a00 */
[----:B0-----:R-:W5:Y:S01]  /*1ec40*/  LDL.LU.64 R18, [R1+0x1f90] ;  /* 0x001f900001127983 */ /* 0x001f620000300a00 */
[----:B------:R-:W2:Y:S01]  /*1ec50*/  LDL.64 R4, [R1+0xce8] ;  /* 0x000ce80001047983 */ /* 0x000ea20000100a00 */
[C---:B-----5:R-:W-:Y:S02]  /*1ec60*/  HMMA.16816.F32.BF16 R16, R8.reuse, R18, R24 ;  /* 0x000000120810723c */ /* 0x060fe40000041818 */
[----:B------:R-:W5:Y:S01]  /*1ec70*/  LDL.LU.64 R26, [R1+0x1f88] ;  /* 0x001f8800011a7983 */ /* 0x000f620000300a00 */
[----:B------:R-:W5:Y:S11]  /*1ec80*/  LDL.LU.64 R24, [R1+0x1f80] ;  /* 0x001f800001187983 */ /* 0x000f760000300a00 */
[----:B------:R-:W-:Y:S09]  /*1ec90*/  @!UPT UIADD3 URZ, URZ, URZ, URZ ;  /* 0x0000003f3f3ff290 */ /* 0x000ff2000fffe03f */
[----:B------:R-:W-:Y:S01]  /*1eca0*/  STL.64 [R1+0x5d0], R16 ;  /* 0x0005d01001007387 */ /* 0x000fe20000100a00 */
[----:B------:R0:W-:Y:S03]  /*1ecb0*/  STL.64 [R1+0x5d8], R18 ;  /* 0x0005d81201007387 */ /* 0x0001e60000100a00 */
[----:B0-----:R-:W5:Y:S02]  /*1ecc0*/  LDL.LU.64 R18, [R1+0x1f78] ;  /* 0x001f780001127983 */ /* 0x001f640000300a00 */
[C---:B-----5:R-:W-:Y:S02]  /*1ecd0*/  HMMA.16816.F32.BF16 R16, R8.reuse, R18, R24 ;  /* 0x000000120810723c */ /* 0x060fe40000041818 */
[----:B------:R-:W5:Y:S01]  /*1ece0*/  LDL.LU.64 R26, [R1+0x1f70] ;  /* 0x001f7000011a7983 */ /* 0x000f620000300a00 */
[----:B------:R-:W5:Y:S11]  /*1ecf0*/  LDL.LU.64 R24, [R1+0x1f68] ;  /* 0x001f680001187983 */ /* 0x000f760000300a00 */
[----:B------:R-:W-:Y:S09]  /*1ed00*/  @!UPT UIADD3 URZ, URZ, URZ, URZ ;  /* 0x0000003f3f3ff290 */ /* 0x000ff2000fffe03f */
[----:B------:R-:W-:Y:S01]  /*1ed10*/  STL.64 [R1+0x730], R16 ;  /* 0x0007301001007387 */ /* 0x000fe20000100a00 */
[----:B------:R0:W-:Y:S03]  /*1ed20*/  STL.64 [R1+0x738], R18 ;  /* 0x0007381201007387 */ /* 0x0001e60000100a00 */
[----:B0-----:R-:W5:Y:S02]  /*1ed30*/  LDL.LU.64 R18, [R1+0x1f60] ;  /* 0x001f600001127983 */ /* 0x001f640000300a00 */
[----:B-----5:R-:W-:Y:S02]  /*1ed40*/  HMMA.16816.F32.BF16 R16, R8, R18, R24 ;  /* 0x000000120810723c */ /* 0x020fe40000041818 */
[----:B------:R-:W5:Y:S01]  /*1ed50*/  LDL.LU.64 R26, [R1+0x1f58] ;  /* 0x001f5800011a7983 */ /* 0x000f620000300a00 */
[----:B------:R-:W2:Y:S11]  /*1ed60*/  LDL.LU R25, [R1+0x1f50] ;  /* 0x001f500001197983 */ /* 0x000eb60000300800 */
[----:B------:R-:W-:Y:S09]  /*1ed70*/  @!UPT UIADD3 URZ, URZ, URZ, URZ ;  /* 0x0000003f3f3ff290 */ /* 0x000ff2000fffe03f */
[----:B------:R-:W-:Y:S01]  /*1ed80*/  STL.64 [R1+0x720], R16 ;  /* 0x0007201001007387 */ /* 0x000fe20000100a00 */
[----:B------:R0:W-:Y:S03]  /*1ed90*/  STL.64 [R1+0x728], R18 ;  /* 0x0007281201007387 */ /* 0x0001e60000100a00 */
[----:B0-----:R-:W2:Y:S01]  /*1eda0*/  LDL.LU.64 R18, [R1+0x1f48] ;  /* 0x001f480001127983 */ /* 0x001ea20000300a00 */
[----:B------:R-:W2:Y:S02]  /*1edb0*/  LDL.LU.64 R16, [R1+0x1f40] ;  /* 0x001f400001107983 */ /* 0x000ea40000300a00 */
[----:B------:R-:W-:Y:S01]  /*1edc0*/  IMAD.MOV.U32 R22, RZ, RZ, R14 ;  /* 0x000000ffff167224 */ /* 0x000fe200078e000e */
[----:B------:R-:W-:-:S07]  /*1edd0*/  MOV R23, R0 ;  /* 0x0000000000177202 */ /* 0x000fce0000000f00 */
[C---:B--2---:R-:W-:Y:S01]  /*1ede0*/  HMMA.16816.F32.BF16 R20, R8.reuse, R22, R16 ;  /* 0x000000160814723c */ /* 0x044fe20000041810 */
[----:B------:R-:W5:Y:S01]  /*1edf0*/  LDL.LU.64 R18, [R1+0x1f38] ;  /* 0x001f380001127983 */ /* 0x000f620000300a00 */
[----:B------:R-:W5:Y:S02]  /*1ee00*/  LDL.LU.64 R16, [R1+0x1f30] ;  /* 0x001f300001107983 */ /* 0x000f640000300a00 */
[C---:B------:R-:W-:Y:S11]  /*1ee10*/  IMAD.WIDE R2, R25.reuse, 0x2, R2 ;  /* 0x0000000219027825 */ /* 0x040ff600078e0202 */
[----:B------:R-:W-:Y:S08]  /*1ee20*/  @!UPT UIADD3 URZ, URZ, URZ, URZ ;  /* 0x0000003f3f3ff290 */ /* 0x000ff0000fffe03f */
[----:B------:R-:W-:Y:S01]  /*1ee30*/  STL.64 [R1+0x770], R20 ;  /* 0x0007701401007387 */ /* 0x000fe20000100a00 */
[----:B------:R-:W-:Y:S01]  /*1ee40*/  STL.64 [R1+0x778], R22 ;  /* 0x0007781601007387 */ /* 0x000fe20000100a00 */
[----:B-----5:R-:W-:Y:S02]  /*1ee50*/  HMMA.16816.F32.BF16 R8, R8, R26, R16 ;  /* 0x0000001a0808723c */ /* 0x020fe40000041810 */
[----:B------:R-:W2:Y:S11]  /*1ee60*/  LDL.64 R18, [R1+0xcd8] ;  /* 0x000cd80001127983 */ /* 0x000eb60000100a00 */
[----:B------:R-:W-:Y:S10]  /*1ee70*/  @!UPT UIADD3 URZ, URZ, URZ, URZ ;  /* 0x0000003f3f3ff290 */ /* 0x000ff4000fffe03f */
[----:B------:R3:W-:Y:S01]  /*1ee80*/  STL.64 [R1+0x760], R8 ;  /* 0x0007600801007387 */ /* 0x0007e20000100a00 */
[----:B------:R0:W-:Y:S02]  /*1ee90*/  STL.64 [R1+0x768], R10 ;  /* 0x0007680a01007387 */ /* 0x0001e40000100a00 */
[----:B------:R-:W5:Y:S02]  /*1eea0*/  LDL.64 R16, [R1+0xcc8] ;  /* 0x000cc80001107983 */ /* 0x000f640000100a00 */
[----:B------:R-:W5:Y:S02]  /*1eeb0*/  LDL.64 R14, [R1+0xcb8] ;  /* 0x000cb800010e7983 */ /* 0x000f640000100a00 */
[C---:B---3--:R-:W-:Y:S02]  /*1eec0*/  IMAD.WIDE R8, R25.reuse, 0x2, R28 ;  /* 0x0000000219087825 */ /* 0x048fe400078e021c */
[----:B------:R4:W3:Y:S04]  /*1eed0*/  LDG.E.U16 R28, [R2.64] ;  /* 0x00000004021c7981 */ /* 0x0008e8000c1e1500 */
[----:B------:R1:W3:Y:S02]  /*1eee0*/  LDG.E.U16 R24, [R8.64] ;  /* 0x0000000408187981 */ /* 0x0002e4000c1e1500 */
[----:B-1----:R-:W-:-:S05]  /*1eef0*/  IMAD.WIDE R8, R25, 0x2, R6 ;  /* 0x0000000219087825 */ /* 0x002fca00078e0206 */
[----:B------:R5:W3:Y:S01]  /*1ef00*/  LDG.E.U16 R29, [R8.64] ;  /* 0x00000004081d7981 */ /* 0x000ae2000c1e1500 */
[----:B----4-:R-:W-:-:S04]  /*1ef10*/  IMAD.WIDE R2, R25, 0x2, R12 ;  /* 0x0000000219027825 */ /* 0x010fc800078e020c */
[C---:B0-----:R-:W-:Y:S01]  /*1ef20*/  IMAD.WIDE R10, R25.reuse, 0x2, R4 ;  /* 0x00000002190a7825 */ /* 0x041fe200078e0204 */
[----:B------:R2:W4:Y:S03]  /*1ef30*/  LDG.E.U16 R0, [R2.64] ;  /* 0x0000000402007981 */ /* 0x000526000c1e1500 */
[----:B--2---:R-:W-:-:S04]  /*1ef40*/  IMAD.WIDE R2, R25, 0x2, R18 ;  /* 0x0000000219027825 */ /* 0x004fc800078e0212 */
[C---:B-----5:R-:W-:Y:S01]  /*1ef50*/  IMAD.WIDE R8, R25.reuse, 0x2, R16 ;  /* 0x0000000219087825 */ /* 0x060fe200078e0210 */
[----:B---3--:R0:W-:Y:S03]  /*1ef60*/  STL [R1+0x1ed0], R28 ;  /* 0x001ed01c01007387 */ /* 0x0081e60000100800 */
[----:B------:R-:W2:Y:S02]  /*1ef70*/  LDL.64 R6, [R1+0xc98] ;  /* 0x000c980001067983 */ /* 0x000ea40000100a00 */
[----:B------:R-:W3:Y:S02]  /*1ef80*/  LDL.64 R12, [R1+0xca8] ;  /* 0x000ca800010c7983 */ /* 0x000ee40000100a00 */
[----:B------:R-:W5:Y:S01]  /*1ef90*/  LDL.64 R4, [R1+0xc88] ;  /* 0x000c880001047983 */ /* 0x000f620000100a00 */
[----:B0-----:R0:W5:Y:S04]  /*1efa0*/  LDG.E.U16 R28, [R10.64] ;  /* 0x000000040a1c7981 */ /* 0x001168000c1e1500 */
[----:B------:R1:W-:Y:S01]  /*1efb0*/  STL [R1+0x1ecc], R29 ;  /* 0x001ecc1d01007387 */ /* 0x0003e20000100800 */
[----:B------:R-:W5:Y:S02]  /*1efc0*/  LDL.64 R26, [R1+0xc78] ;  /* 0x000c7800011a7983 */ /* 0x000f640000100a00 */
[----:B------:R-:W5:Y:S02]  /*1efd0*/  LDL.64 R22, [R1+0xc68] ;  /* 0x000c680001167983 */ /* 0x000f640000100a00 */
[----:B------:R-:W5:Y:S01]  /*1efe0*/  LDL.64 R20, [R1+0xc58] ;  /* 0x000c580001147983 */ /* 0x000f620000100a00 */
[----:B------:R0:W-:Y:S04]  /*1eff0*/  STL [R1+0x4c], R24 ;  /* 0x00004c1801007387 */ /* 0x0001e80000100800 */
[----:B-1----:R3:W5:Y:S04]  /*1f000*/  LDG.E.U16 R29, [R2.64] ;  /* 0x00000004021d7981 */ /* 0x002768000c1e1500 */
[----:B0-----:R2:W5:Y:S01]  /*1f010*/  LDG.E.U16 R24, [R8.64] ;  /* 0x0000000408187981 */ /* 0x001562000c1e1500 */
[----:B------:R-:W-:-:S04]  /*1f020*/  IMAD.WIDE R10, R25, 0x2, R14 ;  /* 0x00000002190a7825 */ /* 0x000fc800078e020e */
[----:B----4-:R0:W-:Y:S02]  /*1f030*/  STL [R1+0x44], R0 ;  /* 0x0000440001007387 */ /* 0x0101e40000100800 */
[----:B------:R-:W4:Y:S01]  /*1f040*/  LDL.64 R18, [R1+0xc48] ;  /* 0x000c480001127983 */ /* 0x000f220000100a00 */
[----:B------:R-:W4:Y:S04]  /*1f050*/  LDL.64 R16, [R1+0xc38] ;  /* 0x000c380001107983 */ /* 0x000f280000100a00 */
[----:B------:R-:W4:Y:S04]  /*1f060*/  LDL.64 R14, [R1+0xc28] ;  /* 0x000c2800010e7983 */ /* 0x000f280000100a00 */
[----:B0-----:R5:W4:Y:S01]  /*1f070*/  LDG.E.U16 R0, [R10.64] ;  /* 0x000000040a007981 */ /* 0x001b22000c1e1500 */
[----:B--2---:R-:W-:-:S04]  /*1f080*/  IMAD.WIDE R8, R25, 0x2, R6 ;  /* 0x0000000219087825 */ /* 0x004fc800078e0206 */
[----:B---3--:R-:W-:-:S04]  /*1f090*/  IMAD.WIDE R2, R25, 0x2, R12 ;  /* 0x0000000219027825 */ /* 0x008fc800078e020c */
[C---:B-----5:R-:W-:Y:S01]  /*1f0a0*/  IMAD.WIDE R10, R25.reuse, 0x2, R4 ;  /* 0x00000002190a7825 */ /* 0x060fe200078e0204 */
[----:B------:R0:W-:Y:S03]  /*1f0b0*/  STL [R1+0x58], R28 ;  /* 0x0000581c01007387 */ /* 0x0001e60000100800 */
[----:B------:R-:W2:Y:S01]  /*1f0c0*/  LDL.64 R12, [R1+0xc18] ;  /* 0x000c1800010c7983 */ /* 0x000ea20000100a00 */
[----:B0-----:R0:W3:Y:S04]  /*1f0d0*/  LDG.E.U16 R28, [R2.64] ;  /* 0x00000004021c7981 */ /* 0x0010e8000c1e1500 */
[----:B------:R1:W-:Y:S04]  /*1f0e0*/  STL [R1+0x54], R29 ;  /* 0x0000541d01007387 */ /* 0x0003e80000100800 */
[----:B------:R5:W-:Y:S01]  /*1f0f0*/  STL [R1+0x50], R24 ;  /* 0x0000501801007387 */ /* 0x000be20000100800 */
[----:B0-----:R-:W-:-:S03]  /*1f100*/  IMAD.WIDE R2, R25, 0x2, R26 ;  /* 0x0000000219027825 */ /* 0x001fc600078e021a */
[----:B------:R-:W3:Y:S01]  /*1f110*/  LDL.64 R4, [R1+0xbf8] ;  /* 0x000bf80001047983 */ /* 0x000ee20000100a00 */
[----:B------:R-:W3:Y:S03]  /*1f120*/  LDL.64 R6, [R1+0xc08] ;  /* 0x000c080001067983 */ /* 0x000ee60000100a00 */
[----:B-1----:R0:W3:Y:S04]  /*1f130*/  LDG.E.U16 R29, [R8.64] ;  /* 0x00000004081d7981 */ /* 0x0020e8000c1e1500 */
[----:B-----5:R1:W5:Y:S01]  /*1f140*/  LDG.E.U16 R24, [R10.64] ;  /* 0x000000040a187981 */ /* 0x020362000c1e1500 */
[----:B0-----:R-:W-:-:S04]  /*1f150*/  IMAD.WIDE R8, R25, 0x2, R22 ;  /* 0x0000000219087825 */ /* 0x001fc800078e0216 */
[C---:B-1----:R-:W-:Y:S02]  /*1f160*/  IMAD.WIDE R10, R25.reuse, 0x2, R20 ;  /* 0x00000002190a7825 */ /* 0x042fe400078e0214 */
[----:B------:R0:W5:Y:S04]  /*1f170*/  LDG.E.U16 R21, [R8.64] ;  /* 0x0000000408157981 */ /* 0x000168000c1e1500 */
[----:B------:R1:W5:Y:S04]  /*1f180*/  LDG.E.U16 R20, [R2.64] ;  /* 0x0000000402147981 */ /* 0x000368000c1e1500 */
[----:B----4-:R4:W-:Y:S01]  /*1f190*/  STL [R1+0x48], R0 ;  /* 0x0000480001007387 */ /* 0x0109e20000100800 */
[----:B-1----:R-:W-:-:S04]  /*1f1a0*/  IMAD.WIDE R2, R25, 0x2, R18 ;  /* 0x0000000219027825 */ /* 0x002fc800078e0212 */
[C---:B0-----:R-:W-:Y:S01]  /*1f1b0*/  IMAD.WIDE R8, R25.reuse, 0x2, R16 ;  /* 0x0000000219087825 */ /* 0x041fe200078e0210 */
[----:B----4-:R0:W4:Y:S04]  /*1f1c0*/  LDG.E.U16 R0, [R10.64] ;  /* 0x000000040a007981 */ /* 0x010128000c1e1500 */
[----:B------:R2:W4:Y:S02]  /*1f1d0*/  LDG.E.U16 R17, [R2.64] ;  /* 0x0000000402117981 */ /* 0x000524000c1e1500 */
[C---:B--2---:R-:W-:Y:S02]  /*1f1e0*/  IMAD.WIDE R2, R25.reuse, 0x2, R12 ;  /* 0x0000000219027825 */ /* 0x044fe400078e020c */
[----:B---3--:R-:W-:Y:S02]  /*1f1f0*/  STL [R1+0x3c], R29 ;  /* 0x00003c1d01007387 */ /* 0x008fe40000100800 */
[----:B------:R1:W-:Y:S02]  /*1f200*/  STL [R1+0x40], R28 ;  /* 0x0000401c01007387 */ /* 0x0003e40000100800 */
[----:B------:R-:W2:Y:S01]  /*1f210*/  LDL.64 R26, [R1+0xbc8] ;  /* 0x000bc800011a7983 */ /* 0x000ea20000100a00 */
[----:B-1----:R-:W3:Y:S01]  /*1f220*/  LDL.64 R28, [R1+0xbd8] ;  /* 0x000bd800011c7983 */ /* 0x002ee20000100a00 */
[----:B-----5:R1:W-:Y:S03]  /*1f230*/  STL [R1+0x38], R24 ;  /* 0x0000381801007387 */ /* 0x0203e60000100800 */
[----:B------:R-:W5:Y:S04]  /*1f240*/  LDL.64 R22, [R1+0xbb8] ;  /* 0x000bb80001167983 */ /* 0x000f680000100a00 */
[----:B-1----:R1:W5:Y:S04]  /*1f250*/  LDG.E.U16 R24, [R2.64] ;  /* 0x0000000402187981 */ /* 0x002368000c1e1500 */
[----:B-1----:R-:W5:Y:S01]  /*1f260*/  LDL.64 R2, [R1+0xbe8] ;  /* 0x000be80001027983 */ /* 0x002f620000100a00 */
[----:B------:R-:W-:Y:S02]  /*1f270*/  STL [R1+0x30], R21 ;  /* 0x0000301501007387 */ /* 0x000fe40000100800 */
[----:B------:R1:W-:Y:S02]  /*1f280*/  STL [R1+0x34], R20 ;  /* 0x0000341401007387 */ /* 0x0003e40000100800 */
[----:B------:R-:W5:Y:S02]  /*1f290*/  LDL.64 R18, [R1+0xb98] ;  /* 0x000b980001127983 */ /* 0x000f640000100a00 */
[----:B0-----:R-:W-:-:S02]  /*1f2a0*/  IMAD.WIDE R10, R25, 0x2, R14 ;  /* 0x00000002190a7825 */ /* 0x001fc400078e020e */
[----:B------:R0:W5:Y:S04]  /*1f2b0*/  LDG.E.U16 R15, [R8.64] ;  /* 0x00000004080f7981 */ /* 0x000168000c1e1500 */
[----:B------:R0:W5:Y:S04]  /*1f2c0*/  LDG.E.U16 R14, [R10.64] ;  /* 0x000000040a0e7981 */ /* 0x000168000c1e1500 */
[----:B-1----:R-:W5:Y:S01]  /*1f2d0*/  LDL.64 R20, [R1+0xba8] ;  /* 0x000ba80001147983 */ /* 0x002f620000100a00 */
[----:B0-----:R-:W-:-:S04]  /*1f2e0*/  IMAD.WIDE R10, R25, 0x2, R4 ;  /* 0x00000002190a7825 */ /* 0x001fc800078e0204 */
[C---:B------:R-:W-:Y:S01]  /*1f2f0*/  IMAD.WIDE R8, R25.reuse, 0x2, R6 ;  /* 0x0000000219087825 */ /* 0x040fe200078e0206 */
[----:B----4-:R0:W-:Y:S04]  /*1f300*/  STL [R1+0x2c], R0 ;  /* 0x00002c0001007387 */ /* 0x0101e80000100800 */
[----:B------:R2:W4:Y:S04]  /*1f310*/  LDG.E.U16 R13, [R10.64] ;  /* 0x000000040a0d7981 */ /* 0x000528000c1e1500 */
[----:B0-----:R3:W4:Y:S01]  /*1f320*/  LDG.E.U16 R0, [R8.64] ;  /* 0x0000000408007981 */ /* 0x001722000c1e1500 */
[----:B------:R0:W-:Y:S02]  /*1f330*/  STL [R1+0x28], R17 ;  /* 0x0000281101007387 */ /* 0x0001e40000100800 */
[----:B------:R-:W4:Y:S02]  /*1f340*/  LDL.64 R6, [R1+0xb78] ;  /* 0x000b780001067983 */ /* 0x000f240000100a00 */
[----:B------:R-:W4:Y:S01]  /*1f350*/  LDL.64 R4, [R1+0xb68] ;  /* 0x000b680001047983 */ /* 0x000f220000100a00 */
[----:B0-----:R-:W4:Y:S01]  /*1f360*/  LDL.64 R16, [R1+0xb88] ;  /* 0x000b880001107983 */ /* 0x001f220000100a00 */
[----:B--2---:R-:W-:-:S04]  /*1f370*/  IMAD.WIDE R10, R25, 0x2, R26 ;  /* 0x00000002190a7825 */ /* 0x004fc800078e021a */
[C---:B---3--:R-:W-:Y:S02]  /*1f380*/  IMAD.WIDE R8, R25.reuse, 0x2, R28 ;  /* 0x0000000219087825 */ /* 0x048fe400078e021c */
[----:B------:R5:W2:Y:S04]  /*1f390*/  LDG.E.U16 R28, [R10.64] ;  /* 0x000000040a1c7981 */ /* 0x000aa8000c1e1500 */
[----:B------:R0:W3:Y:S01]  /*1f3a0*/  LDG.E.U16 R29, [R8.64] ;  /* 0x00000004081d7981 */ /* 0x0000e2000c1e1500 */
[----:B-----5:R-:W-:-:S05]  /*1f3b0*/  IMAD.WIDE R10, R25, 0x2, R18 ;  /* 0x00000002190a7825 */ /* 0x020fca00078e0212 */
[----:B------:R4:W5:Y:S04]  /*1f3c0*/  LDG.E.U16 R27, [R10.64] ;  /* 0x000000040a1b7981 */ /* 0x000968000c1e1500 */
[----:B------:R1:W-:Y:S04]  /*1f3d0*/  STL [R1+0x24], R15 ;  /* 0x0000240f01007387 */ /* 0x0003e80000100800 */
[----:B-1----:R-:W2:Y:S01]  /*1f3e0*/  LDL.LU R15, [R1+0x2d4] ;  /* 0x0002d400010f7983 */ /* 0x002ea20000300800 */
[----:B------:R1:W-:Y:S03]  /*1f3f0*/  STL [R1+0x20], R14 ;  /* 0x0000200e01007387 */ /* 0x0003e60000100800 */
[----:B-1----:R-:W2:Y:S01]  /*1f400*/  LDL.LU R14, [R1+0x2d0] ;  /* 0x0002d000010e7983 */ /* 0x002ea20000300800 */
[----:B------:R-:W2:Y:S02]  /*1f410*/  LDL.LU R12, [R1+0x2bc] ;  /* 0x0002bc00010c7983 */ /* 0x000ea40000300800 */
[----:B------:R1:W-:Y:S02]  /*1f420*/  STL [R1+0x1c], R24 ;  /* 0x00001c1801007387 */ /* 0x0003e40000100800 */
[----:B------:R-:W-:-:S04]  /*1f430*/  IMAD.WIDE R2, R25, 0x2, R2 ;  /* 0x0000000219027825 */ /* 0x000fc800078e0202 */
[----:B0-----:R-:W-:-:S04]  /*1f440*/  IMAD.WIDE R8, R25, 0x2, R20 ;  /* 0x0000000219087825 */ /* 0x001fc800078e0214 */
[C---:B----4-:R-:W-:Y:S01]  /*1f450*/  IMAD.WIDE R10, R25.reuse, 0x2, R4 ;  /* 0x00000002190a7825 */ /* 0x050fe200078e0204 */
[----:B------:R0:W4:Y:S04]  /*1f460*/  LDG.E.U16 R18, [R8.64] ;  /* 0x0000000408127981 */ /* 0x000128000c1e1500 */
[----:B-1----:R1:W2:Y:S02]  /*1f470*/  LDG.E.U16 R24, [R2.64] ;  /* 0x0000000402187981 */ /* 0x0022a4000c1e1500 */
[----:B-1----:R-:W-:-:S04]  /*1f480*/  IMAD.WIDE R2, R25, 0x2, R22 ;  /* 0x0000000219027825 */ /* 0x002fc800078e0216 */
[C---:B0-----:R-:W-:Y:S01]  /*1f490*/  IMAD.WIDE R8, R25.reuse, 0x2, R6 ;  /* 0x0000000219087825 */ /* 0x041fe200078e0206 */
[----:B------:R0:W2:Y:S03]  /*1f4a0*/  LDG.E.U16 R19, [R2.64] ;  /* 0x0000000402137981 */ /* 0x0000a6000c1e1500 */
[----:B0-----:R-:W-:-:S05]  /*1f4b0*/  IMAD.WIDE R2, R25, 0x2, R16 ;  /* 0x0000000219027825 */ /* 0x001fca00078e0210 */
[----:B------:R0:W2:Y:S04]  /*1f4c0*/  LDG.E.U16 R26, [R2.64] ;  /* 0x00000004021a7981 */ /* 0x0000a8000c1e1500 */
[----:B-----5:R-:W-:Y:S01]  /*1f4d0*/  STL [R1+0x1ec8], R27 ;  /* 0x001ec81b01007387 */ /* 0x020fe20000100800 */
[----:B------:R1:W-:Y:S03]  /*1f4e0*/  STL [R1+0x18], R0 ;  /* 0x0000180001007387 */ /* 0x0003e60000100800 */
[----:B-1----:R-:W1:Y:S02]  /*1f4f0*/  S2R R0, SR_TID.X ;  /* 0x0000000000007919 */ /* 0x002e640000002100 */
[----:B-1----:R-:W-:-:S04]  /*1f500*/  LOP3.LUT R25, R0, 0xff, RZ, 0xc0, !PT ;  /* 0x000000ff00197812 */ /* 0x002fc800078ec0ff */
[----:B0-----:R-:W-:Y:S02]  /*1f510*/  SHF.L.U32 R2, R25, 0x1, RZ ;  /* 0x0000000119027819 */ /* 0x001fe400000006ff */
[----:B------:R-:W5:Y:S01]  /*1f520*/  LDG.E.U16 R25, [R8.64] ;  /* 0x0000000408197981 */ /* 0x000f62000c1e1500 */
[----:B------:R-:W-:-:S03]  /*1f530*/  LOP3.LUT R0, R0, 0xc0, RZ, 0xc0, !PT ;  /* 0x000000c000007812 */ /* 0x000fc600078ec0ff */
[----:B------:R0:W-:Y:S01]  /*1f540*/  STL [R1+0x14], R13 ;  /* 0x0000140d01007387 */ /* 0x0001e20000100800 */
[----:B------:R-:W-:-:S04]  /*1f550*/  SHF.R.U32.HI R0, RZ, 0x2, R0 ;  /* 0x00000002ff007819 */ /* 0x000fc80000011600 */
[----:B------:R-:W-:Y:S01]  /*1f560*/  LOP3.LUT R3, R2, R0, RZ, 0x3c, !PT ;  /* 0x0000000002037212 */ /* 0x000fe200078e3cff */
[----:B0-----:R-:W3:Y:S04]  /*1f570*/  LDL.LU R13, [R1+0x2b8] ;  /* 0x0002b800010d7983 */ /* 0x001ee80000300800 */
[----:B--2---:R-:W-:Y:S01]  /*1f580*/  STL [R1+0x1ed4], R26 ;  /* 0x001ed41a01007387 */ /* 0x004fe20000100800 */
[----:B------:R-:W2:Y:S02]  /*1f590*/  LDL.LU R0, [R1+0x2b4] ;  /* 0x0002b40001007983 */ /* 0x000ea40000300800 */
[----:B------:R-:W-:Y:S01]  /*1f5a0*/  STL [R1+0x1f1c], R2 ;  /* 0x001f1c0201007387 */ /* 0x000fe20000100800 */
[----:B-----5:R-:W-:Y:S01]  /*1f5b0*/  STL [R1+0x1f20], R25 ;  /* 0x001f201901007387 */ /* 0x020fe20000100800 */
[----:B------:R0:W-:Y:S03]  /*1f5c0*/  STL [R1+0x10], R24 ;  /* 0x0000101801007387 */ /* 0x0001e60000100800 */
[----:B0-----:R-:W5:Y:S01]  /*1f5d0*/  LDG.E.U16 R24, [R10.64] ;  /* 0x000000040a187981 */ /* 0x001f62000c1e1500 */
[----:B------:R-:W-:Y:S06]  /*1f5e0*/  BAR.SYNC.DEFER_BLOCKING 0x0 ;  /* 0x0000000000007b1d */ /* 0x000fec0000010000 */
[----:B-----5:R0:W-:Y:S01]  /*1f5f0*/  STL [R1+0x1f24], R24 ;  /* 0x001f241801007387 */ /* 0x0201e20000100800 */
[----:B---3--:R-:W-:Y:S03]  /*1f600*/  STL [R1+0xc], R29 ;  /* 0x00000c1d01007387 */ /* 0x008fe60000100800 */
[----:B0-----:R-:W3:Y:S01]  /*1f610*/  LDL.LU R24, [R1+0x29c] ;  /* 0x00029c0001187983 */ /* 0x001ee20000300800 */
[----:B------:R-:W-:Y:S03]  /*1f620*/  STL [R1+0x8], R28 ;  /* 0x0000081c01007387 */ /* 0x000fe60000100800 */
[----:B------:R-:W-:Y:S01]  /*1f630*/  STS.U16 [R3+0x20000], R15 ;  /* 0x0200000f03007388 */ /* 0x000fe20000000400 */
[----:B------:R-:W-:Y:S02]  /*1f640*/  STS.U16 [R3+0x20400], R14 ;  /* 0x0204000e03007388 */ /* 0x000fe40000000400 */
[----:B------:R-:W-:Y:S02]  /*1f650*/  STS.U16 [R3+0x20800], R12 ;  /* 0x0208000c03007388 */ /* 0x000fe40000000400 */
[----:B------:R-:W-:Y:S01]  /*1f660*/  STS.U16 [R3+0x20c00], R13 ;  /* 0x020c000d03007388 */ /* 0x000fe20000000400 */
[----:B--2---:R-:W-:Y:S04]  /*1f670*/  STS.U16 [R3+0x21000], R0 ;  /* 0x0210000003007388 */ /* 0x004fe80000000400 */
[----:B---3--:R0:W-:Y:S04]  /*1f680*/  STL [R1+0x1f28], R24 ;  /* 0x001f281801007387 */ /* 0x0081e80000100800 */
[----:B0-----:R-:W2:Y:S01]  /*1f690*/  LDL.LU R24, [R1+0x2b0] ;  /* 0x0002b00001187983 */ /* 0x001ea20000300800 */
[----:B------:R-:W3:Y:S02]  /*1f6a0*/  LDL.LU R25, [R1+0x298] ;  /* 0x0002980001197983 */ /* 0x000ee40000300800 */
[----:B------:R-:W5:Y:S02]  /*1f6b0*/  LDL.LU R2, [R1+0x294] ;  /* 0x0002940001027983 */ /* 0x000f640000300800 */
[----:B------:R-:W-:Y:S01]  /*1f6c0*/  STL [R1+0x4], R19 ;  /* 0x0000041301007387 */ /* 0x000fe20000100800 */
[----:B------:R-:W3:Y:S01]  /*1f6d0*/  LDL.LU R20, [R1+0x290] ;  /* 0x0002900001147983 */ /* 0x000ee20000300800 */
[----:B----4-:R0:W-:Y:S02]  /*1f6e0*/  STL [R1], R18 ;  /* 0x0000001201007387 */ /* 0x0101e40000100800 */
[----:B------:R-:W4:Y:S02]  /*1f6f0*/  LDL.LU R21, [R1+0x21c] ;  /* 0x00021c0001157983 */ /* 0x000f240000300800 */
[----:B------:R-:W3:Y:S01]  /*1f700*/  LDL.LU R22, [R1+0x218] ;  /* 0x0002180001167983 */ /* 0x000ee20000300800 */
[----:B------:R-:W3:Y:S01]  /*1f710*/  LDL.LU R23, [R1+0x214] ;  /* 0x0002140001177983 */ /* 0x000ee20000300800 */
[----:B------:R-:W3:Y:S02]  /*1f720*/  LDL.LU R4, [R1+0x210] ;  /* 0x0002100001047983 */ /* 0x000ee40000300800 */
[----:B------:R-:W3:Y:S02]  /*1f730*/  LDL.LU R5, [R1+0x20c] ;  /* 0x00020c0001057983 */ /* 0x000ee40000300800 */
[----:B------:R-:W3:Y:S01]  /*1f740*/  LDL.LU R6, [R1+0x208] ;  /* 0x0002080001067983 */ /* 0x000ee20000300800 */
[----:B------:R-:W3:Y:S01]  /*1f750*/  LDL.LU R7, [R1+0x204] ;  /* 0x0002040001077983 */ /* 0x000ee20000300800 */
[----:B------:R-:W3:Y:S02]  /*1f760*/  LDL.LU R16, [R1+0x200] ;  /* 0x0002000001107983 */ /* 0x000ee40000300800 */
[----:B------:R-:W3:Y:S02]  /*1f770*/  LDL.LU R17, [R1+0x1fc] ;  /* 0x0001fc0001117983 */ /* 0x000ee40000300800 */
[----:B0-----:R-:W3:Y:S01]  /*1f780*/  LDL.LU R18, [R1+0x1f8] ;  /* 0x0001f80001127983 */ /* 0x001ee20000300800 */
[----:B------:R-:W3:Y:S01]  /*1f790*/  LDL.LU R19, [R1+0x1f4] ;  /* 0x0001f40001137983 */ /* 0x000ee20000300800 */
[----:B------:R-:W3:Y:S02]  /*1f7a0*/  LDL.LU R12, [R1+0x1f0] ;  /* 0x0001f000010c7983 */ /* 0x000ee40000300800 */
[----:B------:R-:W3:Y:S02]  /*1f7b0*/  LDL.LU R8, [R1+0x1ec] ;  /* 0x0001ec0001087983 */ /* 0x000ee40000300800 */
        /* <DEDUP_REMOVED lines=10> */
[----:B------:R-:W3:Y:S03]  /*1f860*/  LDL.LU R28, [R1+0x1c0] ;  /* 0x0001c000011c7983 */ /* 0x000ee60000300800 */
[----:B--2---:R0:W-:Y:S04]  /*1f870*/  STS.U16 [R3+0x21400], R24 ;  /* 0x0214001803007388 */ /* 0x0041e80000000400 */
[----:B0-----:R-:W2:Y:S04]  /*1f880*/  LDL.LU R24, [R1+0x1f28] ;  /* 0x001f280001187983 */ /* 0x001ea80000300800 */
[----:B--2---:R0:W-:Y:S01]  /*1f890*/  STS.U16 [R3+0x21800], R24 ;  /* 0x0218001803007388 */ /* 0x0041e20000000400 */
[----:B---3--:R1:W-:Y:S02]  /*1f8a0*/  STS.U16 [R3+0x21c00], R25 ;  /* 0x021c001903007388 */ /* 0x0083e40000000400 */
[----:B-----5:R2:W-:Y:S02]  /*1f8b0*/  STS.U16 [R3+0x22000], R2 ;  /* 0x0220000203007388 */ /* 0x0205e40000000400 */
[----:B------:R3:W-:Y:S01]  /*1f8c0*/  STS.U16 [R3+0x22400], R20 ;  /* 0x0224001403007388 */ /* 0x0007e20000000400 */
[----:B----4-:R4:W-:Y:S01]  /*1f8d0*/  STS.U16 [R3+0x22800], R21 ;  /* 0x0228001503007388 */ /* 0x0109e20000000400 */
[----:B------:R4:W-:Y:S02]  /*1f8e0*/  STS.U16 [R3+0x22c00], R22 ;  /* 0x022c001603007388 */ /* 0x0009e40000000400 */
[----:B------:R4:W-:Y:S01]  /*1f8f0*/  STS.U16 [R3+0x23000], R23 ;  /* 0x0230001703007388 */ /* 0x0009e20000000400 */
[----:B0-----:R-:W5:Y:S01]  /*1f900*/  LDL.LU R24, [R1+0x1f24] ;  /* 0x001f240001187983 */ /* 0x001f620000300800 */
[----:B-1----:R-:W5:Y:S02]  /*1f910*/  LDL.LU R25, [R1+0x1f20] ;  /* 0x001f200001197983 */ /* 0x002f640000300800 */
[----:B--2---:R-:W2:Y:S02]  /*1f920*/  LDL.LU R2, [R1+0x1f1c] ;  /* 0x001f1c0001027983 */ /* 0x004ea40000300800 */
[----:B---3--:R-:W3:Y:S01]  /*1f930*/  LDL.LU R20, [R1+0x1f18] ;  /* 0x001f180001147983 */ /* 0x008ee20000300800 */
[----:B----4-:R-:W4:Y:S01]  /*1f940*/  LDL.LU R21, [R1+0x1f14] ;  /* 0x001f140001157983 */ /* 0x010f220000300800 */
[----:B------:R-:W3:Y:S03]  /*1f950*/  LDL.LU R22, [R1+0x1f10] ;  /* 0x001f100001167983 */ /* 0x000ee60000300800 */
[----:B------:R0:W-:Y:S01]  /*1f960*/  STS.U16 [R3+0x23400], R4 ;  /* 0x0234000403007388 */ /* 0x0001e20000000400 */
[----:B------:R-:W3:Y:S02]  /*1f970*/  LDL.LU R23, [R1+0x1f0c] ;  /* 0x001f0c0001177983 */ /* 0x000ee40000300800 */
[----:B------:R1:W-:Y:S02]  /*1f980*/  STS.U16 [R3+0x23800], R5 ;  /* 0x0238000503007388 */ /* 0x0003e40000000400 */
[----:B------:R1:W-:Y:S01]  /*1f990*/  STS.U16 [R3+0x23c00], R6 ;  /* 0x023c000603007388 */ /* 0x0003e20000000400 */
[----:B------:R1:W-:Y:S01]  /*1f9a0*/  STS.U16 [R3+0x24000], R7 ;  /* 0x0240000703007388 */ /* 0x0003e20000000400 */
[----:B------:R1:W-:Y:S02]  /*1f9b0*/  STS.U16 [R3+0x24400], R16 ;  /* 0x0244001003007388 */ /* 0x0003e40000000400 */
[----:B------:R1:W-:Y:S01]  /*1f9c0*/  STS.U16 [R3+0x24800], R17 ;  /* 0x0248001103007388 */ /* 0x0003e20000000400 */
[----:B0-----:R-:W3:Y:S01]  /*1f9d0*/  LDL.LU R4, [R1+0x1f08] ;  /* 0x001f080001047983 */ /* 0x001ee20000300800 */
[----:B-1----:R-:W3:Y:S03]  /*1f9e0*/  LDL.LU R5, [R1+0x1f04] ;  /* 0x001f040001057983 */ /* 0x002ee60000300800 */
[----:B------:R-:W4:Y:S01]  /*1f9f0*/  LDL.LU R6, [R1+0x1f00] ;  /* 0x001f000001067983 */ /* 0x000f220000300800 */
[----:B------:R0:W-:Y:S03]  /*1fa00*/  STS.U16 [R3+0x24c00], R18 ;  /* 0x024c001203007388 */ /* 0x0001e60000000400 */
[----:B------:R-:W5:Y:S01]  /*1fa10*/  LDL.LU R7, [R1+0x1efc] ;  /* 0x001efc0001077983 */ /* 0x000f620000300800 */
[----:B------:R-:W5:Y:S02]  /*1fa20*/  LDL.LU R16, [R1+0x1ef8] ;  /* 0x001ef80001107983 */ /* 0x000f640000300800 */
[----:B------:R-:W5:Y:S01]  /*1fa30*/  LDL.LU R17, [R1+0x1ef4] ;  /* 0x001ef40001117983 */ /* 0x000f620000300800 */
[----:B------:R1:W-:Y:S01]  /*1fa40*/  STS.U16 [R3+0x25000], R19 ;  /* 0x0250001303007388 */ /* 0x0003e20000000400 */
[----:B------:R1:W-:Y:S02]  /*1fa50*/  STS.U16 [R3+0x25400], R12 ;  /* 0x0254000c03007388 */ /* 0x0003e40000000400 */
[----:B------:R-:W-:Y:S02]  /*1fa60*/  STS.U16 [R3+0x25800], R8 ;  /* 0x0258000803007388 */ /* 0x000fe40000000400 */
[----:B------:R1:W-:Y:S01]  /*1fa70*/  STS.U16 [R3+0x25c00], R13 ;  /* 0x025c000d03007388 */ /* 0x0003e20000000400 */
[----:B0-----:R-:W5:Y:S04]  /*1fa80*/  LDL.LU R18, [R1+0x1ef0] ;  /* 0x001ef00001127983 */ /* 0x001f680000300800 */
[----:B------:R0:W-:Y:S04]  /*1fa90*/  STS.U16 [R3+0x26000], R14 ;  /* 0x0260000e03007388 */ /* 0x0001e80000000400 */
[----:B-1----:R-:W5:Y:S01]  /*1faa0*/  LDL.LU R19, [R1+0x1eec] ;  /* 0x001eec0001137983 */ /* 0x002f620000300800 */
[----:B------:R-:W5:Y:S02]  /*1fab0*/  LDL.LU R12, [R1+0x1ee8] ;  /* 0x001ee800010c7983 */ /* 0x000f640000300800 */
[----:B------:R1:W-:Y:S02]  /*1fac0*/  STS.U16 [R3+0x26400], R15 ;  /* 0x0264000f03007388 */ /* 0x0003e40000000400 */
[----:B------:R1:W-:Y:S01]  /*1fad0*/  STS.U16 [R3+0x26800], R0 ;  /* 0x0268000003007388 */ /* 0x0003e20000000400 */
[----:B------:R-:W5:Y:S04]  /*1fae0*/  LDL.LU R13, [R1+0x1ee4] ;  /* 0x001ee400010d7983 */ /* 0x000f680000300800 */
[----:B0-----:R-:W5:Y:S01]  /*1faf0*/  LDL.LU R14, [R1+0x1ee0] ;  /* 0x001ee000010e7983 */ /* 0x001f620000300800 */
[----:B-1----:R-:W5:Y:S03]  /*1fb00*/  LDL.LU R15, [R1+0x1edc] ;  /* 0x001edc00010f7983 */ /* 0x002f660000300800 */
[----:B------:R-:W5:Y:S04]  /*1fb10*/  LDL.LU R0, [R1+0x1ed8] ;  /* 0x001ed80001007983 */ /* 0x000f680000300800 */
[----:B------:R-:W0:Y:S04]  /*1fb20*/  S2R R8, SR_TID.X ;  /* 0x0000000000087919 */ /* 0x000e280000002100 */
[----:B------:R-:W-:Y:S01]  /*1fb30*/  STS.U16 [R3+0x26c00], R10 ;  /* 0x026c000a03007388 */ /* 0x000fe20000000400 */
[----:B------:R1:W-:Y:S02]  /*1fb40*/  STS.U16 [R3+0x27000], R11 ;  /* 0x0270000b03007388 */ /* 0x0003e40000000400 */
[----:B------:R-:W-:Y:S02]  /*1fb50*/  STS.U16 [R3+0x27400], R9 ;  /* 0x0274000903007388 */ /* 0x000fe40000000400 */
[----:B------:R1:W-:Y:S01]  /*1fb60*/  STS.U16 [R3+0x27800], R26 ;  /* 0x0278001a03007388 */ /* 0x0003e20000000400 */
[----:B------:R1:W-:Y:S04]  /*1fb70*/  STS.U16 [R3+0x27c00], R27 ;  /* 0x027c001b03007388 */ /* 0x0003e80000000400 */
[----:B-1----:R-:W5:Y:S04]  /*1fb80*/  LDL R11, [R1+0x5d8] ;  /* 0x0005d800010b7983 */ /* 0x002f680000100800 */
[----:B------:R-:W5:Y:S04]  /*1fb90*/  LDL R26, [R1+0x5e4] ;  /* 0x0005e400011a7983 */ /* 0x000f680000100800 */
[----:B------:R-:W5:Y:S01]  /*1fba0*/  LDL R27, [R1+0x740] ;  /* 0x00074000011b7983 */ /* 0x000f620000100800 */
[----:B0-----:R-:W-:-:S04]  /*1fbb0*/  LOP3.LUT R8, R8, 0xc0, RZ, 0xc0, !PT ;  /* 0x000000c008087812 */ /* 0x001fc800078ec0ff */
[----:B------:R-:W-:-:S04]  /*1fbc0*/  SHF.R.U32.HI R8, RZ, 0x2, R8 ;  /* 0x00000002ff087819 */ /* 0x000fc80000011608 */
[----:B--2---:R-:W-:-:S04]  /*1fbd0*/  LOP3.LUT R2, R2, R8, RZ, 0x3c, !PT ;  /* 0x0000000802027212 */ /* 0x004fc800078e3cff */
[----:B------:R-:W-:-:S05]  /*1fbe0*/  LOP3.LUT R2, R2, 0x40, RZ, 0x3c, !PT ;  /* 0x0000004002027812 */ /* 0x000fca00078e3cff */
[----:B------:R0:W-:Y:S01]  /*1fbf0*/  STS.U16 [R2+0x20200], R29 ;  /* 0x0202001d02007388 */ /* 0x0001e20000000400 */
[----:B------:R1:W-:Y:S02]  /*1fc00*/  STS.U16 [R2+0x20600], R28 ;  /* 0x0206001c02007388 */ /* 0x0003e40000000400 */
[----:B---3--:R-:W-:Y:S02]  /*1fc10*/  FMUL R9, R5, c[0x0][0x188] ;  /* 0x0000620005097a20 */ /* 0x008fe40000400000 */
[----:B----4-:R-:W-:Y:S01]  /*1fc20*/  FMUL R10, R6, c[0x0][0x188] ;  /* 0x00006200060a7a20 */ /* 0x010fe20000400000 */
[----:B0-----:R-:W2:Y:S04]  /*1fc30*/  LDL R29, [R1+0x5ec] ;  /* 0x0005ec00011d7983 */ /* 0x001ea80000100800 */
[----:B-1----:R-:W3:Y:S01]  /*1fc40*/  LDL R28, [R1+0x2ac] ;  /* 0x0002ac00011c7983 */ /* 0x002ee20000100800 */
[----:B-----5:R-:W-:-:S02]  /*1fc50*/  FMUL R8, R14, c[0x0][0x188] ;  /* 0x000062000e087a20 */ /* 0x020fc40000400000 */
[----:B------:R-:W-:Y:S01]  /*1fc60*/  FMUL R3, R15, c[0x0][0x188] ;  /* 0x000062000f037a20 */ /* 0x000fe20000400000 */
[----:B------:R0:W-:Y:S04]  /*1fc70*/  STS.U16 [R2+0x20a00], R0 ;  /* 0x020a000002007388 */ /* 0x0001e80000000400 */
[----:B------:R-:W-:Y:S01]  /*1fc80*/  FMNMX R3, R8, R3, !PT ;  /* 0x0000000308037209 */ /* 0x000fe20007800000 */
[----:B------:R-:W-:Y:S02]  /*1fc90*/  FMUL R8, R7, c[0x0][0x188] ;  /* 0x0000620007087a20 */ /* 0x000fe40000400000 */
[----:B0-----:R-:W-:Y:S02]  /*1fca0*/  FMUL R2, R12, c[0x0][0x188] ;  /* 0x000062000c027a20 */ /* 0x001fe40000400000 */
[----:B------:R-:W-:-:S05]  /*1fcb0*/  FMUL R0, R13, c[0x0][0x188] ;  /* 0x000062000d007a20 */ /* 0x000fca0000400000 */
[----:B------:R-:W-:Y:S01]  /*1fcc0*/  FMNMX R0, R2, R0, !PT ;  /* 0x0000000002007209 */ /* 0x000fe20007800000 */
[----:B------:R-:W-:-:S05]  /*1fcd0*/  FMUL R2, R4, c[0x0][0x188] ;  /* 0x0000620004027a20 */ /* 0x000fca0000400000 */
[----:B------:R-:W-:Y:S01]  /*1fce0*/  FMNMX R9, R2, R9, !PT ;  /* 0x0000000902097209 */ /* 0x000fe20007800000 */
[----:B------:R-:W-:Y:S02]  /*1fcf0*/  FMNMX R2, R10, R8, !PT ;  /* 0x000000080a027209 */ /* 0x000fe40007800000 */
[----:B------:R-:W-:-:S05]  /*1fd00*/  FMUL R10, R18, c[0x0][0x188] ;  /* 0x00006200120a7a20 */ /* 0x000fca0000400000 */
[----:B------:R-:W-:Y:S01]  /*1fd10*/  FMNMX R3, R10, R3, !PT ;  /* 0x000000030a037209 */ /* 0x000fe20007800000 */
[----:B------:R-:W-:-:S05]  /*1fd20*/  FMUL R10, R22, c[0x0][0x188] ;  /* 0x00006200160a7a20 */ /* 0x000fca0000400000 */
[----:B------:R-:W-:Y:S01]  /*1fd30*/  FMNMX R2, R10, R2, !PT ;  /* 0x000000020a027209 */ /* 0x000fe20007800000 */
[----:B------:R-:W-:-:S05]  /*1fd40*/  FMUL R10, R19, c[0x0][0x188] ;  /* 0x00006200130a7a20 */ /* 0x000fca0000400000 */
[----:B------:R-:W-:Y:S01]  /*1fd50*/  FMNMX R3, R10, R3, !PT ;  /* 0x000000030a037209 */ /* 0x000fe20007800000 */
[----:B------:R-:W-:-:S05]  /*1fd60*/  FMUL R10, R23, c[0x0][0x188] ;  /* 0x00006200170a7a20 */ /* 0x000fca0000400000 */
[----:B------:R-:W-:Y:S02]  /*1fd70*/  FMNMX R2, R10, R2, !PT ;  /* 0x000000020a027209 */ /* 0x000fe40007800000 */
[----:B------:R-:W4:Y:S01]  /*1fd80*/  LDL R10, [R1+0x5c8] ;  /* 0x0005c800010a7983 */ /* 0x000f220000100800 */
        /* <DEDUP_REMOVED lines=8> */
[----:B------:R-:W5:Y:S01]  /*1fe10*/  LDL R8, [R1+0x5c0] ;  /* 0x0005c00001087983 */ /* 0x000f620000100800 */
[----:B----4-:R-:W-:-:S05]  /*1fe20*/  FMUL R10, R10, c[0x0][0x188] ;  /* 0x000062000a0a7a20 */ /* 0x010fca0000400000 */
[----:B------:R-:W-:Y:S02]  /*1fe30*/  FMNMX R3, R10, R3, !PT ;  /* 0x000000030a037209 */ /* 0x000fe40007800000 */
[----:B------:R-:W4:Y:S01]  /*1fe40*/  LDL R10, [R1+0x5e8] ;  /* 0x0005e800010a7983 */ /* 0x000f220000100800 */
[----:B-----5:R-:W-:-:S05]  /*1fe50*/  FMUL R8, R8, c[0x0][0x188] ;  /* 0x0000620008087a20 */ /* 0x020fca0000400000 */
        /* <DEDUP_REMOVED lines=9> */
[----:B------:R-:W-:Y:S01]  /*1fef0*/  FMNMX R3, R10, R3, !PT ;  /* 0x000000030a037209 */ /* 0x000fe20007800000 */
[----:B--2---:R-:W-:Y:S02]  /*1ff00*/  FMUL R10, R29, c[0x0][0x188] ;  /* 0x000062001d0a7a20 */ /* 0x004fe40000400000 */
[----:B------:R-:W2:Y:S03]  /*1ff10*/  LDL R29, [R1+0x74c] ;  /* 0x00074c00011d7983 */ /* 0x000ea60000100800 */
[----:B------:R-:W-:Y:S02]  /*1ff20*/  FMNMX R2, R10, R2, !PT ;  /* 0x000000020a027209 */ /* 0x000fe40007800000 */
[----:B------:R-:W4:Y:S01]  /*1ff30*/  LDL R10, [R1+0x2a8] ;  /* 0x0002a800010a7983 */ /* 0x000f220000100800 */
[----:B-----5:R-:W-:-:S05]  /*1ff40*/  FMUL R8, R8, c[0x0][0x188] ;  /* 0x0000620008087a20 */ /* 0x020fca0000400000 */
[----:B------:R-:W-:Y:S01]  /*1ff50*/  FMNMX R0, R8, R0, !PT ;  /* 0x0000000008007209 */ /* 0x000fe20007800000 */
[----:B------:R-:W-:Y:S02]  /*1ff60*/  FMUL R8, R26, c[0x0][0x188] ;  /* 0x000062001a087a20 */ /* 0x000fe40000400000 */
[----:B------:R-:W5:Y:S03]  /*1ff70*/  LDL R26, [R1+0x784] ;  /* 0x00078400011a7983 */ /* 0x000f660000100800 */
[----:B------:R-:W-:Y:S02]  /*1ff80*/  FMNMX R9, R8, R9, !PT ;  /* 0x0000000908097209 */ /* 0x000fe40007800000 */
[----:B------:R-:W2:Y:S01]  /*1ff90*/  LDL R8, [R1+0x2a0] ;  /* 0x0002a00001087983 */ /* 0x000ea20000100800 */
[----:B----4-:R-:W-:-:S05]  /*1ffa0*/  FMUL R10, R10, c[0x0][0x188] ;  /* 0x000062000a0a7a20 */ /* 0x010fca0000400000 */
[----:B------:R-:W-:Y:S02]  /*1ffb0*/  FMNMX R3, R10, R3, !PT ;  /* 0x000000030a037209 */ /* 0x000fe40007800000 */
[----:B------:R-:W4:Y:S01]  /*1ffc0*/  LDL R10, [R1+0x2a4] ;  /* 0x0002a400010a7983 */ /* 0x000f220000100800 */
[----:B--2---:R-:W-:-:S05]  /*1ffd0*/  FMUL R8, R8, c[0x0][0x188] ;  /* 0x0000620008087a20 */ /* 0x004fca0000400000 */
[----:B------:R-:W-:Y:S02]  /*1ffe0*/  FMNMX R0, R8, R0, !PT ;  /* 0x0000000008007209 */ /* 0x000fe40007800000 */
[----:B------:R-:W2:Y:S01]  /*1fff0*/  LDL R8, [R1+0x5d0] ;  /* 0x0005d00001087983 */ /* 0x000ea20000100800 */
[----:B----4-:R-:W-:-:S05]  /*20000*/  FMUL R10, R10, c[0x0][0x188] ;  /* 0x000062000a0a7a20 */ /* 0x010fca0000400000 */
[----:B------:R-:W-:Y:S01]  /*20010*/  FMNMX R0, R10, R0, !PT ;  /* 0x000000000a007209 */ /* 0x000fe20007800000 */
[----:B------:R-:W-:Y:S02]  /*20020*/  FMUL R10, R27, c[0x0][0x188] ;  /* 0x000062001b0a7a20 */ /* 0x000fe40000400000 */
[----:B------:R-:W4:Y:S03]  /*20030*/  LDL R27, [R1+0x738] ;  /* 0x00073800011b7983 */ /* 0x000f260000100800 */
[----:B------:R-:W-:Y:S02]  /*20040*/  FMNMX R0, R10, R0, !PT ;  /* 0x000000000a007209 */ /* 0x000fe40007800000 */
[----:B------:R-:W4:Y:S01]  /*20050*/  LDL R10, [R1+0x744] ;  /* 0x00074400010a7983 */ /* 0x000f220000100800 */
[----:B--2---:R-:W-:-:S05]  /*20060*/  FMUL R8, R8, c[0x0][0x188] ;  /* 0x0000620008087a20 */ /* 0x004fca0000400000 */
[----:B------:R-:W-:Y:S01]  /*20070*/  FMNMX R9, R8, R9, !PT ;  /* 0x0000000908097209 */ /* 0x000fe20007800000 */
[----:B------:R-:W-:Y:S02]  /*20080*/  FMUL R8, R11, c[0x0][0x188] ;  /* 0x000062000b087a20 */ /* 0x000fe40000400000 */
[----:B------:R-:W2:Y:S03]  /*20090*/  LDL R11, [R1+0x798] ;  /* 0x00079800010b7983 */ /* 0x000ea60000100800 */
[----:B------:R-:W-:Y:S01]  /*200a0*/  FMNMX R2, R8, R2, !PT ;  /* 0x0000000208027209 */ /* 0x000fe20007800000 */
[----:B---3--:R-:W-:Y:S02]  /*200b0*/  FMUL R8, R28, c[0x0][0x188] ;  /* 0x000062001c087a20 */ /* 0x008fe40000400000 */
[----:B------:R-:W3:Y:S03]  /*200c0*/  LDL R28, [R1+0x5fc] ;  /* 0x0005fc00011c7983 */ /* 0x000ee60000100800 */
[----:B------:R-:W-:-:S02]  /*200d0*/  FMNMX R3, R8, R3, !PT ;  /* 0x0000000308037209 */ /* 0x000fc40007800000 */
        /* <DEDUP_REMOVED lines=23> */
[----:B------:R-:W-:Y:S01]  /*20250*/  FMNMX R9, R8, R9, !PT ;  /* 0x0000000908097209 */ /* 0x000fe20007800000 */
[----:B------:R-:W-:Y:S02]  /*20260*/  FMUL R8, R29, c[0x0][0x188] ;  /* 0x000062001d087a20 */ /* 0x000fe40000400000 */
[----:B------:R-:W-:Y:S01]  /*20270*/  FMUL R11, R11, c[0x0][0x188] ;  /* 0x000062000b0b7a20 */ /* 0x000fe20000400000 */
[----:B------:R-:W2:Y:S02]  /*20280*/  LDL R29, [R1+0x72c] ;  /* 0x00072c00011d7983 */ /* 0x000ea40000100800 */
[----:B------:R-:W-:Y:S02]  /*20290*/  FMNMX R3, R8, R3, !PT ;  /* 0x0000000308037209 */ /* 0x000fe40007800000 */
[----:B------:R-:W2:Y:S01]  /*202a0*/  LDL R8, [R1+0x5f8] ;  /* 0x0005f80001087983 */ /* 0x000ea20000100800 */
[----:B----4-:R-:W-:-:S05]  /*202b0*/  FMUL R10, R10, c[0x0][0x188] ;  /* 0x000062000a0a7a20 */ /* 0x010fca0000400000 */
[----:B------:R-:W-:Y:S02]  /*202c0*/  FMNMX R0, R10, R0, !PT ;  /* 0x000000000a007209 */ /* 0x000fe40007800000 */
[----:B------:R-:W4:Y:S01]  /*202d0*/  LDL R10, [R1+0x780] ;  /* 0x00078000010a7983 */ /* 0x000f220000100800 */
[----:B--2---:R-:W-:-:S05]  /*202e0*/  FMUL R8, R8, c[0x0][0x188] ;  /* 0x0000620008087a20 */ /* 0x004fca0000400000 */
[----:B------:R-:W-:Y:S01]  /*202f0*/  FMNMX R3, R8, R3, !PT ;  /* 0x0000000308037209 */ /* 0x000fe20007800000 */
[----:B----4-:R-:W-:-:S05]  /*20300*/  FMUL R10, R10, c[0x0][0x188] ;  /* 0x000062000a0a7a20 */ /* 0x010fca0000400000 */
[----:B------:R-:W-:Y:S01]  /*20310*/  FMNMX R0, R10, R0, !PT ;  /* 0x000000000a007209 */ /* 0x000fe20007800000 */
[----:B-----5:R-:W-:Y:S02]  /*20320*/  FMUL R10, R26, c[0x0][0x188] ;  /* 0x000062001a0a7a20 */ /* 0x020fe40000400000 */
[----:B------:R-:W2:Y:S03]  /*20330*/  LDL R26, [R1+0x778] ;  /* 0x00077800011a7983 */ /* 0x000ea60000100800 */
[----:B------:R-:W-:Y:S01]  /*20340*/  FMNMX R8, R10, R0, !PT ;  /* 0x000000000a087209 */ /* 0x000fe20007800000 */
[----:B---3--:R-:W-:Y:S02]  /*20350*/  FMUL R10, R28, c[0x0][0x188] ;  /* 0x000062001c0a7a20 */ /* 0x008fe40000400000 */
[----:B------:R-:W-:Y:S01]  /*20360*/  FMUL R0, R27, c[0x0][0x188] ;  /* 0x000062001b007a20 */ /* 0x000fe20000400000 */
[----:B------:R-:W3:Y:S04]  /*20370*/  LDL R28, [R1+0x77c] ;  /* 0x00077c00011c7983 */ /* 0x000ee80000100800 */
[----:B------:R-:W4:Y:S01]  /*20380*/  LDL R27, [R1+0x768] ;  /* 0x00076800011b7983 */ /* 0x000f220000100800 */
[----:B------:R-:W-:-:S03]  /*20390*/  FMNMX R3, R10, R3, !PT ;  /* 0x000000030a037209 */ /* 0x000fc60007800000 */
[----:B------:R-:W5:Y:S01]  /*203a0*/  LDL R10, [R1+0x734] ;  /* 0x00073400010a7983 */ /* 0x000f620000100800 */
[----:B------:R-:W-:-:S03]  /*203b0*/  FMNMX R3, R11, R3, !PT ;  /* 0x000000030b037209 */ /* 0x000fc60007800000 */
[----:B------:R-:W2:Y:S01]  /*203c0*/  LDL R11, [R1+0x79c] ;  /* 0x00079c00010b7983 */ /* 0x000ea20000100800 */
[----:B-----5:R-:W-:-:S05]  /*203d0*/  FMUL R10, R10, c[0x0][0x188] ;  /* 0x000062000a0a7a20 */ /* 0x020fca0000400000 */
[----:B------:R-:W-:Y:S02]  /*203e0*/  FMNMX R9, R10, R9, !PT ;  /* 0x000000090a097209 */ /* 0x000fe40007800000 */
[----:B------:R-:W5:Y:S01]  /*203f0*/  LDL R10, [R1+0x73c] ;  /* 0x00073c00010a7983 */ /* 0x000f620000100800 */
[----:B------:R-:W-:Y:S01]  /*20400*/  FMNMX R2, R0, R2, !PT ;  /* 0x0000000200027209 */ /* 0x000fe20007800000 */
[----:B--2---:R-:W-:-:S05]  /*20410*/  FMUL R11, R11, c[0x0][0x188] ;  /* 0x000062000b0b7a20 */ /* 0x004fca0000400000 */
[----:B------:R-:W-:Y:S02]  /*20420*/  FMNMX R3, R11, R3, !PT ;  /* 0x000000030b037209 */ /* 0x000fe40007800000 */
[----:B------:R-:W2:Y:S04]  /*20430*/  LDL R11, [R1+0x788] ;  /* 0x00078800010b7983 */ /* 0x000ea80000100800 */
[----:B------:R-:W0:Y:S01]  /*20440*/  SHFL.BFLY PT, R0, R8, 0x2, 0x1f ;  /* 0x0c401f0008007f89 */ /* 0x000e2200000e0000 */
[----:B-----5:R-:W-:-:S05]  /*20450*/  FMUL R10, R10, c[0x0][0x188] ;  /* 0x000062000a0a7a20 */ /* 0x020fca0000400000 */
[----:B------:R-:W-:Y:S02]  /*20460*/  FMNMX R2, R10, R2, !PT ;  /* 0x000000020a027209 */ /* 0x000fe40007800000 */
[----:B------:R-:W5:Y:S01]  /*20470*/  LDL R10, [R1+0x720] ;  /* 0x00072000010a7983 */ /* 0x000f620000100800 */
[----:B--2---:R-:W-:Y:S01]  /*20480*/  FMUL R11, R11, c[0x0][0x188] ;  /* 0x000062000b0b7a20 */ /* 0x004fe20000400000 */
[----:B0-----:R-:W-:Y:S02]  /*20490*/  FMNMX R8, R8, R0, !PT ;  /* 0x0000000008087209 */ /* 0x001fe40007800000 */
[----:B------:R-:W2:Y:S02]  /*204a0*/  LDL R0, [R1+0x728] ;  /* 0x0007280001007983 */ /* 0x000ea40000100800 */
[----:B------:R-:W-:Y:S02]  /*204b0*/  FMNMX R3, R11, R3, !PT ;  /* 0x000000030b037209 */ /* 0x000fe40007800000 */
[----:B------:R-:W3:Y:S01]  /*204c0*/  LDL R11, [R1+0x724] ;  /* 0x00072400010b7983 */ /* 0x000ee20000100800 */
[----:B-----5:R-:W-:-:S05]  /*204d0*/  FMUL R10, R10, c[0x0][0x188] ;  /* 0x000062000a0a7a20 */ /* 0x020fca0000400000 */
[----:B------:R-:W-:Y:S02]  /*204e0*/  FMNMX R9, R10, R9, !PT ;  /* 0x000000090a097209 */ /* 0x000fe40007800000 */
[----:B------:R-:W5:Y:S01]  /*204f0*/  LDL R10, [R1+0x78c] ;  /* 0x00078c00010a7983 */ /* 0x000f620000100800 */
[----:B--2---:R-:W-:-:S05]  /*20500*/  FMUL R0, R0, c[0x0][0x188] ;  /* 0x0000620000007a20 */ /* 0x004fca0000400000 */
[----:B------:R-:W-:Y:S01]  /*20510*/  FMNMX R2, R0, R2, !PT ;  /* 0x0000000200027209 */ /* 0x000fe20007800000 */
[----:B-----5:R-:W-:-:S05]  /*20520*/  FMUL R10, R10, c[0x0][0x188] ;  /* 0x000062000a0a7a20 */ /* 0x020fca0000400000 */
[----:B------:R-:W-:Y:S01]  /*20530*/  FMNMX R3, R10, R3, !PT ;  /* 0x000000030a037209 */ /* 0x000fe20007800000 */
[----:B---3--:R-:W-:Y:S02]  /*20540*/  FMUL R10, R11, c[0x0][0x188] ;  /* 0x000062000b0a7a20 */ /* 0x008fe40000400000 */
[----:B------:R-:W-:Y:S02]  /*20550*/  FMUL R11, R29, c[0x0][0x188] ;  /* 0x000062001d0b7a20 */ /* 0x000fe40000400000 */
[----:B------:R-:W2:Y:S01]  /*20560*/  LDL.LU R29, [R1+0x2d8] ;  /* 0x0002d800011d7983 */ /* 0x000ea20000300800 */
[----:B------:R-:W-:Y:S02]  /*20570*/  FMNMX R9, R10, R9, !PT ;  /* 0x000000090a097209 */ /* 0x000fe40007800000 */
[----:B------:R-:W-:Y:S02]  /*20580*/  FMNMX R10, R11, R2, !PT ;  /* 0x000000020b0a7209 */ /* 0x000fe40007800000 */
[----:B------:R-:W3:Y:S02]  /*20590*/  LDL R11, [R1+0x770] ;  /* 0x00077000010b7983 */ /* 0x000ee40000100800 */
[----:B---3--:R-:W-:-:S05]  /*205a0*/  FMUL R11, R11, c[0x0][0x188] ;  /* 0x000062000b0b7a20 */ /* 0x008fca0000400000 */
[----:B------:R-:W-:Y:S02]  /*205b0*/  FMNMX R9, R11, R9, !PT ;  /* 0x000000090b097209 */ /* 0x000fe40007800000 */
[----:B------:R-:W3:Y:S01]  /*205c0*/  LDL R11, [R1+0x774] ;  /* 0x00077400010b7983 */ /* 0x000ee20000100800 */
[----:B------:R-:W-:-:S05]  /*205d0*/  FMUL R26, R26, c[0x0][0x188] ;  /* 0x000062001a1a7a20 */ /* 0x000fca0000400000 */
[----:B------:R-:W-:Y:S02]  /*205e0*/  FMNMX R10, R26, R10, !PT ;  /* 0x0000000a1a0a7209 */ /* 0x000fe40007800000 */
[----:B------:R-:W5:Y:S04]  /*205f0*/  LDL.LU R26, [R1+0x1ed4] ;  /* 0x001ed400011a7983 */ /* 0x000f680000300800 */
[----:B------:R-:W0:Y:S01]  /*20600*/  SHFL.BFLY PT, R0, R8, 0x1, 0x1f ;  /* 0x0c201f0008007f89 */ /* 0x000e2200000e0000 */
[----:B---3--:R-:W-:-:S05]  /*20610*/  FMUL R11, R11, c[0x0][0x188] ;  /* 0x000062000b0b7a20 */ /* 0x008fca0000400000 */
[----:B------:R-:W-:Y:S02]  /*20620*/  FMNMX R9, R11, R9, !PT ;  /* 0x000000090b097209 */ /* 0x000fe40007800000 */
[----:B------:R-:W3:Y:S01]  /*20630*/  LDL R11, [R1+0x760] ;  /* 0x00076000010b7983 */ /* 0x000ee20000100800 */
[----:B------:R-:W-:Y:S01]  /*20640*/  FMUL R28, R28, c[0x0][0x188] ;  /* 0x000062001c1c7a20 */ /* 0x000fe20000400000 */
[----:B0-----:R-:W-:-:S04]  /*20650*/  FMNMX R0, R8, R0, !PT ;  /* 0x0000000008007209 */ /* 0x001fc80007800000 */
[----:B------:R-:W-:Y:S02]  /*20660*/  FMNMX R10, R28, R10, !PT ;  /* 0x0000000a1c0a7209 */ /* 0x000fe40007800000 */
[----:B------:R-:W2:Y:S04]  /*20670*/  LDL.LU R28, [R1+0x1ed0] ;  /* 0x001ed000011c7983 */ /* 0x000ea80000300800 */
[----:B------:R-:W0:Y:S01]  /*20680*/  SHFL.BFLY PT, R2, R3, 0x2, 0x1f ;  /* 0x0c401f0003027f89 */ /* 0x000e2200000e0000 */
[----:B---3--:R-:W-:-:S05]  /*20690*/  FMUL R8, R11, c[0x0][0x188] ;  /* 0x000062000b087a20 */ /* 0x008fca0000400000 */
[----:B------:R-:W-:Y:S02]  /*206a0*/  FMNMX R9, R8, R9, !PT ;  /* 0x0000000908097209 */ /* 0x000fe40007800000 */
[----:B------:R-:W3:Y:S01]  /*206b0*/  LDL R8, [R1+0x76c] ;  /* 0x00076c0001087983 */ /* 0x000ee20000100800 */
[----:B----4-:R-:W-:-:S05]  /*206c0*/  FMUL R11, R27, c[0x0][0x188] ;  /* 0x000062001b0b7a20 */ /* 0x010fca0000400000 */
[----:B------:R-:W-:Y:S02]  /*206d0*/  FMNMX R10, R11, R10, !PT ;  /* 0x0000000a0b0a7209 */ /* 0x000fe40007800000 */
[----:B------:R-:W4:Y:S01]  /*206e0*/  LDL R11, [R1+0x764] ;  /* 0x00076400010b7983 */ /* 0x000f220000100800 */
[----:B0-----:R-:W-:Y:S02]  /*206f0*/  FMNMX R2, R3, R2, !PT ;  /* 0x0000000203027209 */ /* 0x001fe40007800000 */
[----:B--2---:R-:W-:-:S05]  /*20700*/  FMNMX R27, R0, R29, !PT ;  /* 0x0000001d001b7209 */ /* 0x004fca0007800000 */
[----:B------:R-:W-:Y:S01]  /*20710*/  STL [R1+0x60c], R27 ;  /* 0x00060c1b01007387 */ /* 0x000fe20000100800 */
[----:B---3--:R-:W-:-:S03]  /*20720*/  FMUL R3, R8, c[0x0][0x188] ;  /* 0x0000620008037a20 */ /* 0x008fc60000400000 */
[----:B------:R-:W0:Y:S02]  /*20730*/  S2R R8, SR_TID.X ;  /* 0x0000000000087919 */ /* 0x000e240000002100 */
[----:B------:R-:W-:Y:S01]  /*20740*/  FMNMX R3, R3, R10, !PT ;  /* 0x0000000a03037209 */ /* 0x000fe20007800000 */
[----:B----4-:R-:W-:Y:S02]  /*20750*/  FMUL R0, R11, c[0x0][0x188] ;  /* 0x000062000b007a20 */ /* 0x010fe40000400000 */
[----:B------:R-:W-:Y:S01]  /*20760*/  FFMA R10, R12, c[0x0][0x188], -R27 ;  /* 0x000062000c0a7a23 */ /* 0x000fe2000000081b */
[----:B0-----:R-:W-:-:S04]  /*20770*/  LOP3.LUT R11, R8, 0xff, RZ, 0xc0, !PT ;  /* 0x000000ff080b7812 */ /* 0x001fc800078ec0ff */
[----:B------:R-:W-:Y:S01]  /*20780*/  SHF.L.U32 R12, R11, 0x1, RZ ;  /* 0x000000010b0c7819 */ /* 0x000fe200000006ff */
[----:B------:R-:W-:Y:S02]  /*20790*/  FFMA R11, R13, c[0x0][0x188], -R27 ;  /* 0x000062000d0b7a23 */ /* 0x000fe4000000081b */
[----:B------:R-:W0:Y:S01]  /*207a0*/  S2R R13, SR_TID.X ;  /* 0x00000000000d7919 */ /* 0x000e220000002100 */
[----:B------:R-:W-:-:S06]  /*207b0*/  FMUL R10, R10, 1.4426950216293334961 ;  /* 0x3fb8aa3b0a0a7820 */ /* 0x000fcc0000400000 */
[----:B------:R-:W1:Y:S01]  /*207c0*/  MUFU.EX2 R10, R10 ;  /* 0x0000000a000a7308 */ /* 0x000e620000000800 */
[----:B0-----:R-:W-:-:S04]  /*207d0*/  LOP3.LUT R13, R13, 0xc0, RZ, 0xc0, !PT ;  /* 0x000000c00d0d7812 */ /* 0x001fc800078ec0ff */
[----:B------:R-:W-:-:S04]  /*207e0*/  SHF.R.U32.HI R13, RZ, 0x2, R13 ;  /* 0x00000002ff0d7819 */ /* 0x000fc8000001160d */
[----:B------:R-:W-:Y:S01]  /*207f0*/  LOP3.LUT R13, R12, R13, RZ, 0x3c, !PT ;  /* 0x0000000d0c0d7212 */ /* 0x000fe200078e3cff */
[----:B------:R-:W-:-:S03]  /*20800*/  FMUL R12, R11, 1.4426950216293334961 ;  /* 0x3fb8aa3b0b0c7820 */ /* 0x000fc60000400000 */
[----:B------:R-:W-:Y:S01]  /*20810*/  LOP3.LUT R13, R13, 0x40, RZ, 0x3c, !PT ;  /* 0x000000400d0d7812 */ /* 0x000fe200078e3cff */
[----:B-1----:R-:W-:Y:S01]  /*20820*/  STL [R1+0x94c], R10 ;  /* 0x00094c0a01007387 */ /* 0x002fe20000100800 */
[----:B------:R-:W-:Y:S02]  /*20830*/  FFMA R11, R16, c[0x0][0x188], -R27 ;  /* 0x00006200100b7a23 */ /* 0x000fe4000000081b */
[----:B------:R-:W2:Y:S01]  /*20840*/  LDL.LU R16, [R1+0x44] ;  /* 0x0000440001107983 */ /* 0x000ea20000300800 */
[----:B------:R0:W-:Y:S04]  /*20850*/  STS.U16 [R13+0x20e00], R28 ;  /* 0x020e001c0d007388 */ /* 0x0001e80000000400 */
[----:B0-----:R-:W3:Y:S01]  /*20860*/  LDL.LU R28, [R1+0x2dc] ;  /* 0x0002dc00011c7983 */ /* 0x001ee20000300800 */
[----:B------:R-:W0:Y:S03]  /*20870*/  MUFU.EX2 R12, R12 ;  /* 0x0000000c000c7308 */ /* 0x000e260000000800 */
[----:B0-----:R0:W-:Y:S02]  /*20880*/  STL [R1+0x944], R12 ;  /* 0x0009440c01007387 */ /* 0x0011e40000100800 */
[----:B0-----:R-:W-:-:S02]  /*20890*/  FMUL R12, R11, 1.4426950216293334961 ;  /* 0x3fb8aa3b0b0c7820 */ /* 0x001fc40000400000 */
[----:B------:R-:W-:Y:S02]  /*208a0*/  FFMA R11, R17, c[0x0][0x188], -R27 ;  /* 0x00006200110b7a23 */ /* 0x000fe4000000081b */
[----:B------:R-:W4:Y:S01]  /*208b0*/  LDL.LU R17, [R1+0x4c] ;  /* 0x00004c0001117983 */ /* 0x000f220000300800 */
[----:B------:R-:W-:-:S05]  /*208c0*/  FMNMX R0, R0, R9, !PT ;  /* 0x0000000900007209 */ /* 0x000fca0007800000 */
[----:B------:R-:W0:Y:S04]  /*208d0*/  SHFL.BFLY PT, R9, R0, 0x2, 0x1f ;  /* 0x0c401f0000097f89 */ /* 0x000e2800000e0000 */
[----:B------:R-:W1:Y:S04]  /*208e0*/  SHFL.BFLY PT, R8, R2, 0x1, 0x1f ;  /* 0x0c201f0002087f89 */ /* 0x000e6800000e0000 */
[----:B------:R-:W1:Y:S01]  /*208f0*/  SHFL.BFLY PT, R10, R3, 0x2, 0x1f ;  /* 0x0c401f00030a7f89 */ /* 0x000e6200000e0000 */
[----:B------:R-:W-:Y:S01]  /*20900*/  FMUL R11, R11, 1.4426950216293334961 ;  /* 0x3fb8aa3b0b0b7820 */ /* 0x000fe20000400000 */
[----:B------:R-:W0:Y:S02]  /*20910*/  MUFU.EX2 R12, R12 ;  /* 0x0000000c000c7308 */ /* 0x000e240000000800 */
[----:B0-----:R-:W-:-:S06]  /*20920*/  FMNMX R0, R0, R9, !PT ;  /* 0x0000000900007209 */ /* 0x001fcc0007800000 */
[----:B------:R-:W0:Y:S01]  /*20930*/  MUFU.EX2 R9, R11 ;  /* 0x0000000b00097308 */ /* 0x000e220000000800 */
[----:B-1----:R-:W-:Y:S01]  /*20940*/  FMNMX R2, R2, R8, !PT ;  /* 0x0000000802027209 */ /* 0x002fe20007800000 */
[----:B------:R-:W-:Y:S01]  /*20950*/  FADD R8, -R27, R29 ;  /* 0x0000001d1b087221 */ /* 0x000fe20000000100 */
[----:B------:R-:W-:Y:S01]  /*20960*/  STL [R1+0x948], R12 ;  /* 0x0009480c01007387 */ /* 0x000fe20000100800 */
[----:B------:R-:W5:Y:S01]  /*20970*/  LDL.LU R29, [R1+0x1ecc] ;  /* 0x001ecc00011d7983 */ /* 0x000f620000300800 */
[----:B------:R-:W-:Y:S02]  /*20980*/  FMNMX R3, R3, R10, !PT ;  /* 0x0000000a03037209 */ /* 0x000fe40007800000 */
[----:B0-----:R0:W-:Y:S01]  /*20990*/  STL [R1+0x950], R9 ;  /* 0x0009500901007387 */ /* 0x0011e20000100800 */
[----:B---3--:R-:W-:Y:S01]  /*209a0*/  FMNMX R27, R2, R28, !PT ;  /* 0x0000001c021b7209 */ /* 0x008fe20007800000 */
[----:B------:R-:W-:-:S04]  /*209b0*/  FMUL R2, R8, 1.4426950216293334961 ;  /* 0x3fb8aa3b08027820 */ /* 0x000fc80000400000 */
[--C-:B------:R-:W-:Y:S01]  /*209c0*/  FFMA R8, R14, c[0x0][0x188], -R27.reuse ;  /* 0x000062000e087a23 */ /* 0x100fe2000000081b */
[----:B0-----:R-:W0:Y:S03]  /*209d0*/  MUFU.EX2 R9, R2 ;  /* 0x0000000200097308 */ /* 0x001e260000000800 */
[----:B------:R-:W-:Y:S01]  /*209e0*/  FMUL R10, R8, 1.4426950216293334961 ;  /* 0x3fb8aa3b080a7820 */ /* 0x000fe20000400000 */
[----:B------:R-:W-:Y:S05]  /*209f0*/  STL [R1+0x608], R27 ;  /* 0x0006081b01007387 */ /* 0x000fea0000100800 */
[----:B------:R-:W1:Y:S01]  /*20a00*/  MUFU.EX2 R10, R10 ;  /* 0x0000000a000a7308 */ /* 0x000e620000000800 */
[----:B0-----:R0:W-:Y:S02]  /*20a10*/  STL [R1+0x7ac], R9 ;  /* 0x0007ac0901007387 */ /* 0x0011e40000100800 */
[----:B0-----:R-:W-:-:S02]  /*20a20*/  FFMA R9, R15, c[0x0][0x188], -R27 ;  /* 0x000062000f097a23 */ /* 0x001fc4000000081b */
[----:B------:R-:W3:Y:S01]  /*20a30*/  LDL.LU R15, [R1+0x300] ;  /* 0x00030000010f7983 */ /* 0x000ee20000300800 */
[----:B-1----:R0:W-:Y:S02]  /*20a40*/  STL [R1+0x938], R10 ;  /* 0x0009380a01007387 */ /* 0x0021e40000100800 */
[----:B------:R-:W3:Y:S02]  /*20a50*/  LDL.LU R11, [R1+0x304] ;  /* 0x00030400010b7983 */ /* 0x000ee40000300800 */
[----:B0-----:R-:W-:-:S06]  /*20a60*/  FMUL R10, R9, 1.4426950216293334961 ;  /* 0x3fb8aa3b090a7820 */ /* 0x001fcc0000400000 */
[----:B------:R-:W0:Y:S01]  /*20a70*/  MUFU.EX2 R10, R10 ;  /* 0x0000000a000a7308 */ /* 0x000e220000000800 */
[----:B------:R-:W-:Y:S02]  /*20a80*/  FFMA R9, R18, c[0x0][0x188], -R27 ;  /* 0x0000620012097a23 */ /* 0x000fe4000000081b */
[----:B------:R-:W3:Y:S01]  /*20a90*/  LDL.LU R18, [R1+0x58] ;  /* 0x0000580001127983 */ /* 0x000ee20000300800 */
[----:B------:R-:W3:Y:S03]  /*20aa0*/  LDL.LU R14, [R1+0x54] ;  /* 0x00005400010e7983 */ /* 0x000ee60000300800 */
[----:B----4-:R1:W-:Y:S01]  /*20ab0*/  STS.U16 [R13+0x21200], R17 ;  /* 0x021200110d007388 */ /* 0x0103e20000000400 */
[----:B--2---:R2:W-:Y:S03]  /*20ac0*/  STS.U16 [R13+0x21600], R16 ;  /* 0x021600100d007388 */ /* 0x0045e60000000400 */
[----:B0-----:R0:W-:Y:S01]  /*20ad0*/  STL [R1+0x934], R10 ;  /* 0x0009340a01007387 */ /* 0x0011e20000100800 */
[----:B------:R-:W4:Y:S02]  /*20ae0*/  LDL.LU R12, [R1+0x50] ;  /* 0x00005000010c7983 */ /* 0x000f240000300800 */
[----:B-1----:R-:W4:Y:S02]  /*20af0*/  LDL.LU R17, [R1+0x48] ;  /* 0x0000480001117983 */ /* 0x002f240000300800 */
[----:B--2---:R-:W2:Y:S01]  /*20b00*/  LDL.LU R16, [R1+0x40] ;  /* 0x0000400001107983 */ /* 0x004ea20000300800 */
[----:B------:R-:W1:Y:S04]  /*20b10*/  SHFL.BFLY PT, R2, R0, 0x1, 0x1f ;  /* 0x0c201f0000027f89 */ /* 0x000e6800000e0000 */
[----:B------:R-:W1:Y:S01]  /*20b20*/  SHFL.BFLY PT, R8, R3, 0x1, 0x1f ;  /* 0x0c201f0003087f89 */ /* 0x000e6200000e0000 */
[----:B0-----:R-:W-:-:S02]  /*20b30*/  FMUL R10, R9, 1.4426950216293334961 ;  /* 0x3fb8aa3b090a7820 */ /* 0x001fc40000400000 */
[----:B------:R-:W-:Y:S01]  /*20b40*/  FFMA R9, R19, c[0x0][0x188], -R27 ;  /* 0x0000620013097a23 */ /* 0x000fe2000000081b */
[----:B-----5:R-:W-:Y:S03]  /*20b50*/  STS.U16 [R13+0x21a00], R29 ;  /* 0x021a001d0d007388 */ /* 0x020fe60000000400 */
[----:B------:R-:W-:Y:S01]  /*20b60*/  FMUL R9, R9, 1.4426950216293334961 ;  /* 0x3fb8aa3b09097820 */ /* 0x000fe20000400000 */
[----:B------:R-:W0:Y:S08]  /*20b70*/  MUFU.EX2 R10, R10 ;  /* 0x0000000a000a7308 */ /* 0x000e300000000800 */
[----:B------:R-:W5:Y:S01]  /*20b80*/  MUFU.EX2 R9, R9 ;  /* 0x0000000900097308 */ /* 0x000f620000000800 */
[----:B-1----:R-:W-:Y:S01]  /*20b90*/  FMNMX R2, R0, R2, !PT ;  /* 0x0000000200027209 */ /* 0x002fe20007800000 */
[----:B------:R-:W-:Y:S01]  /*20ba0*/  FADD R0, -R27, R28 ;  /* 0x0000001c1b007221 */ /* 0x000fe20000000100 */
[----:B------:R-:W-:Y:S01]  /*20bb0*/  FMNMX R3, R3, R8, !PT ;  /* 0x0000000803037209 */ /* 0x000fe20007800000 */
[----:B0-----:R0:W-:Y:S01]  /*20bc0*/  STL [R1+0x940], R10 ;  /* 0x0009400a01007387 */ /* 0x0011e20000100800 */
[----:B------:R-:W2:Y:S02]  /*20bd0*/  LDL.LU R27, [R1+0x34] ;  /* 0x00003400011b7983 */ /* 0x000ea40000300800 */
[----:B-----5:R1:W-:Y:S02]  /*20be0*/  STL [R1+0x93c], R9 ;  /* 0x00093c0901007387 */ /* 0x0203e40000100800 */
[----:B------:R-:W5:Y:S01]  /*20bf0*/  LDL.LU R8, [R1+0x38] ;  /* 0x0000380001087983 */ /* 0x000f620000300800 */
[----:B0-----:R-:W5:Y:S01]  /*20c00*/  LDL.LU R10, [R1+0x24] ;  /* 0x00002400010a7983 */ /* 0x001f620000300800 */
[----:B-1----:R-:W5:Y:S01]  /*20c10*/  LDL.LU R9, [R1+0x18] ;  /* 0x0000180001097983 */ /* 0x002f620000300800 */
[----:B---3--:R-:W-:Y:S01]  /*20c20*/  FMNMX R29, R2, R15, !PT ;  /* 0x0000000f021d7209 */ /* 0x008fe20007800000 */
[----:B------:R-:W-:-:S04]  /*20c30*/  FMUL R2, R0, 1.4426950216293334961 ;  /* 0x3fb8aa3b00027820 */ /* 0x000fc80000400000 */
[----:B------:R-:W-:Y:S02]  /*20c40*/  FFMA R0, R4, c[0x0][0x188], -R29 ;  /* 0x0000620004007a23 */ /* 0x000fe4000000081d */
[----:B------:R-:W0:Y:S02]  /*20c50*/  MUFU.EX2 R2, R2 ;  /* 0x0000000200027308 */ /* 0x000e240000000800 */
[----:B------:R-:W-:-:S06]  /*20c60*/  FMUL R4, R0, 1.4426950216293334961 ;  /* 0x3fb8aa3b00047820 */ /* 0x000fcc0000400000 */
[----:B------:R-:W1:Y:S01]  /*20c70*/  MUFU.EX2 R4, R4 ;  /* 0x0000000400047308 */ /* 0x000e620000000800 */
[----:B------:R-:W-:-:S05]  /*20c80*/  FMNMX R28, R3, R11, !PT ;  /* 0x0000000b031c7209 */ /* 0x000fca0007800000 */
[--C-:B------:R-:W-:Y:S01]  /*20c90*/  FFMA R3, R6, c[0x0][0x188], -R28.reuse ;  /* 0x0000620006037a23 */ /* 0x100fe2000000081c */
[----:B0-----:R0:W-:Y:S01]  /*20ca0*/  STL [R1+0x7a8], R2 ;  /* 0x0007a80201007387 */ /* 0x0011e20000100800 */
[----:B------:R-:W-:-:S03]  /*20cb0*/  FFMA R0, R7, c[0x0][0x188], -R28 ;  /* 0x0000620007007a23 */ /* 0x000fc6000000081c */
[----:B------:R3:W-:Y:S01]  /*20cc0*/  STS.U16 [R13+0x21e00], R18 ;  /* 0x021e00120d007388 */ /* 0x0007e20000000400 */
[----:B------:R1:W-:Y:S02]  /*20cd0*/  STS.U16 [R13+0x22200], R14 ;  /* 0x0222000e0d007388 */ /* 0x0003e40000000400 */
[----:B0-----:R-:W-:Y:S02]  /*20ce0*/  FFMA R2, R5, c[0x0][0x188], -R29 ;  /* 0x0000620005027a23 */ /* 0x001fe4000000081d */
[----:B------:R-:W5:Y:S01]  /*20cf0*/  LDL.LU R5, [R1+0x1c] ;  /* 0x00001c0001057983 */ /* 0x000f620000300800 */
[----:B------:R-:W5:Y:S02]  /*20d00*/  LDL.LU R6, [R1+0x20] ;  /* 0x0000200001067983 */ /* 0x000f640000300800 */
[----:B------:R-:W5:Y:S02]  /*20d10*/  LDL.LU R7, [R1+0x28] ;  /* 0x0000280001077983 */ /* 0x000f640000300800 */
[----:B------:R-:W5:Y:S01]  /*20d20*/  LDL.LU R19, [R1+0x14] ;  /* 0x0000140001137983 */ /* 0x000f620000300800 */
[----:B---3--:R-:W3:Y:S01]  /*20d30*/  LDL.LU R18, [R1+0x10] ;  /* 0x0000100001127983 */ /* 0x008ee20000300800 */
[----:B-1----:R-:W-:Y:S03]  /*20d40*/  STL [R1+0x930], R4 ;  /* 0x0009300401007387 */ /* 0x002fe60000100800 */
[----:B----4-:R0:W-:Y:S01]  /*20d50*/  STS.U16 [R13+0x22600], R12 ;  /* 0x0226000c0d007388 */ /* 0x0101e20000000400 */
[----:B------:R-:W4:Y:S02]  /*20d60*/  LDL.LU R14, [R1+0xc] ;  /* 0x00000c00010e7983 */ /* 0x000f240000300800 */
[----:B------:R1:W-:Y:S02]  /*20d70*/  STS.U16 [R13+0x22a00], R17 ;  /* 0x022a00110d007388 */ /* 0x0003e40000000400 */
[----:B--2---:R2:W-:Y:S01]  /*20d80*/  STS.U16 [R13+0x22e00], R16 ;  /* 0x022e00100d007388 */ /* 0x0045e20000000400 */
[----:B0-----:R-:W3:Y:S01]  /*20d90*/  LDL.LU R12, [R1+0x8] ;  /* 0x00000800010c7983 */ /* 0x001ee20000300800 */
[----:B-1----:R-:W3:Y:S02]  /*20da0*/  LDL.LU R17, [R1+0x4] ;  /* 0x0000040001117983 */ /* 0x002ee40000300800 */
[----:B--2---:R-:W2:Y:S02]  /*20db0*/  LDL.LU R16, [R1] ;  /* 0x0000000001107983 */ /* 0x004ea40000300800 */
[----:B------:R-:W-:-:S02]  /*20dc0*/  FMUL R4, R2, 1.4426950216293334961 ;  /* 0x3fb8aa3b02047820 */ /* 0x000fc40000400000 */
[----:B------:R-:W2:Y:S04]  /*20dd0*/  LDL.LU R2, [R1+0x3c] ;  /* 0x00003c0001027983 */ /* 0x000ea80000300800 */
[----:B--2---:R0:W-:Y:S01]  /*20de0*/  STS.U16 [R13+0x23200], R2 ;  /* 0x023200020d007388 */ /* 0x0041e20000000400 */
[----:B-----5:R1:W-:Y:S02]  /*20df0*/  STS.U16 [R13+0x23600], R8 ;  /* 0x023600080d007388 */ /* 0x0203e40000000400 */
[----:B0-----:R-:W-:Y:S01]  /*20e00*/  FFMA R2, R20, c[0x0][0x188], -R29 ;  /* 0x0000620014027a23 */ /* 0x001fe2000000081d */
[----:B-1----:R0:W1:Y:S01]  /*20e10*/  MUFU.EX2 R8, R4 ;  /* 0x0000000400087308 */ /* 0x0020620000000800 */
[----:B------:R-:W2:Y:S04]  /*20e20*/  LDL.LU R20, [R1+0x2c] ;  /* 0x00002c0001147983 */ /* 0x000ea80000300800 */
[----:B0-----:R-:W5:Y:S04]  /*20e30*/  LDL.LU R4, [R1+0x30] ;  /* 0x0000300001047983 */ /* 0x001f680000300800 */
[----:B------:R0:W-:Y:S04]  /*20e40*/  STS.U16 [R13+0x23a00], R27 ;  /* 0x023a001b0d007388 */ /* 0x0001e80000000400 */
[----:B0-----:R-:W4:Y:S01]  /*20e50*/  LDL.LU R27, [R1+0x1ec8] ;  /* 0x001ec800011b7983 */ /* 0x001f220000300800 */
[----:B------:R-:W-:-:S02]  /*20e60*/  FMUL R3, R3, 1.4426950216293334961 ;  /* 0x3fb8aa3b03037820 */ /* 0x000fc40000400000 */
[----:B-1----:R-:W-:Y:S02]  /*20e70*/  STL [R1+0x928], R8 ;  /* 0x0009280801007387 */ /* 0x002fe40000100800 */
[----:B------:R-:W-:Y:S01]  /*20e80*/  STL [R1+0x1eb0], R8 ;  /* 0x001eb00801007387 */ /* 0x000fe20000100800 */
[----:B-----5:R-:W-:Y:S01]  /*20e90*/  STS.U16 [R13+0x23e00], R4 ;  /* 0x023e00040d007388 */ /* 0x020fe20000000400 */
[----:B--2---:R-:W-:Y:S02]  /*20ea0*/  STS.U16 [R13+0x24200], R20 ;  /* 0x024200140d007388 */ /* 0x004fe40000000400 */
[----:B------:R-:W-:Y:S02]  /*20eb0*/  STS.U16 [R13+0x24600], R7 ;  /* 0x024600070d007388 */ /* 0x000fe40000000400 */
[----:B------:R-:W-:Y:S01]  /*20ec0*/  STS.U16 [R13+0x24a00], R10 ;  /* 0x024a000a0d007388 */ /* 0x000fe20000000400 */
[----:B------:R-:W-:Y:S01]  /*20ed0*/  STS.U16 [R13+0x24e00], R6 ;  /* 0x024e00060d007388 */ /* 0x000fe20000000400 */
[----:B------:R-:W-:Y:S02]  /*20ee0*/  STS.U16 [R13+0x25200], R5 ;  /* 0x025200050d007388 */ /* 0x000fe40000000400 */
[----:B------:R-:W-:Y:S02]  /*20ef0*/  STS.U16 [R13+0x25600], R9 ;  /* 0x025600090d007388 */ /* 0x000fe40000000400 */
[----:B------:R-:W-:Y:S01]  /*20f00*/  STS.U16 [R13+0x25a00], R19 ;  /* 0x025a00130d007388 */ /* 0x000fe20000000400 */
[----:B---3--:R-:W-:Y:S01]  /*20f10*/  STS.U16 [R13+0x25e00], R18 ;  /* 0x025e00120d007388 */ /* 0x008fe20000000400 */
[----:B----4-:R-:W-:Y:S03]  /*20f20*/  STS.U16 [R13+0x26200], R14 ;  /* 0x0262000e0d007388 */ /* 0x010fe60000000400 */
[----:B------:R-:W-:Y:S01]  /*20f30*/  STS.U16 [R13+0x26600], R12 ;  /* 0x0266000c0d007388 */ /* 0x000fe20000000400 */
[----:B------:R-:W-:Y:S03]  /*20f40*/  STS.U16 [R13+0x26a00], R17 ;  /* 0x026a00110d007388 */ /* 0x000fe60000000400 */
[----:B------:R0:W-:Y:S04]  /*20f50*/  STS.U16 [R13+0x26e00], R16 ;  /* 0x026e00100d007388 */ /* 0x0001e80000000400 */
[----:B0-----:R-:W0:Y:S01]  /*20f60*/  S2R R16, SR_TID.X ;  /* 0x0000000000107919 */ /* 0x001e220000002100 */
[----:B------:R-:W-:Y:S02]  /*20f70*/  STS.U16 [R13+0x27200], R27 ;  /* 0x0272001b0d007388 */ /* 0x000fe40000000400 */
[----:B------:R-:W-:Y:S02]  /*20f80*/  STS.U16 [R13+0x27600], R26 ;  /* 0x0276001a0d007388 */ /* 0x000fe40000000400 */
[----:B------:R-:W-:Y:S01]  /*20f90*/  STS.U16 [R13+0x27a00], R25 ;  /* 0x027a00190d007388 */ /* 0x000fe20000000400 */
[----:B------:R-:W-:Y:S01]  /*20fa0*/  STS.U16 [R13+0x27e00], R24 ;  /* 0x027e00180d007388 */ /* 0x000fe20000000400 */
[----:B------:R-:W-:Y:S02]  /*20fb0*/  BAR.SYNC.DEFER_BLOCKING 0x0 ;  /* 0x0000000000007b1d */ /* 0x000fe40000010000 */
[----:B------:R-:W-:-:S02]  /*20fc0*/  FMUL R4, R2, 1.4426950216293334961 ;  /* 0x3fb8aa3b02047820 */ /* 0x000fc40000400000 */
[----:B------:R-:W-:Y:S02]  /*20fd0*/  FFMA R2, R21, c[0x0][0x188], -R29 ;  /* 0x0000620015027a23 */ /* 0x000fe4000000081d */
[----:B------:R1:W2:Y:S01]  /*20fe0*/  MUFU.EX2 R10, R4 ;  /* 0x00000004000a7308 */ /* 0x0002a20000000800 */
[C---:B0-----:R-:W-:Y:S01]  /*20ff0*/  LOP3.LUT R17, R16.reuse, 0x7, RZ, 0xc0, !PT ;  /* 0x0000000710117812 */ /* 0x041fe200078ec0ff */
[----:B------:R-:W-:-:S04]  /*21000*/  IMAD.SHL.U32 R16, R16, 0x2, RZ ;  /* 0x0000000210107824 */ /* 0x000fc800078e00ff */
[----:B------:R-:W-:Y:S02]  /*21010*/  IMAD R5, R17, 0x90, RZ ;  /* 0x0000009011057824 */ /* 0x000fe400078e02ff */
[----:B-1----:R-:W-:-:S03]  /*21020*/  FMUL R4, R2, 1.4426950216293334961 ;  /* 0x3fb8aa3b02047820 */ /* 0x002fc60000400000 */
[----:B------:R-:W-:Y:S01]  /*21030*/  LOP3.LUT R5, R5, 0x30, R16, 0x78, !PT ;  /* 0x0000003005057812 */ /* 0x000fe200078e7810 */
[----:B------:R-:W-:-:S04]  /*21040*/  FADD R2, -R29, R15 ;  /* 0x0000000f1d027221 */ /* 0x000fc80000000100 */
[----:B------:R-:W0:Y:S01]  /*21050*/  LDSM.16.M88.4 R12, [R5+0x20000] ;  /* 0x02000000050c783b */ /* 0x000e220000000200 */
[----:B------:R-:W-:Y:S01]  /*21060*/  FMUL R2, R2, 1.4426950216293334961 ;  /* 0x3fb8aa3b02027820 */ /* 0x000fe20000400000 */
[----:B------:R-:W1:Y:S08]  /*21070*/  MUFU.EX2 R4, R4 ;  /* 0x0000000400047308 */ /* 0x000e700000000800 */
[----:B------:R-:W3:Y:S08]  /*21080*/  MUFU.EX2 R2, R2 ;  /* 0x0000000200027308 */ /* 0x000ef00000000800 */
[----:B------:R4:W5:Y:S01]  /*21090*/  MUFU.EX2 R9, R3 ;  /* 0x0000000300097308 */ /* 0x0009620000000800 */
[----:B--2---:R-:W-:Y:S01]  /*210a0*/  STL [R1+0x92c], R10 ;  /* 0x00092c0a01007387 */ /* 0x004fe20000100800 */
[----:B------:R-:W-:Y:S02]  /*210b0*/  STL [R1+0x1eb4], R10 ;  /* 0x001eb40a01007387 */ /* 0x000fe40000100800 */
[----:B------:R2:W-:Y:S01]  /*210c0*/  STL [R1+0x1bc8], R29 ;  /* 0x001bc81d01007387 */ /* 0x0005e20000100800 */
[----:B-1----:R-:W-:Y:S01]  /*210d0*/  STL [R1+0x924], R4 ;  /* 0x0009240401007387 */ /* 0x002fe20000100800 */
[----:B---3--:R-:W-:Y:S02]  /*210e0*/  STL [R1+0x7a4], R2 ;  /* 0x0007a40201007387 */ /* 0x008fe40000100800 */
[----:B--2---:R-:W2:Y:S01]  /*210f0*/  LDL R29, [R1+0x7a8] ;  /* 0x0007a800011d7983 */ /* 0x004ea20000100800 */
[----:B0-----:R0:W-:Y:S01]  /*21100*/  STL [R1+0x1c2c], R14 ;  /* 0x001c2c0e01007387 */ /* 0x0011e20000100800 */
[----:B------:R1:W-:Y:S02]  /*21110*/  STL [R1+0x1c28], R15 ;  /* 0x001c280f01007387 */ /* 0x0003e40000100800 */
[----:B----4-:R-:W2:Y:S02]  /*21120*/  LDL.LU R3, [R1+0x930] ;  /* 0x0009300001037983 */ /* 0x010ea40000300800 */
[----:B-----5:R-:W-:Y:S01]  /*21130*/  STL [R1+0x918], R9 ;  /* 0x0009180901007387 */ /* 0x020fe20000100800 */
[----:B------:R-:W4:Y:S04]  /*21140*/  LDL R10, [R1+0x944] ;  /* 0x00094400010a7983 */ /* 0x000f280000100800 */
[----:B------:R-:W4:Y:S04]  /*21150*/  LDL R20, [R1+0x94c] ;  /* 0x00094c0001147983 */ /* 0x000f280000100800 */
[----:B------:R-:W5:Y:S04]  /*21160*/  LDL R8, [R1+0x934] ;  /* 0x0009340001087983 */ /* 0x000f680000100800 */
[----:B------:R-:W5:Y:S04]  /*21170*/  LDL R21, [R1+0x938] ;  /* 0x0009380001157983 */ /* 0x000f680000100800 */
[----:B0-----:R-:W2:Y:S04]  /*21180*/  LDL R14, [R1+0x924] ;  /* 0x00092400010e7983 */ /* 0x001ea80000100800 */
[----:B------:R-:W0:Y:S01]  /*21190*/  S2R R16, SR_TID.X ;  /* 0x0000000000107919 */ /* 0x000e220000002100 */
[----:B------:R-:W-:-:S02]  /*211a0*/  FMUL R2, R0, 1.4426950216293334961 ;  /* 0x3fb8aa3b00027820 */ /* 0x000fc40000400000 */
[----:B------:R-:W-:Y:S02]  /*211b0*/  FFMA R0, R22, c[0x0][0x188], -R28 ;  /* 0x0000620016007a23 */ /* 0x000fe4000000081c */
[----:B------:R-:W2:Y:S01]  /*211c0*/  LDL R22, [R1+0x948] ;  /* 0x0009480001167983 */ /* 0x000ea20000100800 */
[----:B-1----:R1:W0:Y:S02]  /*211d0*/  MUFU.EX2 R15, R2 ;  /* 0x00000002000f7308 */ /* 0x0022240000000800 */
[----:B-1----:R-:W-:Y:S02]  /*211e0*/  FMUL R2, R0, 1.4426950216293334961 ;  /* 0x3fb8aa3b00027820 */ /* 0x002fe40000400000 */
[----:B------:R-:W-:-:S04]  /*211f0*/  FADD R0, -R28, R11 ;  /* 0x0000000b1c007221 */ /* 0x000fc80000000100 */
[----:B------:R1:W2:Y:S01]  /*21200*/  MUFU.EX2 R11, R2 ;  /* 0x00000002000b7308 */ /* 0x0002a20000000800 */
[----:B0-----:R-:W-:Y:S01]  /*21210*/  LOP3.LUT R17, R16, 0x7, RZ, 0xc0, !PT ;  /* 0x0000000710117812 */ /* 0x001fe200078ec0ff */
[----:B-1----:R-:W-:Y:S01]  /*21220*/  FMUL R2, R0, 1.4426950216293334961 ;  /* 0x3fb8aa3b00027820 */ /* 0x002fe20000400000 */
[----:B------:R-:W-:-:S05]  /*21230*/  SHF.L.U32 R16, R16, 0x1, RZ ;  /* 0x0000000110107819 */ /* 0x000fca00000006ff */
[----:B------:R0:W1:Y:S02]  /*21240*/  MUFU.EX2 R27, R2 ;  /* 0x00000002001b7308 */ /* 0x0000640000000800 */
[----:B0-----:R-:W-:-:S05]  /*21250*/  IMAD R2, R17, 0x90, RZ ;  /* 0x0000009011027824 */ /* 0x001fca00078e02ff */
[----:B------:R-:W-:Y:S01]  /*21260*/  LOP3.LUT R2, R2, 0x30, R16, 0x78, !PT ;  /* 0x0000003002027812 */ /* 0x000fe200078e7810 */
[----:B------:R-:W-:Y:S04]  /*21270*/  STL [R1+0x914], R15 ;  /* 0x0009140f01007387 */ /* 0x000fe80000100800 */
[----:B------:R-:W0:Y:S01]  /*21280*/  LDSM.16.M88.4 R16, [R2+0x20400] ;  /* 0x020400000210783b */ /* 0x000e220000000200 */
[----:B------:R-:W-:-:S04]  /*21290*/  FFMA R0, R23, c[0x0][0x188], -R28 ;  /* 0x0000620017007a23 */ /* 0x000fc8000000081c */
[----:B------:R-:W-:Y:S01]  /*212a0*/  FMUL R0, R0, 1.4426950216293334961 ;  /* 0x3fb8aa3b00007820 */ /* 0x000fe20000400000 */
[----:B--2---:R-:W-:Y:S01]  /*212b0*/  STL.64 [R1+0x1ec0], R14 ;  /* 0x001ec00e01007387 */ /* 0x004fe20000100a00 */
[----:B------:R-:W-:Y:S02]  /*212c0*/  STL.64 [R1+0x1eb8], R12 ;  /* 0x001eb80c01007387 */ /* 0x000fe40000100a00 */
[----:B------:R-:W2:Y:S04]  /*212d0*/  LDSM.16.M88.4 R12, [R2+0x20800] ;  /* 0x02080000020c783b */ /* 0x000ea80000000200 */
[----:B------:R-:W3:Y:S01]  /*212e0*/  LDL R23, [R1+0x940] ;  /* 0x0009400001177983 */ /* 0x000ee20000100800 */
[----:B------:R0:W-:Y:S01]  /*212f0*/  STL [R1+0x1bb8], R28 ;  /* 0x001bb81c01007387 */ /* 0x0001e20000100800 */
[----:B------:R-:W-:Y:S02]  /*21300*/  STL [R1+0x91c], R11 ;  /* 0x00091c0b01007387 */ /* 0x000fe40000100800 */
[----:B------:R-:W3:Y:S02]  /*21310*/  LDL.LU R4, [R1+0x590] ;  /* 0x0005900001047983 */ /* 0x000ee40000300800 */
[----:B------:R-:W3:Y:S01]  /*21320*/  LDL.LU R5, [R1+0x594] ;  /* 0x0005940001057983 */ /* 0x000ee20000300800 */
[----:B------:R-:W3:Y:S01]  /*21330*/  LDL.LU R6, [R1+0x598] ;  /* 0x0005980001067983 */ /* 0x000ee20000300800 */
[----:B------:R-:W3:Y:S02]  /*21340*/  LDL.LU R7, [R1+0x59c] ;  /* 0x00059c0001077983 */ /* 0x000ee40000300800 */
[----:B------:R-:W3:Y:S02]  /*21350*/  LDL.LU R24, [R1+0x240] ;  /* 0x0002400001187983 */ /* 0x000ee40000300800 */
[----:B------:R-:W3:Y:S01]  /*21360*/  LDL.LU R25, [R1+0x244] ;  /* 0x0002440001197983 */ /* 0x000ee20000300800 */
[----:B------:R-:W3:Y:S01]  /*21370*/  LDL.LU R26, [R1+0x248] ;  /* 0x00024800011a7983 */ /* 0x000ee20000300800 */
[----:B0-----:R-:W3:Y:S02]  /*21380*/  LDL.LU R28, [R1+0x24c] ;  /* 0x00024c00011c7983 */ /* 0x001ee40000300800 */
[----:B-1----:R-:W-:Y:S01]  /*21390*/  STL [R1+0x7a0], R27 ;  /* 0x0007a01b01007387 */ /* 0x002fe20000100800 */
[----:B------:R-:W-:Y:S04]  /*213a0*/  STL [R1+0x1eac], R16 ;  /* 0x001eac1001007387 */ /* 0x000fe80000100800 */
[----:B------:R0:W-:Y:S04]  /*213b0*/  STL [R1+0x1ea8], R17 ;  /* 0x001ea81101007387 */ /* 0x0001e80000100800 */
[----:B0-----:R-:W3:Y:S01]  /*213c0*/  LDL R17, [R1+0x7ac] ;  /* 0x0007ac0001117983 */ /* 0x001ee20000100800 */
[----:B------:R0:W-:Y:S01]  /*213d0*/  STL [R1+0x1c34], R18 ;  /* 0x001c341201007387 */ /* 0x0001e20000100800 */
[----:B------:R1:W1:Y:S02]  /*213e0*/  MUFU.EX2 R16, R0 ;  /* 0x0000000000107308 */ /* 0x0002640000000800 */
[----:B0-----:R-:W3:Y:S01]  /*213f0*/  LDL R18, [R1+0x7a4] ;  /* 0x0007a40001127983 */ /* 0x001ee20000100800 */
[----:B------:R0:W-:Y:S03]  /*21400*/  STL [R1+0x1c30], R19 ;  /* 0x001c301301007387 */ /* 0x0001e60000100800 */
[----:B0-----:R-:W3:Y:S01]  /*21410*/  LDL R19, [R1+0x93c] ;  /* 0x00093c0001137983 */ /* 0x001ee20000100800 */
[----:B--2---:R-:W-:Y:S02]  /*21420*/  STL.64 [R1+0x2b0], R12 ;  /* 0x0002b00c01007387 */ /* 0x004fe40000100a00 */
[----:B------:R0:W-:Y:S02]  /*21430*/  STL.64 [R1+0x2b8], R14 ;  /* 0x0002b80e01007387 */ /* 0x0001e40000100a00 */
[----:B0-----:R-:W2:Y:S01]  /*21440*/  LDL.LU.64 R14, [R1+0x1ec0] ;  /* 0x001ec000010e7983 */ /* 0x001ea20000300a00 */
[----:B------:R-:W2:Y:S02]  /*21450*/  LDL.LU.64 R12, [R1+0x1eb8] ;  /* 0x001eb800010c7983 */ /* 0x000ea40000300a00 */
[----:B-1----:R-:W2:Y:S02]  /*21460*/  LDL R0, [R1+0x950] ;  /* 0x0009500001007983 */ /* 0x002ea40000100800 */
[----:B------:R-:W-:Y:S01]  /*21470*/  STL [R1+0x920], R16 ;  /* 0x0009201001007387 */ /* 0x000fe20000100800 */
[----:B----4-:R-:W-:-:S02]  /*21480*/  F2FP.BF16.PACK_AB R20, R10, R20 ;  /* 0x000000140a14723e */ /* 0x010fc400000010ff */
[----:B------:R-:W4:Y:S01]  /*21490*/  LDL.LU R10, [R1+0x1eb4] ;  /* 0x001eb400010a7983 */ /* 0x000f220000300800 */
[----:B-----5:R-:W-:Y:S02]  /*214a0*/  F2FP.BF16.PACK_AB R21, R8, R21 ;  /* 0x000000150815723e */ /* 0x020fe400000010ff */
[----:B------:R-:W5:Y:S02]  /*214b0*/  LDL.LU R8, [R1+0x1eb0] ;  /* 0x001eb00001087983 */ /* 0x000f640000300800 */
[----:B------:R0:W-:Y:S02]  /*214c0*/  STL [R1+0x17d4], R3 ;  /* 0x0017d40301007387 */ /* 0x0001e40000100800 */
[C---:B---3--:R-:W-:Y:S02]  /*214d0*/  FMUL R6, R29.reuse, R6 ;  /* 0x000000061d067220 */ /* 0x048fe40000400000 */
[----:B------:R-:W-:Y:S02]  /*214e0*/  FMUL R7, R29, R7 ;  /* 0x000000071d077220 */ /* 0x000fe40000400000 */
[----:B------:R-:W-:-:S02]  /*214f0*/  FMUL R4, R17, R4 ;  /* 0x0000000411047220 */ /* 0x000fc40000400000 */
[----:B------:R-:W-:Y:S01]  /*21500*/  FMUL R5, R17, R5 ;  /* 0x0000000511057220 */ /* 0x000fe20000400000 */
[----:B------:R-:W-:Y:S02]  /*21510*/  F2FP.BF16.PACK_AB R23, R19, R23 ;  /* 0x000000171317723e */ /* 0x000fe400000010ff */
[----:B--2---:R-:W-:-:S07]  /*21520*/  F2FP.BF16.PACK_AB R22, R0, R22 ;  /* 0x000000160016723e */ /* 0x004fce00000010ff */
[----:B------:R-:W-:Y:S01]  /*21530*/  HMMA.16816.F32.BF16 R4, R20, R12, R4 ;  /* 0x0000000c1404723c */ /* 0x000fe20000041804 */
[C---:B------:R-:W-:Y:S02]  /*21540*/  FMUL R26, R27.reuse, R26 ;  /* 0x0000001a1b1a7220 */ /* 0x040fe40000400000 */
[----:B------:R-:W-:Y:S01]  /*21550*/  FMUL R27, R27, R28 ;  /* 0x0000001c1b1b7220 */ /* 0x000fe20000400000 */
[----:B----4-:R-:W-:Y:S02]  /*21560*/  F2FP.BF16.PACK_AB R10, R14, R10 ;  /* 0x0000000a0e0a723e */ /* 0x010fe400000010ff */
[----:B------:R-:W-:Y:S01]  /*21570*/  F2FP.BF16.PACK_AB R9, R15, R9 ;  /* 0x000000090f09723e */ /* 0x000fe200000010ff */
[----:B------:R-:W2:Y:S11]  /*21580*/  LDL.LU R28, [R1+0x58c] ;  /* 0x00058c00011c7983 */ /* 0x000eb60000300800 */
[----:B------:R-:W-:Y:S06]  /*21590*/  @!UPT UIADD3 URZ, URZ, URZ, URZ ;  /* 0x0000003f3f3ff290 */ /* 0x000fec000fffe03f */
[----:B------:R-:W-:Y:S01]  /*215a0*/  MOV R14, R5 ;  /* 0x00000005000e7202 */ /* 0x000fe20000000f00 */
[----:B------:R-:W-:Y:S01]  /*215b0*/  IMAD.MOV.U32 R15, RZ, RZ, R6 ;  /* 0x000000ffff0f7224 */ /* 0x000fe200078e0006 */
[----:B------:R-:W3:Y:S01]  /*215c0*/  LDL.LU R5, [R1+0x580] ;  /* 0x0005800001057983 */ /* 0x000ee20000300800 */
[----:B------:R-:W4:Y:S01]  /*215d0*/  LDL.LU R6, [R1+0x584] ;  /* 0x0005840001067983 */ /* 0x000f220000300800 */
[----:B------:R-:W-:Y:S02]  /*215e0*/  MOV R0, R7 ;  /* 0x0000000700007202 */ /* 0x000fe40000000f00 */
[----:B-----5:R-:W-:Y:S01]  /*215f0*/  F2FP.BF16.PACK_AB R8, R8, R3 ;  /* 0x000000030808723e */ /* 0x020fe200000010ff */
[----:B------:R-:W5:Y:S01]  /*21600*/  LDL.LU R7, [R1+0x588] ;  /* 0x0005880001077983 */ /* 0x000f620000300800 */
[----:B0-----:R-:W2:Y:S02]  /*21610*/  LDL.LU R3, [R1+0x238] ;  /* 0x0002380001037983 */ /* 0x001ea40000300800 */
[----:B------:R0:W-:Y:S02]  /*21620*/  STL [R1+0x1c44], R0 ;  /* 0x001c440001007387 */ /* 0x0001e40000100800 */
[----:B0-----:R-:W2:Y:S01]  /*21630*/  LDL R0, [R1+0x7a0] ;  /* 0x0007a00001007983 */ /* 0x001ea20000100800 */
[----:B------:R-:W-:-:S02]  /*21640*/  FMUL R24, R18, R24 ;  /* 0x0000001812187220 */ /* 0x000fc40000400000 */
[----:B------:R-:W-:Y:S01]  /*21650*/  FMUL R25, R18, R25 ;  /* 0x0000001912197220 */ /* 0x000fe20000400000 */
[----:B------:R-:W-:-:S07]  /*21660*/  F2FP.BF16.PACK_AB R11, R16, R11 ;  /* 0x0000000b100b723e */ /* 0x000fce00000010ff */
[----:B------:R-:W-:Y:S01]  /*21670*/  HMMA.16816.F32.BF16 R24, R8, R12, R24 ;  /* 0x0000000c0818723c */ /* 0x000fe20000041818 */
[----:B------:R-:W-:Y:S01]  /*21680*/  MOV R19, R4 ;  /* 0x0000000400137202 */ /* 0x000fe20000000f00 */
[----:B------:R0:W-:Y:S04]  /*21690*/  STL [R1+0x1c40], R15 ;  /* 0x001c400f01007387 */ /* 0x0001e80000100800 */
[----:B0-----:R-:W5:Y:S01]  /*216a0*/  LDL.LU R15, [R1+0x234] ;  /* 0x00023400010f7983 */ /* 0x001f620000300800 */
[----:B------:R0:W-:Y:S03]  /*216b0*/  STL [R1+0x1c3c], R19 ;  /* 0x001c3c1301007387 */ /* 0x0001e60000100800 */
[----:B0-----:R-:W5:Y:S01]  /*216c0*/  LDL.LU R19, [R1+0x230] ;  /* 0x0002300001137983 */ /* 0x001f620000300800 */
[----:B------:R-:W-:Y:S02]  /*216d0*/  STL [R1+0x1c38], R14 ;  /* 0x001c380e01007387 */ /* 0x000fe40000100800 */
[----:B------:R-:W5:Y:S10]  /*216e0*/  LDL.LU R16, [R1+0x1eac] ;  /* 0x001eac0001107983 */ /* 0x000f740000300800 */
[----:B------:R-:W-:Y:S01]  /*216f0*/  STL.64 [R1+0x5b0], R24 ;  /* 0x0005b01801007387 */ /* 0x000fe20000100a00 */
[----:B------:R-:W-:Y:S02]  /*21700*/  STL.64 [R1+0x5b8], R26 ;  /* 0x0005b81a01007387 */ /* 0x000fe40000100a00 */
[----:B------:R-:W0:Y:S04]  /*21710*/  LDSM.16.M88.4 R24, [R2+0x20c00] ;  /* 0x020c00000218783b */ /* 0x000e280000000200 */
[----:B---3--:R-:W-:-:S02]  /*21720*/  FMUL R4, R17, R5 ;  /* 0x0000000511047220 */ /* 0x008fc40000400000 */
[----:B----4-:R-:W-:Y:S02]  /*21730*/  FMUL R5, R17, R6 ;  /* 0x0000000611057220 */ /* 0x010fe40000400000 */
[----:B------:R-:W3:Y:S01]  /*21740*/  LDL.LU R17, [R1+0x1ea8] ;  /* 0x001ea80001117983 */ /* 0x000ee20000300800 */
[----:B0-----:R2:W-:Y:S02]  /*21750*/  STL.64 [R1+0x1e8], R26 ;  /* 0x0001e81a01007387 */ /* 0x0015e40000100a00 */
[----:B--2---:R-:W-:Y:S02]  /*21760*/  FMUL R26, R0, R3 ;  /* 0x00000003001a7220 */ /* 0x004fe40000400000 */
[----:B------:R-:W2:Y:S01]  /*21770*/  LDL.LU R3, [R1+0x23c] ;  /* 0x00023c0001037983 */ /* 0x000ea20000300800 */
[C---:B-----5:R-:W-:Y:S02]  /*21780*/  FMUL R6, R29.reuse, R7 ;  /* 0x000000071d067220 */ /* 0x060fe40000400000 */
[----:B------:R-:W-:Y:S01]  /*21790*/  FMUL R7, R29, R28 ;  /* 0x0000001c1d077220 */ /* 0x000fe20000400000 */
[----:B------:R-:W-:-:S02]  /*217a0*/  MOV R28, R25 ;  /* 0x00000019001c7202 */ /* 0x000fc40000000f00 */
[----:B------:R-:W-:Y:S01]  /*217b0*/  MOV R29, R24 ;  /* 0x00000018001d7202 */ /* 0x000fe20000000f00 */
[C---:B------:R-:W-:Y:S02]  /*217c0*/  FMUL R25, R18.reuse, R15 ;  /* 0x0000000f12197220 */ /* 0x040fe40000400000 */
[----:B------:R-:W-:Y:S01]  /*217d0*/  FMUL R24, R18, R19 ;  /* 0x0000001312187220 */ /* 0x000fe20000400000 */
[-C--:B---3--:R-:W-:Y:S01]  /*217e0*/  HMMA.16816.F32.BF16 R4, R20, R16.reuse, R4 ;  /* 0x000000101404723c */ /* 0x088fe20000041804 */
[----:B--2---:R-:W-:Y:S11]  /*217f0*/  FMUL R27, R0, R3 ;  /* 0x00000003001b7220 */ /* 0x004ff60000400000 */
[----:B------:R-:W-:Y:S11]  /*21800*/  @!UPT UIADD3 URZ, URZ, URZ, URZ ;  /* 0x0000003f3f3ff290 */ /* 0x000ff6000fffe03f */
[----:B------:R-:W-:Y:S01]  /*21810*/  @!UPT UIADD3 URZ, URZ, URZ, URZ ;  /* 0x0000003f3f3ff290 */ /* 0x000fe2000fffe03f */
[----:B------:R-:W-:Y:S01]  /*21820*/  IMAD.MOV.U32 R15, RZ, RZ, R4 ;  /* 0x000000ffff0f7224 */ /* 0x000fe200078e0004 */
[----:B------:R-:W-:Y:S01]  /*21830*/  MOV R19, R5 ;  /* 0x0000000500137202 */ /* 0x000fe20000000f00 */
[----:B------:R-:W2:Y:S01]  /*21840*/  LDL.LU R4, [R1+0x560] ;  /* 0x0005600001047983 */ /* 0x000ea20000300800 */
[----:B------:R-:W-:Y:S01]  /*21850*/  MOV R14, R6 ;  /* 0x00000006000e7202 */ /* 0x000fe20000000f00 */
[----:B------:R-:W3:Y:S01]  /*21860*/  LDL.LU R5, [R1+0x564] ;  /* 0x0005640001057983 */ /* 0x000ee20000300800 */
[----:B------:R-:W-:Y:S01]  /*21870*/  MOV R18, R7 ;  /* 0x0000000700127202 */ /* 0x000fe20000000f00 */
[----:B------:R-:W4:Y:S01]  /*21880*/  LDL.LU R6, [R1+0x568] ;  /* 0x0005680001067983 */ /* 0x000f220000300800 */
[----:B------:R-:W5:Y:S02]  /*21890*/  LDL.LU R7, [R1+0x56c] ;  /* 0x00056c0001077983 */ /* 0x000f640000300800 */
[----:B------:R-:W-:Y:S02]  /*218a0*/  STL.64 [R1+0x1ea0], R22 ;  /* 0x001ea01601007387 */ /* 0x000fe40000100a00 */
[----:B------:R0:W-:Y:S02]  /*218b0*/  STL.64 [R1+0x1e98], R20 ;  /* 0x001e981401007387 */ /* 0x0001e40000100a00 */
[----:B0-----:R-:W-:Y:S01]  /*218c0*/  HMMA.16816.F32.BF16 R20, R8, R16, R24 ;  /* 0x000000100814723c */ /* 0x001fe20000041818 */
[----:B------:R-:W-:Y:S01]  /*218d0*/  STL [R1+0x1cc0], R18 ;  /* 0x001cc01201007387 */ /* 0x000fe20000100800 */
[----:B------:R-:W-:Y:S02]  /*218e0*/  STL [R1+0x1ca8], R14 ;  /* 0x001ca80e01007387 */ /* 0x000fe40000100800 */
[----:B------:R0:W-:Y:S02]  /*218f0*/  STL [R1+0x1c50], R19 ;  /* 0x001c501301007387 */ /* 0x0001e40000100800 */
[----:B0-----:R-:W2:Y:S01]  /*21900*/  LDL R19, [R1+0x7ac] ;  /* 0x0007ac0001137983 */ /* 0x001ea20000100800 */
[----:B------:R0:W-:Y:S03]  /*21910*/  STL [R1+0x1c4c], R15 ;  /* 0x001c4c0f01007387 */ /* 0x0001e60000100800 */
[----:B0-----:R-:W4:Y:S01]  /*21920*/  LDL R15, [R1+0x7a8] ;  /* 0x0007a800010f7983 */ /* 0x001f220000100800 */
[----:B------:R-:W5:Y:S02]  /*21930*/  LDL.LU R26, [R1+0x250] ;  /* 0x00025000011a7983 */ /* 0x000f640000300800 */
[----:B------:R-:W5:Y:S10]  /*21940*/  LDL.LU R27, [R1+0x254] ;  /* 0x00025400011b7983 */ /* 0x000f740000300800 */
[----:B------:R-:W-:Y:S01]  /*21950*/  STL.64 [R1+0x5a0], R20 ;  /* 0x0005a01401007387 */ /* 0x000fe20000100a00 */
[----:B------:R-:W-:Y:S02]  /*21960*/  STL.64 [R1+0x5a8], R22 ;  /* 0x0005a81601007387 */ /* 0x000fe40000100a00 */
[----:B------:R-:W0:Y:S04]  /*21970*/  LDSM.16.M88.4 R20, [R2+0x21000] ;  /* 0x021000000214783b */ /* 0x000e280000000200 */
[----:B------:R-:W5:Y:S02]  /*21980*/  LDL.LU R18, [R1+0x258] ;  /* 0x0002580001127983 */ /* 0x000f640000300800 */
[----:B------:R-:W-:Y:S01]  /*21990*/  STL.64 [R1+0x1e90], R10 ;  /* 0x001e900a01007387 */ /* 0x000fe20000100a00 */
[----:B------:R1:W-:Y:S04]  /*219a0*/  STL.64 [R1+0x1e88], R8 ;  /* 0x001e880801007387 */ /* 0x0003e80000100a00 */
[----:B-1----:R-:W5:Y:S01]  /*219b0*/  LDL.LU.64 R8, [R1+0x2b0] ;  /* 0x0002b00001087983 */ /* 0x002f620000300a00 */
[----:B------:R-:W5:Y:S02]  /*219c0*/  LDL.LU R3, [R1+0x25c] ;  /* 0x00025c0001037983 */ /* 0x000f640000300800 */
[----:B------:R-:W5:Y:S02]  /*219d0*/  LDL R17, [R1+0x7a4] ;  /* 0x0007a40001117983 */ /* 0x000f640000100800 */
[----:B------:R-:W5:Y:S01]  /*219e0*/  LDL.LU R16, [R1+0x540] ;  /* 0x0005400001107983 */ /* 0x000f620000300800 */
[----:B------:R-:W5:Y:S01]  /*219f0*/  LDL.LU R14, [R1+0x544] ;  /* 0x00054400010e7983 */ /* 0x000f620000300800 */
[----:B------:R-:W5:Y:S02]  /*21a00*/  LDL.LU R13, [R1+0x548] ;  /* 0x00054800010d7983 */ /* 0x000f640000300800 */
[----:B------:R-:W5:Y:S01]  /*21a10*/  LDL.LU R12, [R1+0x54c] ;  /* 0x00054c00010c7983 */ /* 0x000f620000300800 */
[----:B0-----:R-:W-:Y:S01]  /*21a20*/  STL.64 [R1+0x1d0], R20 ;  /* 0x0001d01401007387 */ /* 0x001fe20000100a00 */
[----:B------:R0:W-:Y:S03]  /*21a30*/  STL.64 [R1+0x1d8], R22 ;  /* 0x0001d81601007387 */ /* 0x0001e60000100a00 */
[----:B0-----:R-:W5:Y:S01]  /*21a40*/  LDL.LU.64 R22, [R1+0x1ea0] ;  /* 0x001ea00001167983 */ /* 0x001f620000300a00 */
[----:B------:R-:W5:Y:S02]  /*21a50*/  LDL.LU.64 R20, [R1+0x1e98] ;  /* 0x001e980001147983 */ /* 0x000f640000300a00 */
[----:B--2---:R-:W-:-:S02]  /*21a60*/  FMUL R4, R19, R4 ;  /* 0x0000000413047220 */ /* 0x004fc40000400000 */
[----:B---3--:R-:W-:Y:S02]  /*21a70*/  FMUL R5, R19, R5 ;  /* 0x0000000513057220 */ /* 0x008fe40000400000 */
[C---:B----4-:R-:W-:Y:S02]  /*21a80*/  FMUL R6, R15.reuse, R6 ;  /* 0x000000060f067220 */ /* 0x050fe40000400000 */
[----:B-----5:R-:W-:-:S07]  /*21a90*/  FMUL R7, R15, R7 ;  /* 0x000000070f077220 */ /* 0x020fce0000400000 */
[----:B------:R-:W-:Y:S11]  /*21aa0*/  HMMA.16816.F32.BF16 R4, R20, R8, R4 ;  /* 0x000000081404723c */ /* 0x000ff60000041804 */
[----:B------:R-:W-:Y:S11]  /*21ab0*/  @!UPT UIADD3 URZ, URZ, URZ, URZ ;  /* 0x0000003f3f3ff290 */ /* 0x000ff6000fffe03f */
[----:B------:R-:W-:Y:S01]  /*21ac0*/  @!UPT UIADD3 URZ, URZ, URZ, URZ ;  /* 0x0000003f3f3ff290 */ /* 0x000fe2000fffe03f */
[----:B------:R0:W-:Y:S01]  /*21ad0*/  STL.64 [R1+0x510], R4 ;  /* 0x0005100401007387 */ /* 0x0001e20000100a00 */
[----:B------:R1:W-:Y:S02]  /*21ae0*/  STL.64 [R1+0x518], R6 ;  /* 0x0005180601007387 */ /* 0x0003e40000100a00 */
[----:B------:R-:W2:Y:S02]  /*21af0*/  LDL.LU.64 R10, [R1+0x1e90] ;  /* 0x001e9000010a7983 */ /* 0x000ea40000300a00 */
[----:B0-----:R-:W-:Y:S01]  /*21b00*/  IMAD.MOV.U32 R4, RZ, RZ, R8 ;  /* 0x000000ffff047224 */ /* 0x001fe200078e0008 */
[----:B------:R-:W-:Y:S02]  /*21b10*/  MOV R5, R9 ;  /* 0x0000000900057202 */ /* 0x000fe40000000f00 */
[----:B------:R-:W2:Y:S01]  /*21b20*/  LDL.LU.64 R8, [R1+0x1e88] ;  /* 0x001e880001087983 */ /* 0x000ea20000300a00 */
[C---:B------:R-:W-:Y:S02]  /*21b30*/  FMUL R24, R17.reuse, R26 ;  /* 0x0000001a11187220 */ /* 0x040fe40000400000 */
[----:B------:R-:W-:-:S02]  /*21b40*/  FMUL R25, R17, R27 ;  /* 0x0000001b11197220 */ /* 0x000fc40000400000 */
[C---:B------:R-:W-:Y:S02]  /*21b50*/  FMUL R26, R0.reuse, R18 ;  /* 0x00000012001a7220 */ /* 0x040fe40000400000 */
[----:B------:R-:W-:-:S07]  /*21b60*/  FMUL R27, R0, R3 ;  /* 0x00000003001b7220 */ /* 0x000fce0000400000 */
[----:B--2---:R-:W-:Y:S01]  /*21b70*/  HMMA.16816.F32.BF16 R24, R8, R4, R24 ;  /* 0x000000040818723c */ /* 0x004fe20000041818 */
[----:B------:R-:W2:Y:S01]  /*21b80*/  LDL.LU R4, [R1+0x260] ;  /* 0x0002600001047983 */ /* 0x000ea20000300800 */
[----:B------:R-:W3:Y:S11]  /*21b90*/  LDL.LU R5, [R1+0x264] ;  /* 0x0002640001057983 */ /* 0x000ef60000300800 */
[----:B------:R-:W-:Y:S10]  /*21ba0*/  @!UPT UIADD3 URZ, URZ, URZ, URZ ;  /* 0x0000003f3f3ff290 */ /* 0x000ff4000fffe03f */
[----:B------:R0:W-:Y:S01]  /*21bb0*/  STL.64 [R1+0x590], R24 ;  /* 0x0005901801007387 */ /* 0x0001e20000100a00 */
[----:B------:R4:W-:Y:S02]  /*21bc0*/  STL.64 [R1+0x598], R26 ;  /* 0x0005981a01007387 */ /* 0x0009e40000100a00 */
[----:B-1----:R-:W5:Y:S02]  /*21bd0*/  LDL.LU R6, [R1+0x268] ;  /* 0x0002680001067983 */ /* 0x002f640000300800 */
[----:B------:R-:W2:Y:S01]  /*21be0*/  LDL.LU R3, [R1+0x26c] ;  /* 0x00026c0001037983 */ /* 0x000ea20000300800 */
[----:B------:R-:W-:Y:S01]  /*21bf0*/  STL.64 [R1+0x1e80], R10 ;  /* 0x001e800a01007387 */ /* 0x000fe20000100a00 */
[----:B------:R-:W-:Y:S02]  /*21c00*/  STL.64 [R1+0x1e78], R8 ;  /* 0x001e780801007387 */ /* 0x000fe40000100a00 */
[C---:B0-----:R-:W-:Y:S02]  /*21c10*/  FMUL R24, R19.reuse, R16 ;  /* 0x0000001013187220 */ /* 0x041fe40000400000 */
[----:B------:R-:W-:Y:S01]  /*21c20*/  FMUL R25, R19, R14 ;  /* 0x0000000e13197220 */ /* 0x000fe20000400000 */
[----:B------:R-:W2:Y:S01]  /*21c30*/  LDL.LU R16, [R1+0x520] ;  /* 0x0005200001107983 */ /* 0x000ea20000300800 */
[----:B----4-:R-:W-:-:S02]  /*21c40*/  FMUL R26, R15, R13 ;  /* 0x0000000d0f1a7220 */ /* 0x010fc40000400000 */
[----:B------:R-:W4:Y:S02]  /*21c50*/  LDL.LU R14, [R1+0x524] ;  /* 0x00052400010e7983 */ /* 0x000f240000300800 */
[----:B------:R-:W-:Y:S01]  /*21c60*/  FMUL R27, R15, R12 ;  /* 0x0000000c0f1b7220 */ /* 0x000fe20000400000 */
[----:B------:R-:W2:Y:S01]  /*21c70*/  LDL.LU R13, [R1+0x528] ;  /* 0x00052800010d7983 */ /* 0x000ea20000300800 */
[----:B------:R-:W2:Y:S03]  /*21c80*/  LDL.LU R12, [R1+0x52c] ;  /* 0x00052c00010c7983 */ /* 0x000ea60000300800 */
[----:B----4-:R-:W-:Y:S01]  /*21c90*/  STL.64 [R1+0x1e70], R14 ;  /* 0x001e700e01007387 */ /* 0x010fe20000100a00 */
[----:B--2---:R0:W-:Y:S02]  /*21ca0*/  STL.64 [R1+0x1e68], R12 ;  /* 0x001e680c01007387 */ /* 0x0041e40000100a00 */
[----:B0-----:R-:W-:-:S02]  /*21cb0*/  MOV R12, R29 ;  /* 0x0000001d000c7202 */ /* 0x001fc40000000f00 */
[----:B------:R-:W-:-:S07]  /*21cc0*/  MOV R13, R28 ;  /* 0x0000001c000d7202 */ /* 0x000fce0000000f00 */
[----:B------:R-:W-:Y:S01]  /*21cd0*/  HMMA.16816.F32.BF16 R8, R20, R12, R24 ;  /* 0x0000000c1408723c */ /* 0x000fe20000041818 */
[----:B------:R-:W2:Y:S11]  /*21ce0*/  LDL.LU R24, [R1+0x270] ;  /* 0x0002700001187983 */ /* 0x000eb60000300800 */
[----:B------:R-:W-:Y:S11]  /*21cf0*/  @!UPT UIADD3 URZ, URZ, URZ, URZ ;  /* 0x0000003f3f3ff290 */ /* 0x000ff6000fffe03f */
[----:B------:R-:W-:Y:S01]  /*21d00*/  STL.64 [R1+0x370], R8 ;  /* 0x0003700801007387 */ /* 0x000fe20000100a00 */
[----:B------:R-:W-:Y:S02]  /*21d10*/  STL.64 [R1+0x378], R10 ;  /* 0x0003780a01007387 */ /* 0x000fe40000100a00 */
[----:B------:R-:W0:Y:S04]  /*21d20*/  LDSM.16.M88.4 R8, [R2+0x21400] ;  /* 0x021400000208783b */ /* 0x000e280000000200 */
[----:B------:R-:W4:Y:S02]  /*21d30*/  LDL.LU R25, [R1+0x274] ;  /* 0x0002740001197983 */ /* 0x000f240000300800 */
[----:B------:R-:W-:Y:S01]  /*21d40*/  FMUL R7, R0, R3 ;  /* 0x0000000300077220 */ /* 0x000fe20000400000 */
[----:B------:R-:W2:Y:S01]  /*21d50*/  LDL.LU R18, [R1+0x278] ;  /* 0x0002780001127983 */ /* 0x000ea20000300800 */
[----:B------:R-:W2:Y:S03]  /*21d60*/  LDL.LU R3, [R1+0x27c] ;  /* 0x00027c0001037983 */ /* 0x000ea60000300800 */
[----:B0-----:R-:W-:Y:S01]  /*21d70*/  STL.64 [R1+0x1c0], R8 ;  /* 0x0001c00801007387 */ /* 0x001fe20000100a00 */
[----:B------:R0:W-:Y:S03]  /*21d80*/  STL.64 [R1+0x1c8], R10 ;  /* 0x0001c80a01007387 */ /* 0x0001e60000100a00 */
[----:B0-----:R-:W2:Y:S01]  /*21d90*/  LDL.LU.64 R10, [R1+0x1e80] ;  /* 0x001e8000010a7983 */ /* 0x001ea20000300a00 */
[----:B------:R-:W2:Y:S02]  /*21da0*/  LDL.LU.64 R8, [R1+0x1e78] ;  /* 0x001e780001087983 */ /* 0x000ea40000300a00 */
[----:B------:R-:W-:-:S02]  /*21db0*/  FMUL R4, R17, R4 ;  /* 0x0000000411047220 */ /* 0x000fc40000400000 */
[----:B---3--:R-:W-:Y:S02]  /*21dc0*/  FMUL R5, R17, R5 ;  /* 0x0000000511057220 */ /* 0x008fe40000400000 */
[----:B-----5:R-:W-:Y:S01]  /*21dd0*/  FMUL R6, R0, R6 ;  /* 0x0000000600067220 */ /* 0x020fe20000400000 */
[----:B------:R-:W3:Y:S06]  /*21de0*/  LDL.LU.64 R14, [R1+0x1e70] ;  /* 0x001e7000010e7983 */ /* 0x000eec0000300a00 */
[----:B--2---:R-:W-:Y:S01]  /*21df0*/  HMMA.16816.F32.BF16 R4, R8, R12, R4 ;  /* 0x0000000c0804723c */ /* 0x004fe20000041804 */
[----:B------:R-:W2:Y:S01]  /*21e00*/  LDL.LU.64 R12, [R1+0x1e68] ;  /* 0x001e6800010c7983 */ /* 0x000ea20000300a00 */
[----:B------:R-:W-:Y:S02]  /*21e10*/  STL.64 [R1+0x1e60], R10 ;  /* 0x001e600a01007387 */ /* 0x000fe40000100a00 */
[----:B------:R0:W-:Y:S11]  /*21e20*/  STL.64 [R1+0x1e58], R8 ;  /* 0x001e580801007387 */ /* 0x0001f60000100a00 */
[----:B------:R-:W-:Y:S08]  /*21e30*/  @!UPT UIADD3 URZ, URZ, URZ, URZ ;  /* 0x0000003f3f3ff290 */ /* 0x000ff0000fffe03f */
[----:B------:R1:W-:Y:S01]  /*21e40*/  STL.64 [R1+0x580], R4 ;  /* 0x0005800401007387 */ /* 0x0003e20000100a00 */
[----:B------:R2:W-:Y:S02]  /*21e50*/  STL.64 [R1+0x588], R6 ;  /* 0x0005880601007387 */ /* 0x0005e40000100a00 */
[----:B0-----:R-:W5:Y:S02]  /*21e60*/  LDL.LU.64 R8, [R1+0x1d0] ;  /* 0x0001d00001087983 */ /* 0x001f640000300a00 */
[C---:B-1----:R-:W-:Y:S02]  /*21e70*/  FMUL R4, R19.reuse, R16 ;  /* 0x0000001013047220 */ /* 0x042fe40000400000 */
[----:B---3--:R-:W-:Y:S01]  /*21e80*/  FMUL R5, R19, R14 ;  /* 0x0000000e13057220 */ /* 0x008fe20000400000 */
[----:B------:R-:W3:Y:S01]  /*21e90*/  LDL.LU R16, [R1+0x6c0] ;  /* 0x0006c00001107983 */ /* 0x000ee20000300800 */
[----:B------:R-:W3:Y:S02]  /*21ea0*/  LDL.LU R14, [R1+0x6c4] ;  /* 0x0006c400010e7983 */ /* 0x000ee40000300800 */
[----:B--2---:R-:W-:-:S02]  /*21eb0*/  FMUL R6, R15, R13 ;  /* 0x0000000d0f067220 */ /* 0x004fc40000400000 */
[----:B------:R-:W-:Y:S01]  /*21ec0*/  FMUL R7, R15, R12 ;  /* 0x0000000c0f077220 */ /* 0x000fe20000400000 */
[----:B------:R-:W2:Y:S01]  /*21ed0*/  LDL.LU R13, [R1+0x6c8] ;  /* 0x0006c800010d7983 */ /* 0x000ea20000300800 */
[----:B------:R-:W2:Y:S05]  /*21ee0*/  LDL.LU R12, [R1+0x6cc] ;  /* 0x0006cc00010c7983 */ /* 0x000eaa0000300800 */
[----:B-----5:R-:W-:Y:S11]  /*21ef0*/  HMMA.16816.F32.BF16 R4, R20, R8, R4 ;  /* 0x000000081404723c */ /* 0x020ff60000041804 */
[----:B------:R-:W-:Y:S11]  /*21f00*/  @!UPT UIADD3 URZ, URZ, URZ, URZ ;  /* 0x0000003f3f3ff290 */ /* 0x000ff6000fffe03f */
[----:B------:R-:W-:Y:S01]  /*21f10*/  @!UPT UIADD3 URZ, URZ, URZ, URZ ;  /* 0x0000003f3f3ff290 */ /* 0x000fe2000fffe03f */
[----:B------:R0:W-:Y:S01]  /*21f20*/  STL.64 [R1+0x500], R4 ;  /* 0x0005000401007387 */ /* 0x0001e20000100a00 */
[----:B------:R1:W-:Y:S02]  /*21f30*/  STL.64 [R1+0x508], R6 ;  /* 0x0005080601007387 */ /* 0x0003e40000100a00 */
[----:B------:R-:W1:Y:S02]  /*21f40*/  LDL.LU.64 R10, [R1+0x1e60] ;  /* 0x001e6000010a7983 */ /* 0x000e640000300a00 */
[----:B0-----:R-:W-:Y:S01]  /*21f50*/  IMAD.MOV.U32 R4, RZ, RZ, R8 ;  /* 0x000000ffff047224 */ /* 0x001fe200078e0008 */
[----:B------:R-:W-:Y:S02]  /*21f60*/  MOV R5, R9 ;  /* 0x0000000900057202 */ /* 0x000fe40000000f00 */
[----:B------:R-:W1:Y:S01]  /*21f70*/  LDL.LU.64 R8, [R1+0x1e58] ;  /* 0x001e580001087983 */ /* 0x000e620000300a00 */
[C---:B------:R-:W-:Y:S02]  /*21f80*/  FMUL R24, R17.reuse, R24 ;  /* 0x0000001811187220 */ /* 0x040fe40000400000 */
[----:B----4-:R-:W-:-:S02]  /*21f90*/  FMUL R25, R17, R25 ;  /* 0x0000001911197220 */ /* 0x010fc40000400000 */
[C---:B------:R-:W-:Y:S02]  /*21fa0*/  FMUL R26, R0.reuse, R18 ;  /* 0x00000012001a7220 */ /* 0x040fe40000400000 */
[----:B------:R-:W-:Y:S01]  /*21fb0*/  FMUL R27, R0, R3 ;  /* 0x00000003001b7220 */ /* 0x000fe20000400000 */
[----:B------:R-:W4:Y:S01]  /*21fc0*/  LDL.LU R29, [R1+0x280] ;  /* 0x00028000011d7983 */ /* 0x000f220000300800 */
[----:B------:R-:W5:Y:S02]  /*21fd0*/  LDL.LU R28, [R1+0x284] ;  /* 0x00028400011c7983 */ /* 0x000f640000300800 */
[----:B------:R-:W2:Y:S02]  /*21fe0*/  LDL.LU R18, [R1+0x288] ;  /* 0x0002880001127983 */ /* 0x000ea40000300800 */
[----:B------:R-:W2:Y:S01]  /*21ff0*/  LDL.LU R3, [R1+0x28c] ;  /* 0x00028c0001037983 */ /* 0x000ea20000300800 */
[----:B-1----:R-:W-:Y:S01]  /*22000*/  HMMA.16816.F32.BF16 R4, R8, R4, R24 ;  /* 0x000000040804723c */ /* 0x002fe20000041818 */
[----:B------:R-:W-:Y:S01]  /*22010*/  STL.64 [R1+0x1e50], R10 ;  /* 0x001e500a01007387 */ /* 0x000fe20000100a00 */
[----:B------:R0:W-:Y:S03]  /*22020*/  STL.64 [R1+0x1e48], R8 ;  /* 0x001e480801007387 */ /* 0x0001e60000100a00 */
[----:B------:R-:W1:Y:S11]  /*22030*/  LDSM.16.M88.4 R24, [R2+0x21800] ;  /* 0x021800000218783b */ /* 0x000e760000000200 */
[----:B------:R-:W-:Y:S07]  /*22040*/  @!UPT UIADD3 URZ, URZ, URZ, URZ ;  /* 0x0000003f3f3ff290 */ /* 0x000fee000fffe03f */
[----:B------:R3:W-:Y:S01]  /*22050*/  STL.64 [R1+0x570], R4 ;  /* 0x0005700401007387 */ /* 0x0007e20000100a00 */
[----:B------:R2:W-:Y:S02]  /*22060*/  STL.64 [R1+0x578], R6 ;  /* 0x0005780601007387 */ /* 0x0005e40000100a00 */
[----:B0-----:R-:W4:Y:S02]  /*22070*/  LDL.LU.64 R8, [R1+0x1c0] ;  /* 0x0001c00001087983 */ /* 0x001f240000300a00 */
[C---:B---3--:R-:W-:Y:S02]  /*22080*/  FMUL R4, R19.reuse, R16 ;  /* 0x0000001013047220 */ /* 0x048fe40000400000 */
[----:B------:R-:W-:Y:S02]  /*22090*/  FMUL R5, R19, R14 ;  /* 0x0000000e13057220 */ /* 0x000fe40000400000 */
[C---:B--2---:R-:W-:Y:S02]  /*220a0*/  FMUL R6, R15.reuse, R13 ;  /* 0x0000000d0f067220 */ /* 0x044fe40000400000 */
[----:B------:R-:W-:Y:S01]  /*220b0*/  FMUL R7, R15, R12 ;  /* 0x0000000c0f077220 */ /* 0x000fe20000400000 */
[----:B-1----:R-:W-:Y:S01]  /*220c0*/  STL.64 [R1+0x290], R24 ;  /* 0x0002901801007387 */ /* 0x002fe20000100a00 */
[----:B------:R-:W-:Y:S02]  /*220d0*/  STL.64 [R1+0x298], R26 ;  /* 0x0002981a01007387 */ /* 0x000fe40000100a00 */
[----:B------:R-:W2:Y:S02]  /*220e0*/  LDL.LU R16, [R1+0x4e0] ;  /* 0x0004e00001107983 */ /* 0x000ea40000300800 */
[----:B------:R-:W3:Y:S01]  /*220f0*/  LDL.LU R14, [R1+0x4e4] ;  /* 0x0004e400010e7983 */ /* 0x000ee20000300800 */
[----:B------:R-:W2:Y:S01]  /*22100*/  LDL.LU R13, [R1+0x4e8] ;  /* 0x0004e800010d7983 */ /* 0x000ea20000300800 */
[----:B------:R-:W2:Y:S01]  /*22110*/  LDL.LU R12, [R1+0x4ec] ;  /* 0x0004ec00010c7983 */ /* 0x000ea20000300800 */
[----:B----4-:R-:W-:Y:S11]  /*22120*/  HMMA.16816.F32.BF16 R4, R20, R8, R4 ;  /* 0x000000081404723c */ /* 0x010ff60000041804 */
[----:B------:R-:W-:Y:S11]  /*22130*/  @!UPT UIADD3 URZ, URZ, URZ, URZ ;  /* 0x0000003f3f3ff290 */ /* 0x000ff6000fffe03f */
[----:B------:R-:W-:Y:S01]  /*22140*/  @!UPT UIADD3 URZ, URZ, URZ, URZ ;  /* 0x0000003f3f3ff290 */ /* 0x000fe2000fffe03f */
[----:B------:R0:W-:Y:S01]  /*22150*/  STL.64 [R1+0x4f0], R4 ;  /* 0x0004f00401007387 */ /* 0x0001e20000100a00 */
[----:B------:R1:W-:Y:S02]  /*22160*/  STL.64 [R1+0x4f8], R6 ;  /* 0x0004f80601007387 */ /* 0x0003e40000100a00 */
[----:B------:R-:W1:Y:S01]  /*22170*/  LDL.LU.64 R10, [R1+0x1e50] ;  /* 0x001e5000010a7983 */ /* 0x000e620000300a00 */
[----:B0-----:R-:W-:Y:S02]  /*22180*/  MOV R4, R8 ;  /* 0x0000000800047202 */ /* 0x001fe40000000f00 */
[----:B------:R-:W-:Y:S02]  /*22190*/  MOV R5, R9 ;  /* 0x0000000900057202 */ /* 0x000fe40000000f00 */
[----:B------:R-:W1:Y:S01]  /*221a0*/  LDL.LU.64 R8, [R1+0x1e48] ;  /* 0x001e480001087983 */ /* 0x000e620000300a00 */
[C---:B------:R-:W-:Y:S02]  /*221b0*/  FMUL R24, R17.reuse, R29 ;  /* 0x0000001d11187220 */ /* 0x040fe40000400000 */
[----:B-----5:R-:W-:-:S02]  /*221c0*/  FMUL R25, R17, R28 ;  /* 0x0000001c11197220 */ /* 0x020fc40000400000 */
        /* <DEDUP_REMOVED lines=14> */
[C---:B--2---:R-:W-:Y:S02]  /*222b0*/  FMUL R4, R19.reuse, R16 ;  /* 0x0000001013047220 */ /* 0x044fe40000400000 */
[----:B---3--:R-:W-:Y:S02]  /*222c0*/  FMUL R5, R19, R14 ;  /* 0x0000000e13057220 */ /* 0x008fe40000400000 */
[C---:B------:R-:W-:Y:S02]  /*222d0*/  FMUL R6, R15.reuse, R13 ;  /* 0x0000000d0f067220 */ /* 0x040fe40000400000 */
        /* <DEDUP_REMOVED lines=36> */
[----:B------:R-:W2:Y:S01]  /*22520*/  LDL.LU R16, [R1+0x4a0] ;  /* 0x0004a00001107983 */ /* 0x000ea20000300800 */
[----:B------:R-:W3:Y:S03]  /*22530*/  LDL.LU R14, [R1+0x4a4] ;  /* 0x0004a400010e7983 */ /* 0x000ee60000300800 */
[----:B-1----:R-:W-:Y:S01]  /*22540*/  STL.64 [R1+0x270], R24 ;  /* 0x0002701801007387 */ /* 0x002fe20000100a00 */
[----:B------:R-:W-:Y:S02]  /*22550*/  STL.64 [R1+0x278], R26 ;  /* 0x0002781a01007387 */ /* 0x000fe40000100a00 */
[----:B------:R-:W2:Y:S02]  /*22560*/  LDL.LU R13, [R1+0x4a8] ;  /* 0x0004a800010d7983 */ /* 0x000ea40000300800 */
        /* <DEDUP_REMOVED lines=311> */
[----:B------:R-:W3:Y:S02]  /*238e0*/  LDL.LU R14, [R1+0x7f4] ;  /* 0x0007f400010e7983 */ /* 0x000ee40000300800 */
[----:B------:R-:W2:Y:S02]  /*238f0*/  LDL.LU R13, [R1+0x7f8] ;  /* 0x0007f800010d7983 */ /* 0x000ea40000300800 */
[----:B------:R-:W2:Y:S01]  /*23900*/  LDL.LU R12, [R1+0x7fc] ;  /* 0x0007fc00010c7983 */ /* 0x000ea20000300800 */
[----:B-1----:R-:W-:Y:S01]  /*23910*/  STL.64 [R1+0x180], R24 ;  /* 0x0001801801007387 */ /* 0x002fe20000100a00 */
[----:B------:R-:W-:Y:S01]  /*23920*/  STL.64 [R1+0x188], R26 ;  /* 0x0001881a01007387 */ /* 0x000fe20000100a00 */
        /* <DEDUP_REMOVED lines=14> */
[----:B------:R-:W5:Y:S05]  /*23a10*/  LDL.LU R28, [R1+0x614] ;  /* 0x00061400011c7983 */ /* 0x000f6a0000300800 */
[----:B-1----:R-:W-:Y:S11]  /*23a20*/  HMMA.16816.F32.BF16 R4, R8, R4, R24 ;  /* 0x000000040804723c */ /* 0x002ff60000041818 */
[----:B------:R-:W-:Y:S11]  /*23a30*/  @!UPT UIADD3 URZ, URZ, URZ, URZ ;  /* 0x0000003f3f3ff290 */ /* 0x000ff6000fffe03f */
[----:B------:R-:W-:Y:S01]  /*23a40*/  @!UPT UIADD3 URZ, URZ, URZ, URZ ;  /* 0x0000003f3f3ff290 */ /* 0x000fe2000fffe03f */
[----:B------:R2:W-:Y:S01]  /*23a50*/  STL.64 [R1+0x450], R4 ;  /* 0x0004500401007387 */ /* 0x0005e20000100a00 */
[----:B------:R0:W-:Y:S02]  /*23a60*/  STL.64 [R1+0x458], R6 ;  /* 0x0004580601007387 */ /* 0x0001e40000100a00 */
[----:B------:R-:W4:Y:S02]  /*23a70*/  LDL.LU R18, [R1+0x618] ;  /* 0x0006180001127983 */ /* 0x000f240000300800 */
[----:B------:R-:W-:Y:S01]  /*23a80*/  STL.64 [R1+0x1d80], R10 ;  /* 0x001d800a01007387 */ /* 0x000fe20000100a00 */
[----:B------:R-:W-:Y:S02]  /*23a90*/  STL.64 [R1+0x1d78], R8 ;  /* 0x001d780801007387 */ /* 0x000fe40000100a00 */
[----:B------:R-:W1:Y:S04]  /*23aa0*/  LDSM.16.M88.4 R8, [R2+0x24800] ;  /* 0x024800000208783b */ /* 0x000e680000000200 */
[----:B------:R-:W4:Y:S02]  /*23ab0*/  LDL.LU R3, [R1+0x61c] ;  /* 0x00061c0001037983 */ /* 0x000f240000300800 */
[----:B--2---:R-:W-:-:S02]  /*23ac0*/  FMUL R4, R19, R16 ;  /* 0x0000001013047220 */ /* 0x004fc40000400000 */
[----:B---3--:R-:W-:Y:S01]  /*23ad0*/  FMUL R5, R19, R14 ;  /* 0x0000000e13057220 */ /* 0x008fe20000400000 */
[----:B------:R-:W2:Y:S01]  /*23ae0*/  LDL.LU R16, [R1+0x800] ;  /* 0x0008000001107983 */ /* 0x000ea20000300800 */
[----:B------:R-:W3:Y:S02]  /*23af0*/  LDL.LU R14, [R1+0x804] ;  /* 0x00080400010e7983 */ /* 0x000ee40000300800 */
[C---:B0-----:R-:W-:Y:S02]  /*23b00*/  FMUL R6, R15.reuse, R13 ;  /* 0x0000000d0f067220 */ /* 0x041fe40000400000 */
[----:B------:R-:W-:Y:S01]  /*23b10*/  FMUL R7, R15, R12 ;  /* 0x0000000c0f077220 */ /* 0x000fe20000400000 */
[----:B-1----:R-:W-:Y:S01]  /*23b20*/  STL.64 [R1+0x170], R8 ;  /* 0x0001700801007387 */ /* 0x002fe20000100a00 */
[----:B------:R-:W-:Y:S02]  /*23b30*/  STL.64 [R1+0x178], R10 ;  /* 0x0001780a01007387 */ /* 0x000fe40000100a00 */
[----:B------:R-:W2:Y:S02]  /*23b40*/  LDL.LU R13, [R1+0x808] ;  /* 0x00080800010d7983 */ /* 0x000ea40000300800 */
[----:B------:R-:W2:Y:S01]  /*23b50*/  LDL.LU R12, [R1+0x80c] ;  /* 0x00080c00010c7983 */ /* 0x000ea20000300800 */
[----:B---3--:R-:W-:Y:S04]  /*23b60*/  STL.64 [R1+0x1d90], R14 ;  /* 0x001d900e01007387 */ /* 0x008fe80000100a00 */
[----:B--2---:R0:W-:Y:S04]  /*23b70*/  STL.64 [R1+0x1d88], R12 ;  /* 0x001d880c01007387 */ /* 0x0041e80000100a00 */
[----:B0-----:R-:W2:Y:S01]  /*23b80*/  LDL.LU.64 R12, [R1+0x180] ;  /* 0x00018000010c7983 */ /* 0x001ea20000300a00 */
[----:B------:R-:W3:Y:S02]  /*23b90*/  LDL.LU.64 R14, [R1+0x1d90] ;  /* 0x001d9000010e7983 */ /* 0x000ee40000300a00 */
[----:B----4-:R-:W-:Y:S01]  /*23ba0*/  FMUL R24, R17, R29 ;  /* 0x0000001d11187220 */ /* 0x010fe20000400000 */
[----:B--2---:R-:W-:Y:S07]  /*23bb0*/  HMMA.16816.F32.BF16 R8, R20, R12, R4 ;  /* 0x0000000c1408723c */ /* 0x004fee0000041804 */
[----:B------:R-:W-:-:S02]  /*23bc0*/  MOV R4, R12 ;  /* 0x0000000c00047202 */ /* 0x000fc40000000f00 */
[----:B------:R-:W-:Y:S02]  /*23bd0*/  MOV R5, R13 ;  /* 0x0000000d00057202 */ /* 0x000fe40000000f00 */
[----:B------:R-:W2:Y:S11]  /*23be0*/  LDL.LU.64 R12, [R1+0x1d88] ;  /* 0x001d8800010c7983 */ /* 0x000eb60000300a00 */
[----:B------:R-:W-:Y:S01]  /*23bf0*/  @!UPT UIADD3 URZ, URZ, URZ, URZ ;  /* 0x0000003f3f3ff290 */ /* 0x000fe2000fffe03f */
[----:B------:R-:W-:Y:S01]  /*23c00*/  STL.64 [R1+0x300], R8 ;  /* 0x0003000801007387 */ /* 0x000fe20000100a00 */
[----:B------:R0:W-:Y:S02]  /*23c10*/  STL [R1+0x30c], R11 ;  /* 0x00030c0b01007387 */ /* 0x0001e40000100800 */
[----:B------:R-:W-:Y:S02]  /*23c20*/  IMAD.MOV.U32 R29, RZ, RZ, R10 ;  /* 0x000000ffff1d7224 */ /* 0x000fe400078e000a */
[----:B0-----:R-:W4:Y:S01]  /*23c30*/  LDL.LU.64 R10, [R1+0x1d80] ;  /* 0x001d8000010a7983 */ /* 0x001f220000300a00 */
[----:B------:R-:W4:Y:S02]  /*23c40*/  LDL.LU.64 R8, [R1+0x1d78] ;  /* 0x001d780001087983 */ /* 0x000f240000300a00 */
[----:B-----5:R-:W-:Y:S02]  /*23c50*/  FMUL R25, R17, R28 ;  /* 0x0000001c11197220 */ /* 0x020fe40000400000 */
[----:B------:R-:W-:-:S02]  /*23c60*/  FMUL R26, R0, R18 ;  /* 0x00000012001a7220 */ /* 0x000fc40000400000 */
[----:B------:R-:W-:Y:S01]  /*23c70*/  FMUL R27, R0, R3 ;  /* 0x00000003001b7220 */ /* 0x000fe20000400000 */
[----:B------:R0:W-:Y:S06]  /*23c80*/  STL [R1+0x1bf8], R29 ;  /* 0x001bf81d01007387 */ /* 0x0001ec0000100800 */
[----:B----4-:R-:W-:Y:S01]  /*23c90*/  HMMA.16816.F32.BF16 R4, R8, R4, R24 ;  /* 0x000000040804723c */ /* 0x010fe20000041818 */
[----:B------:R-:W4:Y:S01]  /*23ca0*/  LDL.LU R27, [R1+0x310] ;  /* 0x00031000011b7983 */ /* 0x000f220000300800 */
[----:B0-----:R-:W5:Y:S11]  /*23cb0*/  LDL.LU R29, [R1+0x314] ;  /* 0x00031400011d7983 */ /* 0x001f760000300800 */
[----:B------:R-:W-:Y:S10]  /*23cc0*/  @!UPT UIADD3 URZ, URZ, URZ, URZ ;  /* 0x0000003f3f3ff290 */ /* 0x000ff4000fffe03f */
[----:B------:R3:W-:Y:S01]  /*23cd0*/  STL.64 [R1+0x440], R4 ;  /* 0x0004400401007387 */ /* 0x0007e20000100a00 */
[----:B------:R2:W-:Y:S02]  /*23ce0*/  STL.64 [R1+0x448], R6 ;  /* 0x0004480601007387 */ /* 0x0005e40000100a00 */
[----:B------:R-:W5:Y:S02]  /*23cf0*/  LDL.LU R3, [R1+0x318] ;  /* 0x0003180001037983 */ /* 0x000f640000300800 */
[----:B------:R-:W-:Y:S01]  /*23d00*/  STL.64 [R1+0x1d68], R10 ;  /* 0x001d680a01007387 */ /* 0x000fe20000100a00 */
[----:B------:R-:W-:Y:S02]  /*23d10*/  STL.64 [R1+0x1d60], R8 ;  /* 0x001d600801007387 */ /* 0x000fe40000100a00 */
[----:B------:R-:W0:Y:S04]  /*23d20*/  LDSM.16.M88.4 R8, [R2+0x24c00] ;  /* 0x024c00000208783b */ /* 0x000e280000000200 */
[----:B---3--:R-:W-:-:S02]  /*23d30*/  FMUL R5, R19, R14 ;  /* 0x0000000e13057220 */ /* 0x008fc40000400000 */
[C---:B--2---:R-:W-:Y:S02]  /*23d40*/  FMUL R6, R15.reuse, R13 ;  /* 0x0000000d0f067220 */ /* 0x044fe40000400000 */
[----:B------:R-:W-:Y:S01]  /*23d50*/  FMUL R7, R15, R12 ;  /* 0x0000000c0f077220 */ /* 0x000fe20000400000 */
[----:B0-----:R-:W-:Y:S01]  /*23d60*/  MOV R14, R9 ;  /* 0x00000009000e7202 */ /* 0x001fe20000000f00 */
[----:B------:R-:W-:Y:S04]  /*23d70*/  STL.64 [R1+0x158], R10 ;  /* 0x0001580a01007387 */ /* 0x000fe80000100a00 */
[----:B------:R-:W-:Y:S01]  /*23d80*/  STL.64 [R1+0x1d70], R14 ;  /* 0x001d700e01007387 */ /* 0x000fe20000100a00 */
[----:B------:R-:W2:Y:S02]  /*23d90*/  LDL.LU.64 R12, [R1+0x170] ;  /* 0x00017000010c7983 */ /* 0x000ea40000300a00 */
[----:B------:R-:W-:Y:S01]  /*23da0*/  FMUL R4, R19, R16 ;  /* 0x0000001013047220 */ /* 0x000fe20000400000 */
[----:B------:R-:W-:-:S02]  /*23db0*/  MOV R16, R8 ;  /* 0x0000000800107202 */ /* 0x000fc40000000f00 */
[----:B------:R-:W-:Y:S01]  /*23dc0*/  MOV R28, R11 ;  /* 0x0000000b001c7202 */ /* 0x000fe20000000f00 */
[----:B------:R-:W3:Y:S04]  /*23dd0*/  LDL.LU R18, [R1+0x31c] ;  /* 0x00031c0001127983 */ /* 0x000ee80000300800 */
[----:B------:R0:W-:Y:S04]  /*23de0*/  STL [R1+0x1bbc], R28 ;  /* 0x001bbc1c01007387 */ /* 0x0001e80000100800 */
[----:B0-----:R-:W3:Y:S01]  /*23df0*/  LDL.LU R28, [R1+0x810] ;  /* 0x00081000011c7983 */ /* 0x001ee20000300800 */
[----:B----4-:R-:W-:-:S02]  /*23e00*/  FMUL R24, R17, R27 ;  /* 0x0000001b11187220 */ /* 0x010fc40000400000 */
[----:B-----5:R-:W-:Y:S02]  /*23e10*/  FMUL R25, R17, R29 ;  /* 0x0000001d11197220 */ /* 0x020fe40000400000 */
[----:B------:R-:W4:Y:S01]  /*23e20*/  LDL.LU R17, [R1+0x814] ;  /* 0x0008140001117983 */ /* 0x000f220000300800 */
[----:B------:R-:W5:Y:S01]  /*23e30*/  LDL.LU.64 R14, [R1+0x1d70] ;  /* 0x001d7000010e7983 */ /* 0x000f620000300a00 */
[----:B--2---:R-:W-:Y:S11]  /*23e40*/  HMMA.16816.F32.BF16 R8, R20, R12, R4 ;  /* 0x0000000c1408723c */ /* 0x004ff60000041804 */
[----:B------:R-:W-:Y:S11]  /*23e50*/  @!UPT UIADD3 URZ, URZ, URZ, URZ ;  /* 0x0000003f3f3ff290 */ /* 0x000ff6000fffe03f */
[----:B------:R-:W-:Y:S01]  /*23e60*/  @!UPT UIADD3 URZ, URZ, URZ, URZ ;  /* 0x0000003f3f3ff290 */ /* 0x000fe2000fffe03f */
[----:B------:R-:W-:Y:S01]  /*23e70*/  STL.64 [R1+0x2d0], R8 ;  /* 0x0002d00801007387 */ /* 0x000fe20000100a00 */
[----:B------:R0:W-:Y:S01]  /*23e80*/  STL [R1+0x2d8], R10 ;  /* 0x0002d80a01007387 */ /* 0x0001e20000100800 */
[----:B------:R-:W-:Y:S02]  /*23e90*/  MOV R29, R11 ;  /* 0x0000000b001d7202 */ /* 0x000fe40000000f00 */
[----:B0-----:R-:W2:Y:S01]  /*23ea0*/  LDL.LU.64 R10, [R1+0x1d68] ;  /* 0x001d6800010a7983 */ /* 0x001ea20000300a00 */
[----:B------:R-:W2:Y:S02]  /*23eb0*/  LDL.LU.64 R8, [R1+0x1d60] ;  /* 0x001d600001087983 */ /* 0x000ea40000300a00 */
[----:B------:R-:W-:Y:S01]  /*23ec0*/  IMAD.MOV.U32 R5, RZ, RZ, R12 ;  /* 0x000000ffff057224 */ /* 0x000fe200078e000c */
[----:B------:R-:W-:Y:S01]  /*23ed0*/  MOV R4, R13 ;  /* 0x0000000d00047202 */ /* 0x000fe20000000f00 */
[C---:B------:R-:W-:Y:S01]  /*23ee0*/  FMUL R26, R0.reuse, R3 ;  /* 0x00000003001a7220 */ /* 0x040fe20000400000 */
[----:B------:R-:W4:Y:S01]  /*23ef0*/  LDL.LU R6, [R1+0x818] ;  /* 0x0008180001067983 */ /* 0x000f220000300800 */
[----:B------:R-:W4:Y:S02]  /*23f00*/  LDL.LU R3, [R1+0x81c] ;  /* 0x00081c0001037983 */ /* 0x000f240000300800 */
[----:B------:R-:W-:Y:S02]  /*23f10*/  STL.64 [R1+0x1d58], R22 ;  /* 0x001d581601007387 */ /* 0x000fe40000100a00 */
[----:B------:R0:W-:Y:S02]  /*23f20*/  STL.64 [R1+0x1d50], R20 ;  /* 0x001d501401007387 */ /* 0x0001e40000100a00 */
[----:B---3--:R-:W-:Y:S01]  /*23f30*/  FMUL R27, R0, R18 ;  /* 0x00000012001b7220 */ /* 0x008fe20000400000 */
[----:B------:R-:W3:Y:S01]  /*23f40*/  LDL.LU R13, [R1+0x624] ;  /* 0x00062400010d7983 */ /* 0x000ee20000300800 */
[----:B------:R-:W3:Y:S01]  /*23f50*/  LDL.LU R12, [R1+0x628] ;  /* 0x00062800010c7983 */ /* 0x000ee20000300800 */
[----:B0-----:R-:W-:Y:S01]  /*23f60*/  MOV R20, R5 ;  /* 0x0000000500147202 */ /* 0x001fe20000000f00 */
[----:B------:R-:W-:Y:S01]  /*23f70*/  IMAD.MOV.U32 R21, RZ, RZ, R4 ;  /* 0x000000ffff157224 */ /* 0x000fe200078e0004 */
[----:B------:R0:W-:Y:S04]  /*23f80*/  STL [R1+0x1c48], R29 ;  /* 0x001c481d01007387 */ /* 0x0001e80000100800 */
[----:B0-----:R-:W3:Y:S02]  /*23f90*/  LDL R29, [R1+0x7a4] ;  /* 0x0007a400011d7983 */ /* 0x001ee40000100800 */
[----:B--2---:R-:W-:Y:S02]  /*23fa0*/  HMMA.16816.F32.BF16 R20, R8, R20, R24 ;  /* 0x000000140814723c */ /* 0x004fe40000041818 */
[----:B------:R-:W2:Y:S01]  /*23fb0*/  LDL.LU R27, [R1+0x620] ;  /* 0x00062000011b7983 */ /* 0x000ea20000300800 */
[----:B------:R-:W2:Y:S11]  /*23fc0*/  LDL.LU R18, [R1+0x62c] ;  /* 0x00062c0001127983 */ /* 0x000eb60000300800 */
[----:B------:R-:W-:Y:S09]  /*23fd0*/  @!UPT UIADD3 URZ, URZ, URZ, URZ ;  /* 0x0000003f3f3ff290 */ /* 0x000ff2000fffe03f */
[----:B------:R-:W-:Y:S01]  /*23fe0*/  STL.64 [R1+0x420], R20 ;  /* 0x0004201401007387 */ /* 0x000fe20000100a00 */
[----:B------:R-:W-:Y:S02]  /*23ff0*/  STL.64 [R1+0x428], R22 ;  /* 0x0004281601007387 */ /* 0x000fe40000100a00 */
[----:B------:R-:W0:Y:S04]  /*24000*/  LDSM.16.M88.4 R20, [R2+0x25000] ;  /* 0x025000000214783b */ /* 0x000e280000000200 */
[----:B------:R-:W-:Y:S01]  /*24010*/  STL [R1+0x1d48], R19 ;  /* 0x001d481301007387 */ /* 0x000fe20000100800 */
[----:B0-----:R-:W-:Y:S01]  /*24020*/  STL.64 [R1+0x140], R20 ;  /* 0x0001401401007387 */ /* 0x001fe20000100a00 */
[----:B------:R0:W-:Y:S03]  /*24030*/  STL.64 [R1+0x148], R22 ;  /* 0x0001481601007387 */ /* 0x0001e60000100a00 */
[----:B0-----:R-:W2:Y:S01]  /*24040*/  LDL.LU.64 R22, [R1+0x1d58] ;  /* 0x001d580001167983 */ /* 0x001ea20000300a00 */
[----:B------:R-:W2:Y:S02]  /*24050*/  LDL.LU.64 R20, [R1+0x1d50] ;  /* 0x001d500001147983 */ /* 0x000ea40000300a00 */
[----:B----4-:R-:W-:-:S02]  /*24060*/  FMUL R5, R19, R17 ;  /* 0x0000001113057220 */ /* 0x010fc40000400000 */
[----:B------:R-:W-:Y:S01]  /*24070*/  FMUL R4, R19, R28 ;  /* 0x0000001c13047220 */ /* 0x000fe20000400000 */
[----:B-----5:R-:W-:Y:S01]  /*24080*/  MOV R17, R14 ;  /* 0x0000000e00117202 */ /* 0x020fe20000000f00 */
[C---:B------:R-:W-:Y:S02]  /*24090*/  FMUL R6, R15.reuse, R6 ;  /* 0x000000060f067220 */ /* 0x040fe40000400000 */
[----:B------:R-:W-:Y:S02]  /*240a0*/  FMUL R7, R15, R3 ;  /* 0x000000030f077220 */ /* 0x000fe40000400000 */
[C---:B---3--:R-:W-:Y:S02]  /*240b0*/  FMUL R25, R29.reuse, R13 ;  /* 0x0000000d1d197220 */ /* 0x048fe40000400000 */
[----:B------:R-:W-:Y:S01]  /*240c0*/  FMUL R26, R0, R12 ;  /* 0x0000000c001a7220 */ /* 0x000fe20000400000 */
[----:B------:R-:W3:Y:S01]  /*240d0*/  LDL.LU R28, [R1+0x824] ;  /* 0x00082400011c7983 */ /* 0x000ee20000300800 */
[----:B------:R-:W4:Y:S02]  /*240e0*/  LDL.LU R14, [R1+0x828] ;  /* 0x00082800010e7983 */ /* 0x000f240000300800 */
[----:B------:R-:W5:Y:S02]  /*240f0*/  LDL.LU R3, [R1+0x82c] ;  /* 0x00082c0001037983 */ /* 0x000f640000300800 */
[----:B--2---:R-:W-:-:S02]  /*24100*/  FMUL R24, R29, R27 ;  /* 0x0000001b1d187220 */ /* 0x004fc40000400000 */
[----:B------:R-:W-:-:S07]  /*24110*/  FMUL R27, R0, R18 ;  /* 0x00000012001b7220 */ /* 0x000fce0000400000 */
[-C--:B------:R-:W-:Y:S08]  /*24120*/  HMMA.16816.F32.BF16 R24, R8, R16.reuse, R24 ;  /* 0x000000100818723c */ /* 0x080ff00000041818 */
[----:B------:R-:W-:Y:S11]  /*24130*/  HMMA.16816.F32.BF16 R4, R20, R16, R4 ;  /* 0x000000101404723c */ /* 0x000ff60000041804 */
[----:B------:R-:W-:Y:S11]  /*24140*/  @!UPT UIADD3 URZ, URZ, URZ, URZ ;  /* 0x0000003f3f3ff290 */ /* 0x000ff6000fffe03f */
[----:B------:R-:W-:Y:S02]  /*24150*/  @!UPT UIADD3 URZ, URZ, URZ, URZ ;  /* 0x0000003f3f3ff290 */ /* 0x000fe4000fffe03f */
[----:B------:R-:W-:Y:S02]  /*24160*/  MOV R13, R6 ;  /* 0x00000006000d7202 */ /* 0x000fe40000000f00 */
[----:B------:R-:W-:Y:S01]  /*24170*/  MOV R12, R7 ;  /* 0x00000007000c7202 */ /* 0x000fe20000000f00 */
[----:B------:R-:W-:Y:S01]  /*24180*/  STL.64 [R1+0x1b0], R4 ;  /* 0x0001b00401007387 */ /* 0x000fe20000100a00 */
[----:B------:R-:W2:Y:S02]  /*24190*/  LDL.LU R7, [R1+0x820] ;  /* 0x0008200001077983 */ /* 0x000ea40000300800 */
[----:B------:R-:W-:Y:S01]  /*241a0*/  STL [R1+0x1bc4], R13 ;  /* 0x001bc40d01007387 */ /* 0x000fe20000100800 */
[----:B------:R-:W-:Y:S01]  /*241b0*/  STL [R1+0x1bc0], R12 ;  /* 0x001bc00c01007387 */ /* 0x000fe20000100800 */
[----:B------:R-:W2:Y:S02]  /*241c0*/  LDL.LU R19, [R1+0x1d48] ;  /* 0x001d480001137983 */ /* 0x000ea40000300800 */
[----:B------:R-:W3:Y:S02]  /*241d0*/  LDL.LU R18, [R1+0x2f0] ;  /* 0x0002f00001127983 */ /* 0x000ee40000300800 */
[----:B------:R-:W5:Y:S01]  /*241e0*/  LDL.LU R17, [R1+0x2f4] ;  /* 0x0002f40001117983 */ /* 0x000f620000300800 */
[----:B------:R-:W-:Y:S01]  /*241f0*/  STL.64 [R1+0x410], R24 ;  /* 0x0004101801007387 */ /* 0x000fe20000100a00 */
[----:B------:R-:W-:Y:S02]  /*24200*/  STL.64 [R1+0x418], R26 ;  /* 0x0004181a01007387 */ /* 0x000fe40000100a00 */
[----:B------:R-:W5:Y:S02]  /*24210*/  LDL.LU R16, [R1+0x2f8] ;  /* 0x0002f80001107983 */ /* 0x000f640000300800 */
[----:B------:R-:W-:Y:S01]  /*24220*/  STL.64 [R1+0x1d40], R10 ;  /* 0x001d400a01007387 */ /* 0x000fe20000100a00 */
[----:B------:R0:W-:Y:S04]  /*24230*/  STL.64 [R1+0x1d38], R8 ;  /* 0x001d380801007387 */ /* 0x0001e80000100a00 */
[----:B------:R-:W1:Y:S04]  /*24240*/  LDSM.16.M88.4 R24, [R2+0x25400] ;  /* 0x025400000218783b */ /* 0x000e680000000200 */
[----:B0-----:R-:W5:Y:S01]  /*24250*/  LDL.LU.64 R8, [R1+0x140] ;  /* 0x0001400001087983 */ /* 0x001f620000300a00 */
[----:B----4-:R-:W-:-:S02]  /*24260*/  FMUL R6, R15, R14 ;  /* 0x0000000e0f067220 */ /* 0x010fc40000400000 */
[----:B------:R-:W4:Y:S01]  /*24270*/  LDL.LU R14, [R1+0x2fc] ;  /* 0x0002fc00010e7983 */ /* 0x000f220000300800 */
[----:B-1----:R-:W-:Y:S01]  /*24280*/  MOV R13, R27 ;  /* 0x0000001b000d7202 */ /* 0x002fe20000000f00 */
[----:B------:R-:W-:Y:S01]  /*24290*/  STL.64 [R1+0x128], R26 ;  /* 0x0001281a01007387 */ /* 0x000fe20000100a00 */
[C---:B--2---:R-:W-:Y:S02]  /*242a0*/  FMUL R4, R19.reuse, R7 ;  /* 0x0000000713047220 */ /* 0x044fe40000400000 */
[----:B---3--:R-:W-:Y:S02]  /*242b0*/  FMUL R5, R19, R28 ;  /* 0x0000001c13057220 */ /* 0x008fe40000400000 */
[----:B-----5:R-:W-:Y:S01]  /*242c0*/  FMUL R7, R15, R3 ;  /* 0x000000030f077220 */ /* 0x020fe20000400000 */
[----:B------:R-:W2:Y:S06]  /*242d0*/  LDL.LU R28, [R1+0x83c] ;  /* 0x00083c00011c7983 */ /* 0x000eac0000300800 */
[----:B------:R-:W-:Y:S01]  /*242e0*/  HMMA.16816.F32.BF16 R4, R20, R8, R4 ;  /* 0x000000081404723c */ /* 0x000fe20000041804 */
[----:B------:R0:W-:Y:S02]  /*242f0*/  STL [R1+0x1cac], R13 ;  /* 0x001cac0d01007387 */ /* 0x0001e40000100800 */
[----:B0-----:R-:W-:Y:S11]  /*24300*/  MOV R13, R8 ;  /* 0x00000008000d7202 */ /* 0x001ff60000000f00 */
[----:B------:R-:W-:Y:S09]  /*24310*/  @!UPT UIADD3 URZ, URZ, URZ, URZ ;  /* 0x0000003f3f3ff290 */ /* 0x000ff2000fffe03f */
[----:B------:R0:W-:Y:S01]  /*24320*/  STL.64 [R1+0x1a0], R4 ;  /* 0x0001a00401007387 */ /* 0x0001e20000100a00 */
[----:B------:R1:W-:Y:S02]  /*24330*/  STL.64 [R1+0x1a8], R6 ;  /* 0x0001a80601007387 */ /* 0x0003e40000100a00 */
[----:B------:R-:W3:Y:S02]  /*24340*/  LDL.LU.64 R10, [R1+0x1d40] ;  /* 0x001d4000010a7983 */ /* 0x000ee40000300a00 */
[----:B0-----:R-:W-:Y:S02]  /*24350*/  IMAD.MOV.U32 R4, RZ, RZ, R9 ;  /* 0x000000ffff047224 */ /* 0x001fe400078e0009 */
[----:B------:R-:W3:Y:S01]  /*24360*/  LDL.LU.64 R8, [R1+0x1d38] ;  /* 0x001d380001087983 */ /* 0x000ee20000300a00 */
[----:B------:R-:W5:Y:S02]  /*24370*/  LDL.LU R5, [R1+0x830] ;  /* 0x0008300001057983 */ /* 0x000f640000300800 */
[----:B-1----:R-:W2:Y:S02]  /*24380*/  LDL.LU R6, [R1+0x834] ;  /* 0x0008340001067983 */ /* 0x002ea40000300800 */
[----:B------:R-:W2:Y:S01]  /*24390*/  LDL.LU R7, [R1+0x838] ;  /* 0x0008380001077983 */ /* 0x000ea20000300800 */
[----:B------:R-:W-:Y:S01]  /*243a0*/  STL.64 [R1+0x1d30], R22 ;  /* 0x001d301601007387 */ /* 0x000fe20000100a00 */
[----:B------:R-:W-:Y:S01]  /*243b0*/  IMAD.MOV.U32 R12, RZ, RZ, R24 ;  /* 0x000000ffff0c7224 */ /* 0x000fe200078e0018 */
[----:B------:R-:W-:Y:S01]  /*243c0*/  MOV R3, R25 ;  /* 0x0000001900037202 */ /* 0x000fe20000000f00 */
[----:B------:R0:W-:Y:S02]  /*243d0*/  STL.64 [R1+0x1d28], R20 ;  /* 0x001d281401007387 */ /* 0x0001e40000100a00 */
[----:B------:R-:W-:-:S02]  /*243e0*/  FMUL R24, R29, R18 ;  /* 0x000000121d187220 */ /* 0x000fc40000400000 */
[----:B------:R-:W-:Y:S02]  /*243f0*/  FMUL R25, R29, R17 ;  /* 0x000000111d197220 */ /* 0x000fe40000400000 */
[C---:B------:R-:W-:Y:S02]  /*24400*/  FMUL R26, R0.reuse, R16 ;  /* 0x00000010001a7220 */ /* 0x040fe40000400000 */
[----:B----4-:R-:W-:Y:S01]  /*24410*/  FMUL R27, R0, R14 ;  /* 0x0000000e001b7220 */ /* 0x010fe20000400000 */
[----:B0-----:R-:W-:Y:S02]  /*24420*/  MOV R20, R13 ;  /* 0x0000000d00147202 */ /* 0x001fe40000000f00 */
[----:B------:R-:W-:-:S07]  /*24430*/  MOV R21, R4 ;  /* 0x0000000400157202 */ /* 0x000fce0000000f00 */
[----:B---3--:R-:W-:Y:S11]  /*24440*/  HMMA.16816.F32.BF16 R20, R8, R20, R24 ;  /* 0x000000140814723c */ /* 0x008ff60000041818 */
[----:B------:R-:W-:Y:S11]  /*24450*/  @!UPT UIADD3 URZ, URZ, URZ, URZ ;  /* 0x0000003f3f3ff290 */ /* 0x000ff6000fffe03f */
[----:B------:R-:W-:Y:S01]  /*24460*/  @!UPT UIADD3 URZ, URZ, URZ, URZ ;  /* 0x0000003f3f3ff290 */ /* 0x000fe2000fffe03f */
[----:B------:R-:W-:Y:S01]  /*24470*/  STL.64 [R1+0x3f0], R20 ;  /* 0x0003f01401007387 */ /* 0x000fe20000100a00 */
[----:B------:R-:W-:Y:S01]  /*24480*/  IMAD.MOV.U32 R16, RZ, RZ, R23 ;  /* 0x000000ffff107224 */ /* 0x000fe200078e0017 */
[----:B------:R-:W-:Y:S01]  /*24490*/  MOV R17, R22 ;  /* 0x0000001600117202 */ /* 0x000fe20000000f00 */
[----:B------:R-:W3:Y:S01]  /*244a0*/  LDL.LU R24, [R1+0x2e0] ;  /* 0x0002e00001187983 */ /* 0x000ee20000300800 */
[----:B------:R-:W4:Y:S01]  /*244b0*/  LDL.LU R18, [R1+0x2e4] ;  /* 0x0002e40001127983 */ /* 0x000f220000300800 */
[----:B------:R-:W3:Y:S02]  /*244c0*/  LDL.LU R14, [R1+0x2e8] ;  /* 0x0002e800010e7983 */ /* 0x000ee40000300800 */
[----:B------:R-:W3:Y:S02]  /*244d0*/  LDL.LU R13, [R1+0x2ec] ;  /* 0x0002ec00010d7983 */ /* 0x000ee40000300800 */
[----:B------:R-:W-:Y:S01]  /*244e0*/  STL [R1+0x1a2c], R16 ;  /* 0x001a2c1001007387 */ /* 0x000fe20000100800 */
[----:B------:R0:W-:Y:S04]  /*244f0*/  STL [R1+0x1a28], R17 ;  /* 0x001a281101007387 */ /* 0x0001e80000100800 */
[----:B------:R-:W1:Y:S04]  /*24500*/  LDSM.16.M88.4 R20, [R2+0x25800] ;  /* 0x025800000214783b */ /* 0x000e680000000200 */
[----:B0-----:R-:W3:Y:S01]  /*24510*/  LDL.LU R17, [R1+0x848] ;  /* 0x0008480001117983 */ /* 0x001ee20000300800 */
[----:B------:R-:W3:Y:S02]  /*24520*/  LDL.LU R16, [R1+0x84c] ;  /* 0x00084c0001107983 */ /* 0x000ee40000300800 */
[----:B------:R-:W-:Y:S02]  /*24530*/  STL [R1+0x1d20], R19 ;  /* 0x001d201301007387 */ /* 0x000fe40000100800 */
[----:B-----5:R-:W-:-:S02]  /*24540*/  FMUL R4, R19, R5 ;  /* 0x0000000513047220 */ /* 0x020fc40000400000 */
[----:B--2---:R-:W-:Y:S02]  /*24550*/  FMUL R5, R19, R6 ;  /* 0x0000000613057220 */ /* 0x004fe40000400000 */
[C---:B------:R-:W-:Y:S01]  /*24560*/  FMUL R6, R15.reuse, R7 ;  /* 0x000000070f067220 */ /* 0x040fe20000400000 */
[----:B---3--:R0:W-:Y:S01]  /*24570*/  STL.64 [R1+0x1d18], R16 ;  /* 0x001d181001007387 */ /* 0x0081e20000100a00 */
[----:B-1----:R1:W-:Y:S01]  /*24580*/  STL.64 [R1+0x118], R22 ;  /* 0x0001181601007387 */ /* 0x0023e20000100a00 */
[----:B0-----:R-:W-:Y:S02]  /*24590*/  MOV R16, R12 ;  /* 0x0000000c00107202 */ /* 0x001fe40000000f00 */
[----:B------:R-:W-:Y:S01]  /*245a0*/  MOV R17, R3 ;  /* 0x0000000300117202 */ /* 0x000fe20000000f00 */
[----:B------:R-:W-:Y:S02]  /*245b0*/  MOV R12, R20 ;  /* 0x00000014000c7202 */ /* 0x000fe40000000f00 */
[----:B------:R-:W-:Y:S01]  /*245c0*/  IMAD.MOV.U32 R3, RZ, RZ, R21 ;  /* 0x000000ffff037224 */ /* 0x000fe200078e0015 */
[----:B-1----:R-:W2:Y:S01]  /*245d0*/  LDL.LU.64 R22, [R1+0x1d30] ;  /* 0x001d300001167983 */ /* 0x002ea20000300a00 */
[----:B------:R-:W2:Y:S02]  /*245e0*/  LDL.LU.64 R20, [R1+0x1d28] ;  /* 0x001d280001147983 */ /* 0x000ea40000300a00 */
[----:B------:R-:W-:-:S02]  /*245f0*/  FMUL R7, R15, R28 ;  /* 0x0000001c0f077220 */ /* 0x000fc40000400000 */
[C---:B------:R-:W-:Y:S02]  /*24600*/  FMUL R24, R29.reuse, R24 ;  /* 0x000000181d187220 */ /* 0x040fe40000400000 */
[----:B----4-:R-:W-:Y:S02]  /*24610*/  FMUL R25, R29, R18 ;  /* 0x000000121d197220 */ /* 0x010fe40000400000 */
[C---:B------:R-:W-:Y:S02]  /*24620*/  FMUL R26, R0.reuse, R14 ;  /* 0x0000000e001a7220 */ /* 0x040fe40000400000 */
[----:B------:R-:W-:-:S07]  /*24630*/  FMUL R27, R0, R13 ;  /* 0x0000000d001b7220 */ /* 0x000fce0000400000 */
[-C--:B------:R-:W-:Y:S08]  /*24640*/  HMMA.16816.F32.BF16 R24, R8, R16.reuse, R24 ;  /* 0x000000100818723c */ /* 0x080ff00000041818 */
[----:B--2---:R-:W-:Y:S11]  /*24650*/  HMMA.16816.F32.BF16 R4, R20, R16, R4 ;  /* 0x000000101404723c */ /* 0x004ff60000041804 */
[----:B------:R-:W-:Y:S11]  /*24660*/  @!UPT UIADD3 URZ, URZ, URZ, URZ ;  /* 0x0000003f3f3ff290 */ /* 0x000ff6000fffe03f */
[----:B------:R-:W-:Y:S01]  /*24670*/  @!UPT UIADD3 URZ, URZ, URZ, URZ ;  /* 0x0000003f3f3ff290 */ /* 0x000fe2000fffe03f */
[----:B------:R-:W-:Y:S01]  /*24680*/  STL.64 [R1+0x190], R4 ;  /* 0x0001900401007387 */ /* 0x000fe20000100a00 */
[----:B------:R0:W-:Y:S03]  /*24690*/  STL.64 [R1+0x198], R6 ;  /* 0x0001980601007387 */ /* 0x0001e60000100a00 */
[----:B0-----:R-:W2:Y:S01]  /*246a0*/  LDL.LU R6, [R1+0x840] ;  /* 0x0008400001067983 */ /* 0x001ea20000300800 */
[----:B------:R-:W3:Y:S02]  /*246b0*/  LDL.LU R7, [R1+0x844] ;  /* 0x0008440001077983 */ /* 0x000ee40000300800 */
[----:B------:R-:W2:Y:S02]  /*246c0*/  LDL.LU R19, [R1+0x1d20] ;  /* 0x001d200001137983 */ /* 0x000ea40000300800 */
[----:B------:R-:W4:Y:S01]  /*246d0*/  LDL.LU.64 R16, [R1+0x1d18] ;  /* 0x001d180001107983 */ /* 0x000f220000300a00 */
[----:B------:R-:W5:Y:S01]  /*246e0*/  LDL.LU R28, [R1+0x630] ;  /* 0x00063000011c7983 */ /* 0x000f620000300800 */
[----:B------:R-:W5:Y:S02]  /*246f0*/  LDL.LU R18, [R1+0x634] ;  /* 0x0006340001127983 */ /* 0x000f640000300800 */
[----:B------:R-:W-:Y:S02]  /*24700*/  STL.64 [R1+0x3e0], R24 ;  /* 0x0003e01801007387 */ /* 0x000fe40000100a00 */
[----:B------:R-:W-:Y:S01]  /*24710*/  STL.64 [R1+0x3e8], R26 ;  /* 0x0003e81a01007387 */ /* 0x000fe20000100a00 */
[----:B------:R-:W5:Y:S01]  /*24720*/  LDL.LU R14, [R1+0x638] ;  /* 0x00063800010e7983 */ /* 0x000f620000300800 */
[----:B------:R-:W5:Y:S03]  /*24730*/  LDL.LU R13, [R1+0x63c] ;  /* 0x00063c00010d7983 */ /* 0x000f660000300800 */
[----:B------:R-:W0:Y:S01]  /*24740*/  LDSM.16.M88.4 R24, [R2+0x25c00] ;  /* 0x025c00000218783b */ /* 0x000e220000000200 */
[----:B--2---:R-:W-:-:S02]  /*24750*/  FMUL R4, R19, R6 ;  /* 0x0000000613047220 */ /* 0x004fc40000400000 */
[----:B---3--:R-:W-:Y:S02]  /*24760*/  FMUL R5, R19, R7 ;  /* 0x0000000713057220 */ /* 0x008fe40000400000 */
[C---:B----4-:R-:W-:Y:S02]  /*24770*/  FMUL R6, R15.reuse, R17 ;  /* 0x000000110f067220 */ /* 0x050fe40000400000 */
[----:B------:R-:W-:Y:S01]  /*24780*/  FMUL R7, R15, R16 ;  /* 0x000000100f077220 */ /* 0x000fe20000400000 */
[----:B------:R-:W2:Y:S01]  /*24790*/  LDL.LU R17, [R1+0x850] ;  /* 0x0008500001117983 */ /* 0x000ea20000300800 */
[----:B------:R-:W2:Y:S02]  /*247a0*/  LDL.LU R16, [R1+0x854] ;  /* 0x0008540001107983 */ /* 0x000ea40000300800 */
[----:B------:R-:W-:Y:S01]  /*247b0*/  STL [R1+0x1d10], R19 ;  /* 0x001d101301007387 */ /* 0x000fe20000100800 */
[----:B--2---:R1:W-:Y:S02]  /*247c0*/  STL.64 [R1+0x1d08], R16 ;  /* 0x001d081001007387 */ /* 0x0043e40000100a00 */
[----:B-1----:R-:W-:-:S02]  /*247d0*/  MOV R16, R12 ;  /* 0x0000000c00107202 */ /* 0x002fc40000000f00 */
[----:B------:R-:W-:-:S07]  /*247e0*/  MOV R17, R3 ;  /* 0x0000000300117202 */ /* 0x000fce0000000f00 */
[----:B------:R-:W-:Y:S01]  /*247f0*/  HMMA.16816.F32.BF16 R4, R20, R16, R4 ;  /* 0x000000101404723c */ /* 0x000fe20000041804 */
[----:B0-----:R5:W-:Y:S01]  /*24800*/  STL.64 [R1+0x100], R24 ;  /* 0x0001001801007387 */ /* 0x001be20000100a00 */
[----:B------:R0:W-:Y:S01]  /*24810*/  STL.64 [R1+0x108], R26 ;  /* 0x0001081a01007387 */ /* 0x0001e20000100a00 */
[----:B------:R-:W-:Y:S01]  /*24820*/  MOV R12, R26 ;  /* 0x0000001a000c7202 */ /* 0x000fe20000000f00 */
[----:B------:R-:W2:Y:S02]  /*24830*/  LDL.LU R3, [R1+0x85c] ;  /* 0x00085c0001037983 */ /* 0x000ea40000300800 */
[C---:B-----5:R-:W-:Y:S02]  /*24840*/  FMUL R24, R29.reuse, R28 ;  /* 0x0000001c1d187220 */ /* 0x060fe40000400000 */
[----:B------:R-:W-:Y:S02]  /*24850*/  FMUL R25, R29, R18 ;  /* 0x000000121d197220 */ /* 0x000fe40000400000 */
[----:B0-----:R-:W-:-:S02]  /*24860*/  FMUL R26, R0, R14 ;  /* 0x0000000e001a7220 */ /* 0x001fc40000400000 */
[----:B------:R-:W-:-:S11]  /*24870*/  FMUL R27, R0, R13 ;  /* 0x0000000d001b7220 */ /* 0x000fd60000400000 */
[----:B------:R-:W-:Y:S01]  /*24880*/  STL.64 [R1+0x160], R4 ;  /* 0x0001600401007387 */ /* 0x000fe20000100a00 */
[----:B------:R0:W-:Y:S01]  /*24890*/  STL.64 [R1+0x168], R6 ;  /* 0x0001680601007387 */ /* 0x0001e20000100a00 */
[----:B------:R-:W-:Y:S02]  /*248a0*/  HMMA.16816.F32.BF16 R24, R8, R16, R24 ;  /* 0x000000100818723c */ /* 0x000fe40000041818 */
[----:B0-----:R-:W3:Y:S01]  /*248b0*/  LDL.LU R7, [R1+0x858] ;  /* 0x0008580001077983 */ /* 0x001ee20000300800 */
[----:B------:R-:W4:Y:S02]  /*248c0*/  LDL.LU R19, [R1+0x1d10] ;  /* 0x001d100001137983 */ /* 0x000f240000300800 */
[----:B------:R-:W5:Y:S02]  /*248d0*/  LDL.LU.64 R16, [R1+0x1d08] ;  /* 0x001d080001107983 */ /* 0x000f640000300a00 */
[----:B------:R-:W2:Y:S01]  /*248e0*/  LDL.LU R28, [R1+0x640] ;  /* 0x00064000011c7983 */ /* 0x000ea20000300800 */
[----:B------:R-:W2:Y:S11]  /*248f0*/  LDL.LU R18, [R1+0x644] ;  /* 0x0006440001127983 */ /* 0x000eb60000300800 */
[----:B------:R-:W-:Y:S04]  /*24900*/  @!UPT UIADD3 URZ, URZ, URZ, URZ ;  /* 0x0000003f3f3ff290 */ /* 0x000fe8000fffe03f */
[----:B------:R-:W-:Y:S01]  /*24910*/  STL.64 [R1+0x3c0], R24 ;  /* 0x0003c01801007387 */ /* 0x000fe20000100a00 */
[----:B------:R-:W-:Y:S02]  /*24920*/  STL.64 [R1+0x3c8], R26 ;  /* 0x0003c81a01007387 */ /* 0x000fe40000100a00 */
[----:B------:R-:W2:Y:S02]  /*24930*/  LDL.LU R14, [R1+0x648] ;  /* 0x00064800010e7983 */ /* 0x000ea40000300800 */
[----:B------:R-:W-:Y:S01]  /*24940*/  STL.64 [R1+0x1cf8], R10 ;  /* 0x001cf80a01007387 */ /* 0x000fe20000100a00 */
[----:B------:R-:W-:Y:S01]  /*24950*/  STL.64 [R1+0x1cf0], R8 ;  /* 0x001cf00801007387 */ /* 0x000fe20000100a00 */
[----:B------:R-:W2:Y:S02]  /*24960*/  LDL.LU R13, [R1+0x64c] ;  /* 0x00064c00010d7983 */ /* 0x000ea40000300800 */
[----:B------:R-:W0:Y:S01]  /*24970*/  LDSM.16.M88.4 R8, [R2+0x26000] ;  /* 0x026000000208783b */ /* 0x000e220000000200 */
[----:B----4-:R-:W-:Y:S03]  /*24980*/  STL [R1+0x1d00], R19 ;  /* 0x001d001301007387 */ /* 0x010fe60000100800 */
[----:B-----5:R-:W-:-:S02]  /*24990*/  FMUL R4, R19, R17 ;  /* 0x0000001113047220 */ /* 0x020fc40000400000 */
[----:B------:R-:W-:Y:S02]  /*249a0*/  FMUL R5, R19, R16 ;  /* 0x0000001013057220 */ /* 0x000fe40000400000 */
[----:B------:R-:W4:Y:S01]  /*249b0*/  LDL.LU.64 R16, [R1+0x100] ;  /* 0x0001000001107983 */ /* 0x000f220000300a00 */
[C---:B---3--:R-:W-:Y:S02]  /*249c0*/  FMUL R6, R15.reuse, R7 ;  /* 0x000000070f067220 */ /* 0x048fe40000400000 */
[----:B--2---:R-:W-:Y:S02]  /*249d0*/  FMUL R7, R15, R3 ;  /* 0x000000030f077220 */ /* 0x004fe40000400000 */
[----:B------:R-:W-:Y:S01]  /*249e0*/  STL [R1+0x1cec], R15 ;  /* 0x001cec0f01007387 */ /* 0x000fe20000100800 */
[----:B------:R1:W-:Y:S04]  /*249f0*/  STL [R1+0x1ce8], R12 ;  /* 0x001ce80c01007387 */ /* 0x0003e80000100800 */
[----:B-1----:R-:W2:Y:S01]  /*24a00*/  LDL.LU R12, [R1+0x860] ;  /* 0x00086000010c7983 */ /* 0x002ea20000300800 */
[----:B------:R-:W3:Y:S02]  /*24a10*/  LDL.LU R3, [R1+0x864] ;  /* 0x0008640001037983 */ /* 0x000ee40000300800 */
[----:B0-----:R-:W-:Y:S02]  /*24a20*/  STL.64 [R1+0xc0], R8 ;  /* 0x0000c00801007387 */ /* 0x001fe40000100a00 */
[----:B------:R4:W-:Y:S01]  /*24a30*/  STL.64 [R1+0xc8], R10 ;  /* 0x0000c80a01007387 */ /* 0x0009e20000100a00 */
[----:B------:R-:W2:Y:S01]  /*24a40*/  LDL.LU R19, [R1+0x1d00] ;  /* 0x001d000001137983 */ /* 0x000ea20000300800 */
[C---:B------:R-:W-:Y:S01]  /*24a50*/  FMUL R24, R29.reuse, R28 ;  /* 0x0000001c1d187220 */ /* 0x040fe20000400000 */
[----:B----4-:R-:W-:Y:S11]  /*24a60*/  HMMA.16816.F32.BF16 R8, R20, R16, R4 ;  /* 0x000000101408723c */ /* 0x010ff60000041804 */
[----:B------:R-:W-:Y:S11]  /*24a70*/  @!UPT UIADD3 URZ, URZ, URZ, URZ ;  /* 0x0000003f3f3ff290 */ /* 0x000ff6000fffe03f */
[----:B------:R-:W-:Y:S01]  /*24a80*/  @!UPT UIADD3 URZ, URZ, URZ, URZ ;  /* 0x0000003f3f3ff290 */ /* 0x000fe2000fffe03f */
[----:B------:R-:W-:Y:S01]  /*24a90*/  STL [R1+0x134], R9 ;  /* 0x0001340901007387 */ /* 0x000fe20000100800 */
[----:B------:R0:W-:Y:S01]  /*24aa0*/  STL.64 [R1+0x138], R10 ;  /* 0x0001380a01007387 */ /* 0x0001e20000100a00 */
[----:B------:R-:W-:Y:S02]  /*24ab0*/  MOV R28, R8 ;  /* 0x00000008001c7202 */ /* 0x000fe40000000f00 */
[----:B0-----:R-:W4:Y:S01]  /*24ac0*/  LDL.LU.64 R10, [R1+0x1cf8] ;  /* 0x001cf800010a7983 */ /* 0x001f220000300a00 */
[----:B------:R-:W4:Y:S02]  /*24ad0*/  LDL.LU.64 R8, [R1+0x1cf0] ;  /* 0x001cf00001087983 */ /* 0x000f240000300a00 */
[----:B------:R-:W-:Y:S02]  /*24ae0*/  FMUL R25, R29, R18 ;  /* 0x000000121d197220 */ /* 0x000fe40000400000 */
[C---:B------:R-:W-:Y:S02]  /*24af0*/  FMUL R26, R0.reuse, R14 ;  /* 0x0000000e001a7220 */ /* 0x040fe40000400000 */
[----:B------:R-:W-:Y:S01]  /*24b00*/  IMAD.MOV.U32 R4, RZ, RZ, R16 ;  /* 0x000000ffff047224 */ /* 0x000fe200078e0010 */
[----:B------:R-:W-:Y:S01]  /*24b10*/  MOV R5, R17 ;  /* 0x0000001100057202 */ /* 0x000fe20000000f00 */
[----:B------:R-:W-:Y:S01]  /*24b20*/  FMUL R27, R0, R13 ;  /* 0x0000000d001b7220 */ /* 0x000fe20000400000 */
[----:B------:R-:W5:Y:S01]  /*24b30*/  LDL.LU R6, [R1+0x868] ;  /* 0x0008680001067983 */ /* 0x000f620000300800 */
[----:B------:R-:W2:Y:S05]  /*24b40*/  LDL.LU R7, [R1+0x86c] ;  /* 0x00086c0001077983 */ /* 0x000eaa0000300800 */
[----:B----4-:R-:W-:Y:S07]  /*24b50*/  HMMA.16816.F32.BF16 R24, R8, R4, R24 ;  /* 0x000000040818723c */ /* 0x010fee0000041818 */
[----:B--2---:R-:W-:-:S02]  /*24b60*/  FMUL R4, R19, R12 ;  /* 0x0000000c13047220 */ /* 0x004fc40000400000 */
[----:B------:R-:W0:Y:S01]  /*24b70*/  LDSM.16.M88.4 R12, [R2+0x26400] ;  /* 0x02640000020c783b */ /* 0x000e220000000200 */
[----:B---3--:R-:W-:Y:S11]  /*24b80*/  FMUL R5, R19, R3 ;  /* 0x0000000313057220 */ /* 0x008ff60000400000 */
[----:B------:R-:W-:Y:S02]  /*24b90*/  @!UPT UIADD3 URZ, URZ, URZ, URZ ;  /* 0x0000003f3f3ff290 */ /* 0x000fe4000fffe03f */
[----:B------:R1:W-:Y:S01]  /*24ba0*/  STL.64 [R1+0x3a0], R24 ;  /* 0x0003a01801007387 */ /* 0x0003e20000100a00 */
[----:B------:R2:W-:Y:S03]  /*24bb0*/  STL.64 [R1+0x3a8], R26 ;  /* 0x0003a81a01007387 */ /* 0x0005e60000100a00 */
[----:B-1----:R-:W3:Y:S01]  /*24bc0*/  LDL.LU R25, [R1+0x660] ;  /* 0x0006600001197983 */ /* 0x002ee20000300800 */
[----:B--2---:R-:W2:Y:S02]  /*24bd0*/  LDL.LU R26, [R1+0x664] ;  /* 0x00066400011a7983 */ /* 0x004ea40000300800 */
[----:B------:R-:W4:Y:S02]  /*24be0*/  LDL.LU R16, [R1+0x668] ;  /* 0x0006680001107983 */ /* 0x000f240000300800 */
[----:B------:R-:W-:Y:S01]  /*24bf0*/  STL.64 [R1+0x1ce0], R10 ;  /* 0x001ce00a01007387 */ /* 0x000fe20000100a00 */
[----:B------:R1:W-:Y:S01]  /*24c00*/  STL.64 [R1+0x1cd8], R8 ;  /* 0x001cd80801007387 */ /* 0x0003e20000100a00 */
[----:B0-----:R-:W-:-:S03]  /*24c10*/  MOV R3, R15 ;  /* 0x0000000f00037202 */ /* 0x001fc60000000f00 */
[----:B-1----:R-:W2:Y:S01]  /*24c20*/  LDL.LU.64 R8, [R1+0xc0] ;  /* 0x0000c00001087983 */ /* 0x002ea20000300a00 */
[----:B------:R0:W-:Y:S03]  /*24c30*/  STL.64 [R1+0x98], R14 ;  /* 0x0000980e01007387 */ /* 0x0001e60000100a00 */
[----:B0-----:R-:W5:Y:S01]  /*24c40*/  LDL.LU R15, [R1+0x1cec] ;  /* 0x001cec00010f7983 */ /* 0x001f620000300800 */
[----:B------:R-:W-:Y:S02]  /*24c50*/  MOV R18, R12 ;  /* 0x0000000c00127202 */ /* 0x000fe40000000f00 */
[----:B------:R-:W2:Y:S02]  /*24c60*/  LDL.LU R12, [R1+0x1ce8] ;  /* 0x001ce800010c7983 */ /* 0x000ea40000300800 */
[----:B------:R-:W2:Y:S02]  /*24c70*/  LDL.LU R27, [R1+0x66c] ;  /* 0x00066c00011b7983 */ /* 0x000ea40000300800 */
[----:B------:R-:W-:Y:S01]  /*24c80*/  IMAD.MOV.U32 R17, RZ, RZ, R13 ;  /* 0x000000ffff117224 */ /* 0x000fe200078e000d */
[----:B------:R-:W2:Y:S01]  /*24c90*/  LDL.LU R14, [R1+0x87c] ;  /* 0x00087c00010e7983 */ /* 0x000ea20000300800 */
[----:B------:R-:W2:Y:S02]  /*24ca0*/  LDL.LU R13, [R1+0x2c0] ;  /* 0x0002c000010d7983 */ /* 0x000ea40000300800 */
[----:B------:R0:W-:Y:S02]  /*24cb0*/  STL [R1+0x1b60], R3 ;  /* 0x001b600301007387 */ /* 0x0001e40000100800 */
[----:B-----5:R-:W-:-:S02]  /*24cc0*/  FMUL R6, R15, R6 ;  /* 0x000000060f067220 */ /* 0x020fc40000400000 */
[----:B------:R-:W-:-:S07]  /*24cd0*/  FMUL R7, R15, R7 ;  /* 0x000000070f077220 */ /* 0x000fce0000400000 */
[----:B--2---:R-:W-:Y:S01]  /*24ce0*/  HMMA.16816.F32.BF16 R4, R20, R8, R4 ;  /* 0x000000081404723c */ /* 0x004fe20000041804 */
[----:B0-----:R-:W-:Y:S11]  /*24cf0*/  MOV R3, R9 ;  /* 0x0000000900037202 */ /* 0x001ff60000000f00 */
[----:B------:R-:W-:Y:S11]  /*24d00*/  @!UPT UIADD3 URZ, URZ, URZ, URZ ;  /* 0x0000003f3f3ff290 */ /* 0x000ff6000fffe03f */
[----:B------:R-:W-:Y:S01]  /*24d10*/  STL.64 [R1+0xf0], R4 ;  /* 0x0000f00401007387 */ /* 0x000fe20000100a00 */
[----:B------:R0:W-:Y:S02]  /*24d20*/  STL.64 [R1+0xf8], R6 ;  /* 0x0000f80601007387 */ /* 0x0001e40000100a00 */
[----:B------:R-:W2:Y:S01]  /*24d30*/  LDL.LU.64 R10, [R1+0x1ce0] ;  /* 0x001ce000010a7983 */ /* 0x000ea20000300a00 */
[----:B0-----:R-:W-:Y:S02]  /*24d40*/  MOV R7, R8 ;  /* 0x0000000800077202 */ /* 0x001fe40000000f00 */
[----:B------:R-:W2:Y:S01]  /*24d50*/  LDL.LU.64 R8, [R1+0x1cd8] ;  /* 0x001cd80001087983 */ /* 0x000ea20000300a00 */
[----:B------:R-:W5:Y:S02]  /*24d60*/  LDL.LU R4, [R1+0x870] ;  /* 0x0008700001047983 */ /* 0x000f640000300800 */
[----:B------:R-:W5:Y:S02]  /*24d70*/  LDL.LU R5, [R1+0x874] ;  /* 0x0008740001057983 */ /* 0x000f640000300800 */
[----:B------:R-:W5:Y:S02]  /*24d80*/  LDL.LU R6, [R1+0x878] ;  /* 0x0008780001067983 */ /* 0x000f640000300800 */
[C---:B---3--:R-:W-:Y:S01]  /*24d90*/  FMUL R24, R29.reuse, R25 ;  /* 0x000000191d187220 */ /* 0x048fe20000400000 */
[----:B------:R-:W-:Y:S01]  /*24da0*/  STL.64 [R1+0x1cd0], R22 ;  /* 0x001cd01601007387 */ /* 0x000fe20000100a00 */
[----:B------:R-:W-:-:S02]  /*24db0*/  FMUL R25, R29, R26 ;  /* 0x0000001a1d197220 */ /* 0x000fc40000400000 */
[----:B------:R0:W-:Y:S02]  /*24dc0*/  STL.64 [R1+0x1cc8], R20 ;  /* 0x001cc81401007387 */ /* 0x0001e40000100a00 */
[C---:B----4-:R-:W-:Y:S02]  /*24dd0*/  FMUL R26, R0.reuse, R16 ;  /* 0x00000010001a7220 */ /* 0x050fe40000400000 */
[----:B------:R-:W-:Y:S01]  /*24de0*/  FMUL R27, R0, R27 ;  /* 0x0000001b001b7220 */ /* 0x000fe20000400000 */
[----:B------:R-:W3:Y:S01]  /*24df0*/  LDL.LU R16, [R1+0x2c4] ;  /* 0x0002c40001107983 */ /* 0x000ee20000300800 */
[----:B0-----:R-:W-:Y:S01]  /*24e00*/  IMAD.MOV.U32 R20, RZ, RZ, R7 ;  /* 0x000000ffff147224 */ /* 0x001fe200078e0007 */
[----:B------:R-:W-:Y:S02]  /*24e10*/  MOV R21, R3 ;  /* 0x0000000300157202 */ /* 0x000fe40000000f00 */
[----:B------:R-:W4:Y:S01]  /*24e20*/  LDL.LU R3, [R1+0x2c8] ;  /* 0x0002c80001037983 */ /* 0x000f220000300800 */
[----:B------:R-:W3:Y:S04]  /*24e30*/  LDL.LU R7, [R1+0x2cc] ;  /* 0x0002cc0001077983 */ /* 0x000ee80000300800 */
[----:B--2---:R-:W-:Y:S11]  /*24e40*/  HMMA.16816.F32.BF16 R20, R8, R20, R24 ;  /* 0x000000140814723c */ /* 0x004ff60000041818 */
[----:B------:R-:W-:Y:S11]  /*24e50*/  @!UPT UIADD3 URZ, URZ, URZ, URZ ;  /* 0x0000003f3f3ff290 */ /* 0x000ff6000fffe03f */
[----:B------:R-:W-:Y:S01]  /*24e60*/  @!UPT UIADD3 URZ, URZ, URZ, URZ ;  /* 0x0000003f3f3ff290 */ /* 0x000fe2000fffe03f */
[----:B------:R-:W-:Y:S01]  /*24e70*/  STL.64 [R1+0x380], R20 ;  /* 0x0003801401007387 */ /* 0x000fe20000100a00 */
[----:B------:R-:W-:Y:S02]  /*24e80*/  STL.64 [R1+0x388], R22 ;  /* 0x0003881601007387 */ /* 0x000fe40000100a00 */
[----:B------:R-:W0:Y:S04]  /*24e90*/  LDSM.16.M88.4 R20, [R2+0x26800] ;  /* 0x026800000214783b */ /* 0x000e280000000200 */
[----:B-----5:R-:W-:Y:S02]  /*24ea0*/  FMUL R24, R19, R4 ;  /* 0x0000000413187220 */ /* 0x020fe40000400000 */
[----:B------:R-:W-:Y:S02]  /*24eb0*/  FMUL R27, R15, R14 ;  /* 0x0000000e0f1b7220 */ /* 0x000fe40000400000 */
[----:B------:R-:W-:Y:S01]  /*24ec0*/  FMUL R4, R29, R13 ;  /* 0x0000000d1d047220 */ /* 0x000fe20000400000 */
[----:B0-----:R0:W-:Y:S01]  /*24ed0*/  STL.64 [R1+0x88], R22 ;  /* 0x0000881601007387 */ /* 0x0011e20000100a00 */
[----:B------:R-:W-:-:S02]  /*24ee0*/  MOV R13, R20 ;  /* 0x00000014000d7202 */ /* 0x000fc40000000f00 */
[----:B------:R-:W-:Y:S01]  /*24ef0*/  MOV R14, R21 ;  /* 0x00000015000e7202 */ /* 0x000fe20000000f00 */
[----:B0-----:R-:W2:Y:S01]  /*24f00*/  LDL.LU.64 R22, [R1+0x1cd0] ;  /* 0x001cd00001167983 */ /* 0x001ea20000300a00 */
[----:B------:R-:W2:Y:S03]  /*24f10*/  LDL.LU.64 R20, [R1+0x1cc8] ;  /* 0x001cc80001147983 */ /* 0x000ea60000300a00 */
[----:B------:R-:W-:Y:S02]  /*24f20*/  STL.64 [R1+0x1cb8], R14 ;  /* 0x001cb80e01007387 */ /* 0x000fe40000100a00 */
[----:B------:R0:W-:Y:S02]  /*24f30*/  STL.64 [R1+0x1cb0], R12 ;  /* 0x001cb00c01007387 */ /* 0x0001e40000100a00 */
[----:B------:R-:W-:Y:S02]  /*24f40*/  FMUL R25, R19, R5 ;  /* 0x0000000513197220 */ /* 0x000fe40000400000 */
[----:B------:R-:W-:-:S02]  /*24f50*/  FMUL R26, R15, R6 ;  /* 0x000000060f1a7220 */ /* 0x000fc40000400000 */
[----:B---3--:R-:W-:Y:S02]  /*24f60*/  FMUL R5, R29, R16 ;  /* 0x000000101d057220 */ /* 0x008fe40000400000 */
[C---:B----4-:R-:W-:Y:S02]  /*24f70*/  FMUL R6, R0.reuse, R3 ;  /* 0x0000000300067220 */ /* 0x050fe40000400000 */
[----:B0-----:R-:W-:Y:S01]  /*24f80*/  IMAD.MOV.U32 R12, RZ, RZ, R18 ;  /* 0x000000ffff0c7224 */ /* 0x001fe200078e0012 */
[----:B------:R-:W-:Y:S01]  /*24f90*/  MOV R13, R17 ;  /* 0x00000011000d7202 */ /* 0x000fe20000000f00 */
[----:B------:R-:W-:Y:S01]  /*24fa0*/  FMUL R7, R0, R7 ;  /* 0x0000000700077220 */ /* 0x000fe20000400000 */
[----:B------:R-:W3:Y:S05]  /*24fb0*/  LDL.LU R18, [R1+0x1cc0] ;  /* 0x001cc00001127983 */ /* 0x000eea0000300800 */
[-C--:B--2---:R-:W-:Y:S08]  /*24fc0*/  HMMA.16816.F32.BF16 R24, R20, R12.reuse, R24 ;  /* 0x0000000c1418723c */ /* 0x084ff00000041818 */
[----:B------:R-:W-:Y:S11]  /*24fd0*/  HMMA.16816.F32.BF16 R12, R8, R12, R4 ;  /* 0x0000000c080c723c */ /* 0x000ff60000041804 */
[----:B------:R-:W-:Y:S04]  /*24fe0*/  @!UPT UIADD3 URZ, URZ, URZ, URZ ;  /* 0x0000003f3f3ff290 */ /* 0x000fe8000fffe03f */
[----:B------:R0:W-:Y:S01]  /*24ff0*/  STL.64 [R1+0xe0], R24 ;  /* 0x0000e01801007387 */ /* 0x0001e20000100a00 */
[----:B------:R1:W-:Y:S03]  /*25000*/  STL.64 [R1+0xe8], R26 ;  /* 0x0000e81a01007387 */ /* 0x0003e60000100a00 */
[----:B0-----:R-:W2:Y:S01]  /*25010*/  LDL.LU R24, [R1+0x88c] ;  /* 0x00088c0001187983 */ /* 0x001ea20000300800 */
[----:B------:R-:W4:Y:S02]  /*25020*/  LDL.LU R25, [R1+0x650] ;  /* 0x0006500001197983 */ /* 0x000f240000300800 */
[----:B-1----:R-:W5:Y:S02]  /*25030*/  LDL.LU R26, [R1+0x654] ;  /* 0x00065400011a7983 */ /* 0x002f640000300800 */
[----:B------:R-:W2:Y:S01]  /*25040*/  LDL.LU R3, [R1+0x658] ;  /* 0x0006580001037983 */ /* 0x000ea20000300800 */
[----:B------:R-:W2:Y:S01]  /*25050*/  LDL.LU R5, [R1+0x880] ;  /* 0x0008800001057983 */ /* 0x000ea20000300800 */
[----:B------:R-:W4:Y:S02]  /*25060*/  LDL.LU R6, [R1+0x884] ;  /* 0x0008840001067983 */ /* 0x000f240000300800 */
[----:B------:R-:W-:Y:S02]  /*25070*/  STL.64 [R1+0x350], R12 ;  /* 0x0003500c01007387 */ /* 0x000fe40000100a00 */
[----:B------:R-:W-:Y:S02]  /*25080*/  STL.64 [R1+0x358], R14 ;  /* 0x0003580e01007387 */ /* 0x000fe40000100a00 */
[----:B------:R-:W0:Y:S04]  /*25090*/  LDSM.16.M88.4 R12, [R2+0x26c00] ;  /* 0x026c0000020c783b */ /* 0x000e280000000200 */
[----:B------:R-:W5:Y:S04]  /*250a0*/  LDL.LU R7, [R1+0x888] ;  /* 0x0008880001077983 */ /* 0x000f680000300800 */
[----:B0-----:R0:W-:Y:S01]  /*250b0*/  STL.64 [R1+0x78], R14 ;  /* 0x0000780e01007387 */ /* 0x0011e20000100a00 */
[----:B------:R-:W-:-:S02]  /*250c0*/  MOV R17, R12 ;  /* 0x0000000c00117202 */ /* 0x000fc40000000f00 */
[----:B------:R-:W-:Y:S01]  /*250d0*/  MOV R16, R13 ;  /* 0x0000000d00107202 */ /* 0x000fe20000000f00 */
[----:B0-----:R-:W5:Y:S01]  /*250e0*/  LDL.LU.64 R14, [R1+0x1cb8] ;  /* 0x001cb800010e7983 */ /* 0x001f620000300a00 */
[----:B------:R-:W5:Y:S02]  /*250f0*/  LDL.LU.64 R12, [R1+0x1cb0] ;  /* 0x001cb000010c7983 */ /* 0x000f640000300a00 */
[----:B------:R-:W5:Y:S02]  /*25100*/  LDL.LU R27, [R1+0x65c] ;  /* 0x00065c00011b7983 */ /* 0x000f640000300800 */
[----:B---3--:R-:W-:Y:S01]  /*25110*/  STL.64 [R1+0x1ca0], R18 ;  /* 0x001ca01201007387 */ /* 0x008fe20000100a00 */
[----:B------:R0:W-:Y:S01]  /*25120*/  STL.64 [R1+0x1c98], R16 ;  /* 0x001c981001007387 */ /* 0x0001e20000100a00 */
[C---:B--2---:R-:W-:Y:S02]  /*25130*/  FMUL R4, R19.reuse, R5 ;  /* 0x0000000513047220 */ /* 0x044fe40000400000 */
[----:B----4-:R-:W-:-:S02]  /*25140*/  FMUL R5, R19, R6 ;  /* 0x0000000613057220 */ /* 0x010fc40000400000 */
[C---:B-----5:R-:W-:Y:S02]  /*25150*/  FMUL R6, R15.reuse, R7 ;  /* 0x000000070f067220 */ /* 0x060fe40000400000 */
[----:B0-----:R-:W-:Y:S01]  /*25160*/  IMAD.MOV.U32 R16, RZ, RZ, R13 ;  /* 0x000000ffff107224 */ /* 0x001fe200078e000d */
[----:B------:R-:W-:Y:S01]  /*25170*/  MOV R17, R14 ;  /* 0x0000000e00117202 */ /* 0x000fe20000000f00 */
[----:B------:R-:W-:Y:S02]  /*25180*/  FMUL R7, R15, R24 ;  /* 0x000000180f077220 */ /* 0x000fe40000400000 */
[C---:B------:R-:W-:Y:S02]  /*25190*/  FMUL R24, R29.reuse, R25 ;  /* 0x000000191d187220 */ /* 0x040fe40000400000 */
[----:B------:R-:W-:Y:S02]  /*251a0*/  FMUL R25, R29, R26 ;  /* 0x0000001a1d197220 */ /* 0x000fe40000400000 */
[----:B------:R-:W-:-:S02]  /*251b0*/  FMUL R26, R0, R3 ;  /* 0x00000003001a7220 */ /* 0x000fc40000400000 */
[----:B------:R-:W-:Y:S01]  /*251c0*/  FMUL R27, R0, R27 ;  /* 0x0000001b001b7220 */ /* 0x000fe20000400000 */
[----:B------:R-:W2:Y:S01]  /*251d0*/  LDL.LU R13, [R1+0x1cac] ;  /* 0x001cac00010d7983 */ /* 0x000ea20000300800 */
[----:B------:R-:W3:Y:S01]  /*251e0*/  LDL.LU R14, [R1+0x1ca8] ;  /* 0x001ca800010e7983 */ /* 0x000ee20000300800 */
[-C--:B------:R-:W-:Y:S08]  /*251f0*/  HMMA.16816.F32.BF16 R4, R20, R16.reuse, R4 ;  /* 0x000000101404723c */ /* 0x080ff00000041804 */
[----:B------:R-:W-:Y:S11]  /*25200*/  HMMA.16816.F32.BF16 R24, R8, R16, R24 ;  /* 0x000000100818723c */ /* 0x000ff60000041818 */
[----:B------:R-:W-:Y:S04]  /*25210*/  @!UPT UIADD3 URZ, URZ, URZ, URZ ;  /* 0x0000003f3f3ff290 */ /* 0x000fe8000fffe03f */
[----:B------:R0:W-:Y:S01]  /*25220*/  STL [R1+0xd4], R5 ;  /* 0x0000d40501007387 */ /* 0x0001e20000100800 */
[----:B------:R1:W-:Y:S01]  /*25230*/  STL.64 [R1+0xd8], R6 ;  /* 0x0000d80601007387 */ /* 0x0003e20000100a00 */
[----:B------:R-:W-:Y:S02]  /*25240*/  MOV R3, R4 ;  /* 0x0000000400037202 */ /* 0x000fe40000000f00 */
[----:B------:R-:W4:Y:S04]  /*25250*/  LDL.LU R4, [R1+0x890] ;  /* 0x0008900001047983 */ /* 0x000f280000300800 */
[----:B0-----:R-:W5:Y:S01]  /*25260*/  LDL.LU R5, [R1+0x894] ;  /* 0x0008940001057983 */ /* 0x001f620000300800 */
[----:B-1----:R-:W4:Y:S02]  /*25270*/  LDL.LU R6, [R1+0x898] ;  /* 0x0008980001067983 */ /* 0x002f240000300800 */
[----:B------:R-:W5:Y:S02]  /*25280*/  LDL.LU R7, [R1+0x89c] ;  /* 0x00089c0001077983 */ /* 0x000f640000300800 */
[----:B------:R-:W-:Y:S01]  /*25290*/  STL [R1+0x1b64], R3 ;  /* 0x001b640301007387 */ /* 0x000fe20000100800 */
[----:B------:R-:W5:Y:S01]  /*252a0*/  LDL.LU.64 R18, [R1+0x1ca0] ;  /* 0x001ca00001127983 */ /* 0x000f620000300a00 */
[----:B------:R-:W5:Y:S02]  /*252b0*/  LDL.LU.64 R16, [R1+0x1c98] ;  /* 0x001c980001107983 */ /* 0x000f640000300a00 */
[----:B------:R0:W-:Y:S02]  /*252c0*/  STL.64 [R1+0x330], R24 ;  /* 0x0003301801007387 */ /* 0x0001e40000100a00 */
[----:B------:R1:W-:Y:S01]  /*252d0*/  STL.64 [R1+0x338], R26 ;  /* 0x0003381a01007387 */ /* 0x0003e20000100a00 */
[----:B0-----:R-:W5:Y:S01]  /*252e0*/  LDL.LU R25, [R1+0x670] ;  /* 0x0006700001197983 */ /* 0x001f620000300800 */
[----:B-1----:R-:W5:Y:S02]  /*252f0*/  LDL.LU R26, [R1+0x674] ;  /* 0x00067400011a7983 */ /* 0x002f640000300800 */
[----:B------:R-:W5:Y:S02]  /*25300*/  LDL.LU R27, [R1+0x678] ;  /* 0x00067800011b7983 */ /* 0x000f640000300800 */
[----:B------:R-:W5:Y:S01]  /*25310*/  LDL.LU R3, [R1+0x67c] ;  /* 0x00067c0001037983 */ /* 0x000f620000300800 */
[----:B---3--:R-:W-:Y:S01]  /*25320*/  STL.64 [R1+0x1c90], R14 ;  /* 0x001c900e01007387 */ /* 0x008fe20000100a00 */
[----:B--2---:R0:W-:Y:S02]  /*25330*/  STL.64 [R1+0x1c88], R12 ;  /* 0x001c880c01007387 */ /* 0x0041e40000100a00 */
[----:B----4-:R-:W-:-:S02]  /*25340*/  FMUL R6, R15, R6 ;  /* 0x000000060f067220 */ /* 0x010fc40000400000 */
[----:B-----5:R-:W-:Y:S02]  /*25350*/  FMUL R7, R15, R7 ;  /* 0x000000070f077220 */ /* 0x020fe40000400000 */
[C---:B------:R-:W-:Y:S02]  /*25360*/  FMUL R4, R19.reuse, R4 ;  /* 0x0000000413047220 */ /* 0x040fe40000400000 */
[----:B------:R-:W-:Y:S01]  /*25370*/  FMUL R5, R19, R5 ;  /* 0x0000000513057220 */ /* 0x000fe20000400000 */
[----:B0-----:R-:W-:Y:S01]  /*25380*/  MOV R12, R17 ;  /* 0x00000011000c7202 */ /* 0x001fe20000000f00 */
[----:B------:R-:W-:Y:S01]  /*25390*/  IMAD.MOV.U32 R13, RZ, RZ, R16 ;  /* 0x000000ffff0d7224 */ /* 0x000fe200078e0010 */
[----:B------:R-:W2:Y:S01]  /*253a0*/  LDL.LU R17, [R1+0x684] ;  /* 0x0006840001117983 */ /* 0x000ea20000300800 */
[----:B------:R-:W3:Y:S05]  /*253b0*/  LDL.LU R16, [R1+0x688] ;  /* 0x0006880001107983 */ /* 0x000eea0000300800 */
[----:B------:R-:W-:Y:S01]  /*253c0*/  HMMA.16816.F32.BF16 R4, R20, R12, R4 ;  /* 0x0000000c1404723c */ /* 0x000fe20000041804 */
[----:B------:R-:W-:-:S02]  /*253d0*/  FMUL R24, R29, R25 ;  /* 0x000000191d187220 */ /* 0x000fc40000400000 */
[----:B------:R-:W-:Y:S02]  /*253e0*/  FMUL R25, R29, R26 ;  /* 0x0000001a1d197220 */ /* 0x000fe40000400000 */
[C---:B------:R-:W-:Y:S02]  /*253f0*/  FMUL R26, R0.reuse, R27 ;  /* 0x0000001b001a7220 */ /* 0x040fe40000400000 */
[----:B------:R-:W-:-:S07]  /*25400*/  FMUL R27, R0, R3 ;  /* 0x00000003001b7220 */ /* 0x000fce0000400000 */
[----:B------:R-:W-:Y:S09]  /*25410*/  HMMA.16816.F32.BF16 R12, R8, R12, R24 ;  /* 0x0000000c080c723c */ /* 0x000ff20000041818 */
[----:B------:R0:W-:Y:S01]  /*25420*/  STL.64 [R1+0xb0], R4 ;  /* 0x0000b00401007387 */ /* 0x0001e20000100a00 */
[----:B------:R1:W-:Y:S03]  /*25430*/  STL.64 [R1+0xb8], R6 ;  /* 0x0000b80601007387 */ /* 0x0003e60000100a00 */
[----:B0-----:R-:W4:Y:S01]  /*25440*/  LDL.LU R4, [R1+0x8a0] ;  /* 0x0008a00001047983 */ /* 0x001f220000300800 */
[----:B------:R-:W5:Y:S02]  /*25450*/  LDL.LU R5, [R1+0x8a4] ;  /* 0x0008a40001057983 */ /* 0x000f640000300800 */
[----:B-1----:R-:W2:Y:S02]  /*25460*/  LDL.LU R6, [R1+0x8a8] ;  /* 0x0008a80001067983 */ /* 0x002ea40000300800 */
[----:B------:R-:W2:Y:S01]  /*25470*/  LDL.LU R7, [R1+0x8ac] ;  /* 0x0008ac0001077983 */ /* 0x000ea20000300800 */
[----:B------:R-:W2:Y:S01]  /*25480*/  LDL.LU R27, [R1+0x680] ;  /* 0x00068000011b7983 */ /* 0x000ea20000300800 */
[----:B------:R-:W2:Y:S03]  /*25490*/  LDL.LU R3, [R1+0x68c] ;  /* 0x00068c0001037983 */ /* 0x000ea60000300800 */
[----:B------:R-:W-:Y:S02]  /*254a0*/  STL.64 [R1+0x310], R12 ;  /* 0x0003100c01007387 */ /* 0x000fe40000100a00 */
[----:B------:R-:W-:Y:S02]  /*254b0*/  STL.64 [R1+0x318], R14 ;  /* 0x0003180e01007387 */ /* 0x000fe40000100a00 */
[----:B------:R-:W0:Y:S04]  /*254c0*/  LDSM.16.M88.4 R12, [R2+0x27000] ;  /* 0x02700000020c783b */ /* 0x000e280000000200 */
[----:B0-----:R0:W-:Y:S01]  /*254d0*/  STL.64 [R1+0x38], R14 ;  /* 0x0000380e01007387 */ /* 0x0011e20000100a00 */
[----:B------:R-:W-:-:S02]  /*254e0*/  MOV R25, R12 ;  /* 0x0000000c00197202 */ /* 0x000fc40000000f00 */
[----:B------:R-:W-:Y:S01]  /*254f0*/  MOV R24, R13 ;  /* 0x0000000d00187202 */ /* 0x000fe20000000f00 */
[----:B0-----:R-:W2:Y:S01]  /*25500*/  LDL.LU.64 R14, [R1+0x1c90] ;  /* 0x001c9000010e7983 */ /* 0x001ea20000300a00 */
[----:B------:R-:W2:Y:S02]  /*25510*/  LDL.LU.64 R12, [R1+0x1c88] ;  /* 0x001c8800010c7983 */ /* 0x000ea40000300a00 */
[----:B---3--:R-:W-:Y:S02]  /*25520*/  FMUL R26, R0, R16 ;  /* 0x00000010001a7220 */ /* 0x008fe40000400000 */
[C---:B----4-:R-:W-:Y:S02]  /*25530*/  FMUL R4, R19.reuse, R4 ;  /* 0x0000000413047220 */ /* 0x050fe40000400000 */
[----:B-----5:R-:W-:Y:S01]  /*25540*/  FMUL R5, R19, R5 ;  /* 0x0000000513057220 */ /* 0x020fe20000400000 */
[----:B--2---:R-:W-:Y:S01]  /*25550*/  STL.64 [R1+0x1c80], R14 ;  /* 0x001c800e01007387 */ /* 0x004fe20000100a00 */
[----:B------:R0:W-:Y:S02]  /*25560*/  STL.64 [R1+0x1c78], R12 ;  /* 0x001c780c01007387 */ /* 0x0001e40000100a00 */
[----:B------:R-:W-:-:S02]  /*25570*/  FMUL R6, R15, R6 ;  /* 0x000000060f067220 */ /* 0x000fc40000400000 */
[----:B------:R-:W-:Y:S01]  /*25580*/  FMUL R7, R15, R7 ;  /* 0x000000070f077220 */ /* 0x000fe20000400000 */
[----:B0-----:R-:W-:Y:S01]  /*25590*/  MOV R12, R25 ;  /* 0x00000019000c7202 */ /* 0x001fe20000000f00 */
[----:B------:R-:W-:Y:S02]  /*255a0*/  IMAD.MOV.U32 R13, RZ, RZ, R24 ;  /* 0x000000ffff0d7224 */ /* 0x000fe400078e0018 */
[C---:B------:R-:W-:Y:S02]  /*255b0*/  FMUL R24, R29.reuse, R27 ;  /* 0x0000001b1d187220 */ /* 0x040fe40000400000 */
[----:B------:R-:W-:Y:S02]  /*255c0*/  FMUL R25, R29, R17 ;  /* 0x000000111d197220 */ /* 0x000fe40000400000 */
[----:B------:R-:W-:Y:S01]  /*255d0*/  FMUL R27, R0, R3 ;  /* 0x00000003001b7220 */ /* 0x000fe20000400000 */
[-C--:B------:R-:W-:Y:S08]  /*255e0*/  HMMA.16816.F32.BF16 R4, R20, R12.reuse, R4 ;  /* 0x0000000c1404723c */ /* 0x080ff00000041804 */
[----:B------:R-:W-:Y:S11]  /*255f0*/  HMMA.16816.F32.BF16 R12, R8, R12, R24 ;  /* 0x0000000c080c723c */ /* 0x000ff60000041818 */
[----:B------:R-:W-:Y:S04]  /*25600*/  @!UPT UIADD3 URZ, URZ, URZ, URZ ;  /* 0x0000003f3f3ff290 */ /* 0x000fe8000fffe03f */
[----:B------:R0:W-:Y:S01]  /*25610*/  STL.64 [R1+0xa0], R4 ;  /* 0x0000a00401007387 */ /* 0x0001e20000100a00 */
[----:B------:R1:W-:Y:S03]  /*25620*/  STL.64 [R1+0xa8], R6 ;  /* 0x0000a80601007387 */ /* 0x0003e60000100a00 */
[----:B0-----:R-:W2:Y:S01]  /*25630*/  LDL.LU R4, [R1+0x8b0] ;  /* 0x0008b00001047983 */ /* 0x001ea20000300800 */
[----:B------:R-:W3:Y:S02]  /*25640*/  LDL.LU R5, [R1+0x8b4] ;  /* 0x0008b40001057983 */ /* 0x000ee40000300800 */
[----:B-1----:R-:W4:Y:S02]  /*25650*/  LDL.LU R6, [R1+0x8b8] ;  /* 0x0008b80001067983 */ /* 0x002f240000300800 */
[----:B------:R-:W5:Y:S01]  /*25660*/  LDL.LU R7, [R1+0x8bc] ;  /* 0x0008bc0001077983 */ /* 0x000f620000300800 */
[----:B------:R-:W4:Y:S01]  /*25670*/  LDL.LU R25, [R1+0x690] ;  /* 0x0006900001197983 */ /* 0x000f220000300800 */
[----:B------:R-:W5:Y:S02]  /*25680*/  LDL.LU R26, [R1+0x694] ;  /* 0x00069400011a7983 */ /* 0x000f640000300800 */
[----:B------:R-:W-:Y:S02]  /*25690*/  STL.64 [R1+0x2f0], R12 ;  /* 0x0002f00c01007387 */ /* 0x000fe40000100a00 */
[----:B------:R-:W-:Y:S02]  /*256a0*/  STL.64 [R1+0x2f8], R14 ;  /* 0x0002f80e01007387 */ /* 0x000fe40000100a00 */
[----:B------:R-:W0:Y:S04]  /*256b0*/  LDSM.16.M88.4 R12, [R2+0x27400] ;  /* 0x02740000020c783b */ /* 0x000e280000000200 */
[----:B------:R-:W5:Y:S01]  /*256c0*/  LDL.LU R27, [R1+0x698] ;  /* 0x00069800011b7983 */ /* 0x000f620000300800 */
[----:B------:R-:W5:Y:S03]  /*256d0*/  LDL.LU R17, [R1+0x69c] ;  /* 0x00069c0001117983 */ /* 0x000f660000300800 */
[----:B0-----:R0:W-:Y:S01]  /*256e0*/  STL.64 [R1+0x18], R14 ;  /* 0x0000180e01007387 */ /* 0x0011e20000100a00 */
[----:B------:R-:W-:-:S02]  /*256f0*/  MOV R16, R12 ;  /* 0x0000000c00107202 */ /* 0x000fc40000000f00 */
[----:B------:R-:W-:Y:S01]  /*25700*/  MOV R3, R13 ;  /* 0x0000000d00037202 */ /* 0x000fe20000000f00 */
[----:B0-----:R-:W5:Y:S01]  /*25710*/  LDL.LU.64 R14, [R1+0x1c80] ;  /* 0x001c8000010e7983 */ /* 0x001f620000300a00 */
[----:B------:R-:W5:Y:S02]  /*25720*/  LDL.LU.64 R12, [R1+0x1c78] ;  /* 0x001c7800010c7983 */ /* 0x000f640000300a00 */
[C---:B--2---:R-:W-:Y:S02]  /*25730*/  FMUL R4, R19.reuse, R4 ;  /* 0x0000000413047220 */ /* 0x044fe40000400000 */
[----:B---3--:R-:W-:Y:S02]  /*25740*/  FMUL R5, R19, R5 ;  /* 0x0000000513057220 */ /* 0x008fe40000400000 */
[C---:B----4-:R-:W-:Y:S02]  /*25750*/  FMUL R24, R29.reuse, R25 ;  /* 0x000000191d187220 */ /* 0x050fe40000400000 */
[----:B-----5:R-:W-:-:S02]  /*25760*/  FMUL R25, R29, R26 ;  /* 0x0000001a1d197220 */ /* 0x020fc40000400000 */
[C---:B------:R-:W-:Y:S02]  /*25770*/  FMUL R26, R0.reuse, R27 ;  /* 0x0000001b001a7220 */ /* 0x040fe40000400000 */
[----:B------:R-:W-:Y:S01]  /*25780*/  FMUL R27, R0, R17 ;  /* 0x00000011001b7220 */ /* 0x000fe20000400000 */
[----:B------:R-:W-:Y:S01]  /*25790*/  STL.64 [R1+0x1c70], R14 ;  /* 0x001c700e01007387 */ /* 0x000fe20000100a00 */
[----:B------:R0:W-:Y:S02]  /*257a0*/  STL.64 [R1+0x1c68], R12 ;  /* 0x001c680c01007387 */ /* 0x0001e40000100a00 */
[C---:B------:R-:W-:Y:S02]  /*257b0*/  FMUL R6, R15.reuse, R6 ;  /* 0x000000060f067220 */ /* 0x040fe40000400000 */
[----:B------:R-:W-:Y:S01]  /*257c0*/  FMUL R7, R15, R7 ;  /* 0x000000070f077220 */ /* 0x000fe20000400000 */
[----:B0-----:R-:W-:Y:S01]  /*257d0*/  MOV R12, R16 ;  /* 0x00000010000c7202 */ /* 0x001fe20000000f00 */
[----:B------:R-:W-:Y:S01]  /*257e0*/  IMAD.MOV.U32 R13, RZ, RZ, R3 ;  /* 0x000000ffff0d7224 */ /* 0x000fe200078e0003 */
[----:B------:R-:W2:Y:S01]  /*257f0*/  LDL.LU R16, [R1+0x6a8] ;  /* 0x0006a80001107983 */ /* 0x000ea20000300800 */
[----:B------:R-:W3:Y:S05]  /*25800*/  LDL.LU R3, [R1+0x6ac] ;  /* 0x0006ac0001037983 */ /* 0x000eea0000300800 */
[-C--:B------:R-:W-:Y:S08]  /*25810*/  HMMA.16816.F32.BF16 R4, R20, R12.reuse, R4 ;  /* 0x0000000c1404723c */ /* 0x080ff00000041804 */
[----:B------:R-:W-:Y:S11]  /*25820*/  HMMA.16816.F32.BF16 R24, R8, R12, R24 ;  /* 0x0000000c0818723c */ /* 0x000ff60000041818 */
[----:B------:R-:W-:Y:S04]  /*25830*/  @!UPT UIADD3 URZ, URZ, URZ, URZ ;  /* 0x0000003f3f3ff290 */ /* 0x000fe8000fffe03f */
[----:B------:R0:W-:Y:S01]  /*25840*/  STL.64 [R1+0x60], R4 ;  /* 0x0000600401007387 */ /* 0x0001e20000100a00 */
[----:B------:R1:W-:Y:S03]  /*25850*/  STL.64 [R1+0x68], R6 ;  /* 0x0000680601007387 */ /* 0x0003e60000100a00 */
[----:B0-----:R-:W4:Y:S01]  /*25860*/  LDL.LU R4, [R1+0x8c8] ;  /* 0x0008c80001047983 */ /* 0x001f220000300800 */
[----:B------:R-:W5:Y:S02]  /*25870*/  LDL.LU R5, [R1+0x8cc] ;  /* 0x0008cc0001057983 */ /* 0x000f640000300800 */
[----:B-1----:R-:W2:Y:S02]  /*25880*/  LDL.LU R6, [R1+0x6a0] ;  /* 0x0006a00001067983 */ /* 0x002ea40000300800 */
[----:B------:R-:W2:Y:S01]  /*25890*/  LDL.LU R7, [R1+0x6a4] ;  /* 0x0006a40001077983 */ /* 0x000ea20000300800 */
[----:B------:R-:W2:Y:S01]  /*258a0*/  LDL.LU.64 R14, [R1+0x1c70] ;  /* 0x001c7000010e7983 */ /* 0x000ea20000300a00 */
[----:B------:R-:W3:Y:S02]  /*258b0*/  LDL.LU.64 R12, [R1+0x1c68] ;  /* 0x001c6800010c7983 */ /* 0x000ee40000300a00 */
[----:B------:R-:W-:Y:S02]  /*258c0*/  STL.64 [R1+0x2e0], R24 ;  /* 0x0002e01801007387 */ /* 0x000fe40000100a00 */
[----:B------:R0:W-:Y:S02]  /*258d0*/  STL.64 [R1+0x2e8], R26 ;  /* 0x0002e81a01007387 */ /* 0x0001e40000100a00 */
[----:B0-----:R-:W4:Y:S01]  /*258e0*/  LDL.LU R26, [R1+0x8c0] ;  /* 0x0008c000011a7983 */ /* 0x001f220000300800 */
[----:B------:R-:W5:Y:S02]  /*258f0*/  LDL.LU R27, [R1+0x8c4] ;  /* 0x0008c400011b7983 */ /* 0x000f640000300800 */
[----:B------:R-:W5:Y:S01]  /*25900*/  LDL.LU R17, [R1+0x8dc] ;  /* 0x0008dc0001117983 */ /* 0x000f620000300800 */
[----:B--2---:R-:W-:Y:S01]  /*25910*/  STL.64 [R1+0x1c60], R14 ;  /* 0x001c600e01007387 */ /* 0x004fe20000100a00 */
[----:B---3--:R-:W-:Y:S02]  /*25920*/  STL.64 [R1+0x1c58], R12 ;  /* 0x001c580c01007387 */ /* 0x008fe40000100a00 */
[----:B----4-:R-:W-:-:S02]  /*25930*/  FMUL R24, R19, R26 ;  /* 0x0000001a13187220 */ /* 0x010fc40000400000 */
[----:B-----5:R-:W-:Y:S02]  /*25940*/  FMUL R25, R19, R27 ;  /* 0x0000001b13197220 */ /* 0x020fe40000400000 */
[C---:B------:R-:W-:Y:S02]  /*25950*/  FMUL R26, R15.reuse, R4 ;  /* 0x000000040f1a7220 */ /* 0x040fe40000400000 */
[----:B------:R-:W-:Y:S02]  /*25960*/  FMUL R27, R15, R5 ;  /* 0x000000050f1b7220 */ /* 0x000fe40000400000 */
[----:B------:R-:W0:Y:S01]  /*25970*/  LDSM.16.M88.4 R12, [R2+0x27800] ;  /* 0x02780000020c783b */ /* 0x000e220000000200 */
[C---:B------:R-:W-:Y:S02]  /*25980*/  FMUL R4, R29.reuse, R6 ;  /* 0x000000061d047220 */ /* 0x040fe40000400000 */
[----:B------:R-:W-:Y:S02]  /*25990*/  FMUL R6, R0, R16 ;  /* 0x0000001000067220 */ /* 0x000fe40000400000 */
[----:B------:R-:W2:Y:S01]  /*259a0*/  LDL.LU R16, [R1+0x6bc] ;  /* 0x0006bc0001107983 */ /* 0x000ea20000300800 */
[----:B------:R-:W-:-:S02]  /*259b0*/  FMUL R5, R29, R7 ;  /* 0x000000071d057220 */ /* 0x000fc40000400000 */
[----:B------:R-:W-:Y:S01]  /*259c0*/  FMUL R7, R0, R3 ;  /* 0x0000000300077220 */ /* 0x000fe20000400000 */
[-C--:B0-----:R-:W-:Y:S01]  /*259d0*/  HMMA.16816.F32.BF16 R24, R20, R12.reuse, R24 ;  /* 0x0000000c1418723c */ /* 0x081fe20000041818 */
[----:B------:R-:W-:Y:S11]  /*259e0*/  STL.64 [R1+0x8], R14 ;  /* 0x0000080e01007387 */ /* 0x000ff60000100a00 */
[----:B------:R-:W-:Y:S11]  /*259f0*/  @!UPT UIADD3 URZ, URZ, URZ, URZ ;  /* 0x0000003f3f3ff290 */ /* 0x000ff6000fffe03f */
[----:B------:R0:W-:Y:S01]  /*25a00*/  STL.64 [R1+0x20], R24 ;  /* 0x0000201801007387 */ /* 0x0001e20000100a00 */
[----:B------:R1:W-:Y:S01]  /*25a10*/  STL [R1+0x28], R26 ;  /* 0x0000281a01007387 */ /* 0x0003e20000100800 */
[----:B------:R-:W-:Y:S02]  /*25a20*/  MOV R3, R27 ;  /* 0x0000001b00037202 */ /* 0x000fe40000000f00 */
[----:B0-----:R-:W3:Y:S01]  /*25a30*/  LDL.LU R25, [R1+0x8d0] ;  /* 0x0008d00001197983 */ /* 0x001ee20000300800 */
[----:B-1----:R-:W4:Y:S02]  /*25a40*/  LDL.LU R26, [R1+0x8d4] ;  /* 0x0008d400011a7983 */ /* 0x002f240000300800 */
[----:B------:R-:W5:Y:S02]  /*25a50*/  LDL.LU R27, [R1+0x8d8] ;  /* 0x0008d800011b7983 */ /* 0x000f640000300800 */
[----:B------:R-:W5:Y:S01]  /*25a60*/  LDL.LU.64 R14, [R1+0x1c60] ;  /* 0x001c6000010e7983 */ /* 0x000f620000300a00 */
[----:B------:R-:W-:Y:S01]  /*25a70*/  HMMA.16816.F32.BF16 R4, R8, R12, R4 ;  /* 0x0000000c0804723c */ /* 0x000fe20000041804 */
[----:B------:R-:W2:Y:S11]  /*25a80*/  LDL.LU.64 R12, [R1+0x1c58] ;  /* 0x001c5800010c7983 */ /* 0x000eb60000300a00 */
[----:B------:R-:W-:Y:S11]  /*25a90*/  @!UPT UIADD3 URZ, URZ, URZ, URZ ;  /* 0x0000003f3f3ff290 */ /* 0x000ff6000fffe03f */
[----:B------:R-:W-:Y:S01]  /*25aa0*/  STL.64 [R1+0x2c0], R4 ;  /* 0x0002c00401007387 */ /* 0x000fe20000100a00 */
[----:B------:R-:W-:Y:S02]  /*25ab0*/  STL.64 [R1+0x2c8], R6 ;  /* 0x0002c80601007387 */ /* 0x000fe40000100a00 */
[----:B------:R0:W1:Y:S04]  /*25ac0*/  LDSM.16.M88.4 R4, [R2+0x27c00] ;  /* 0x027c00000204783b */ /* 0x0000680000000200 */
[C---:B---3--:R-:W-:Y:S02]  /*25ad0*/  FMUL R24, R19.reuse, R25 ;  /* 0x0000001913187220 */ /* 0x048fe40000400000 */
[----:B----4-:R-:W-:Y:S02]  /*25ae0*/  FMUL R25, R19, R26 ;  /* 0x0000001a13197220 */ /* 0x010fe40000400000 */
[----:B-----5:R-:W-:-:S02]  /*25af0*/  FMUL R26, R15, R27 ;  /* 0x0000001b0f1a7220 */ /* 0x020fc40000400000 */
[----:B------:R-:W-:Y:S01]  /*25b00*/  FMUL R27, R15, R17 ;  /* 0x000000110f1b7220 */ /* 0x000fe20000400000 */
[----:B------:R-:W3:Y:S01]  /*25b10*/  LDL.LU R19, [R1+0x1c50] ;  /* 0x001c500001137983 */ /* 0x000ee20000300800 */
[----:B------:R-:W4:Y:S02]  /*25b20*/  LDL.LU R15, [R1+0x1c4c] ;  /* 0x001c4c00010f7983 */ /* 0x000f240000300800 */
[----:B0-----:R-:W5:Y:S02]  /*25b30*/  LDL.LU R2, [R1+0x5c0] ;  /* 0x0005c00001027983 */ /* 0x001f640000300800 */
[----:B------:R-:W2:Y:S01]  /*25b40*/  LDL.LU R17, [R1+0x5c4] ;  /* 0x0005c40001117983 */ /* 0x000ea20000300800 */
[----:B-1----:R-:W-:Y:S01]  /*25b50*/  HMMA.16816.F32.BF16 R20, R20, R4, R24 ;  /* 0x000000041414723c */ /* 0x002fe20000041818 */
[----:B------:R-:W2:Y:S01]  /*25b60*/  LDL.LU R25, [R1+0x6b0] ;  /* 0x0006b00001197983 */ /* 0x000ea20000300800 */
[----:B------:R-:W5:Y:S02]  /*25b70*/  LDL.LU R26, [R1+0x6b4] ;  /* 0x0006b400011a7983 */ /* 0x000f640000300800 */
[----:B------:R-:W5:Y:S11]  /*25b80*/  LDL.LU R27, [R1+0x6b8] ;  /* 0x0006b800011b7983 */ /* 0x000f760000300800 */
[----:B------:R-:W-:Y:S08]  /*25b90*/  @!UPT UIADD3 URZ, URZ, URZ, URZ ;  /* 0x0000003f3f3ff290 */ /* 0x000ff0000fffe03f */
[----:B------:R0:W-:Y:S01]  /*25ba0*/  STL.64 [R1+0x1ac8], R22 ;  /* 0x001ac81601007387 */ /* 0x0001e20000100a00 */
[----:B------:R3:W-:Y:S02]  /*25bb0*/  STL.64 [R1+0x1ac0], R20 ;  /* 0x001ac01401007387 */ /* 0x0007e40000100a00 */
[----:B0-----:R-:W-:Y:S01]  /*25bc0*/  IMAD.MOV.U32 R22, RZ, RZ, R14 ;  /* 0x000000ffff167224 */ /* 0x001fe200078e000e */
[----:B---3--:R-:W-:Y:S02]  /*25bd0*/  MOV R21, R19 ;  /* 0x0000001300157202 */ /* 0x008fe40000000f00 */
[----:B----4-:R-:W-:Y:S01]  /*25be0*/  MOV R20, R15 ;  /* 0x0000000f00147202 */ /* 0x010fe20000000f00 */
[C---:B--2---:R-:W-:Y:S02]  /*25bf0*/  FMUL R24, R29.reuse, R25 ;  /* 0x000000191d187220 */ /* 0x044fe40000400000 */
[----:B-----5:R-:W-:Y:S02]  /*25c00*/  FMUL R25, R29, R26 ;  /* 0x0000001a1d197220 */ /* 0x020fe40000400000 */
[C---:B------:R-:W-:Y:S01]  /*25c10*/  FMUL R26, R0.reuse, R27 ;  /* 0x0000001b001a7220 */ /* 0x040fe20000400000 */
[----:B------:R-:W2:Y:S01]  /*25c20*/  LDL.LU R29, [R1+0x1c48] ;  /* 0x001c4800011d7983 */ /* 0x000ea20000300800 */
[----:B------:R-:W-:-:S02]  /*25c30*/  FMUL R27, R0, R16 ;  /* 0x00000010001b7220 */ /* 0x000fc40000400000 */
[----:B------:R-:W3:Y:S02]  /*25c40*/  LDL.LU R0, [R1+0x1c44] ;  /* 0x001c440001007983 */ /* 0x000ee40000300800 */
[----:B------:R-:W4:Y:S01]  /*25c50*/  LDL.LU R15, [R1+0x1c40] ;  /* 0x001c4000010f7983 */ /* 0x000f220000300800 */
[----:B------:R-:W5:Y:S01]  /*25c60*/  LDL.LU R19, [R1+0x1c3c] ;  /* 0x001c3c0001137983 */ /* 0x000f620000300800 */
[----:B------:R-:W2:Y:S01]  /*25c70*/  LDL.LU R14, [R1+0x1c38] ;  /* 0x001c3800010e7983 */ /* 0x000ea20000300800 */
[----:B------:R-:W-:Y:S01]  /*25c80*/  HMMA.16816.F32.BF16 R8, R8, R4, R24 ;  /* 0x000000040808723c */ /* 0x000fe20000041818 */
[----:B------:R-:W-:Y:S02]  /*25c90*/  MOV R23, R18 ;  /* 0x0000001200177202 */ /* 0x000fe40000000f00 */
[----:B------:R-:W3:Y:S01]  /*25ca0*/  LDL.LU R18, [R1+0x1c34] ;  /* 0x001c340001127983 */ /* 0x000ee20000300800 */
[----:B------:R-:W3:Y:S02]  /*25cb0*/  LDL.LU R16, [R1+0x2a8] ;  /* 0x0002a80001107983 */ /* 0x000ee40000300800 */
[----:B------:R-:W3:Y:S02]  /*25cc0*/  LDL.LU R24, [R1+0x2a0] ;  /* 0x0002a00001187983 */ /* 0x000ee40000300800 */
[----:B------:R-:W3:Y:S01]  /*25cd0*/  LDL.LU R25, [R1+0x5cc] ;  /* 0x0005cc0001197983 */ /* 0x000ee20000300800 */
[----:B------:R-:W3:Y:S01]  /*25ce0*/  LDL R26, [R1+0x608] ;  /* 0x00060800011a7983 */ /* 0x000ee20000100800 */
[----:B------:R-:W3:Y:S02]  /*25cf0*/  LDL.LU R27, [R1+0x2ac] ;  /* 0x0002ac00011b7983 */ /* 0x000ee40000300800 */
[----:B------:R4:W-:Y:S01]  /*25d00*/  STL.64 [R1+0x1b18], R6 ;  /* 0x001b180601007387 */ /* 0x0009e20000100a00 */
[----:B-----5:R-:W-:-:S02]  /*25d10*/  MOV R4, R19 ;  /* 0x0000001300047202 */ /* 0x020fc40000000f00 */
[----:B--2---:R-:W-:Y:S01]  /*25d20*/  MOV R5, R14 ;  /* 0x0000000e00057202 */ /* 0x004fe20000000f00 */
[----:B------:R-:W2:Y:S01]  /*25d30*/  LDL.LU R19, [R1+0x1c30] ;  /* 0x001c300001137983 */ /* 0x000ea20000300800 */
[----:B------:R-:W5:Y:S02]  /*25d40*/  LDL.LU R14, [R1+0x1c2c] ;  /* 0x001c2c00010e7983 */ /* 0x000f640000300800 */
[----:B----4-:R-:W-:Y:S02]  /*25d50*/  IMAD.MOV.U32 R6, RZ, RZ, R15 ;  /* 0x000000ffff067224 */ /* 0x010fe400078e000f */
[----:B------:R-:W5:Y:S02]  /*25d60*/  LDL.LU R15, [R1+0x1c28] ;  /* 0x001c2800010f7983 */ /* 0x000f640000300800 */
[----:B------:R0:W-:Y:S02]  /*25d70*/  STL [R1+0x17f8], R8 ;  /* 0x0017f80801007387 */ /* 0x0001e40000100800 */
[----:B0-----:R-:W4:Y:S01]  /*25d80*/  LDL.LU R8, [R1+0x5c8] ;  /* 0x0005c80001087983 */ /* 0x001f220000300800 */
[----:B------:R0:W-:Y:S03]  /*25d90*/  STL [R1+0x17ac], R9 ;  /* 0x0017ac0901007387 */ /* 0x0001e60000100800 */
[----:B0-----:R-:W2:Y:S01]  /*25da0*/  LDL.LU R9, [R1+0x2a4] ;  /* 0x0002a40001097983 */ /* 0x001ea20000300800 */
[----:B------:R0:W-:Y:S03]  /*25db0*/  STL [R1+0x17a8], R10 ;  /* 0x0017a80a01007387 */ /* 0x0001e60000100800 */
[----:B0-----:R-:W2:Y:S01]  /*25dc0*/  LDL R10, [R1+0x60c] ;  /* 0x00060c00010a7983 */ /* 0x001ea20000100800 */
[----:B---3--:R-:W-:Y:S01]  /*25dd0*/  MOV R7, R0 ;  /* 0x0000000000077202 */ /* 0x008fe20000000f00 */
[----:B------:R0:W-:Y:S02]  /*25de0*/  STL [R1+0x17a4], R11 ;  /* 0x0017a40b01007387 */ /* 0x0001e40000100800 */
[----:B--2---:R-:W-:-:S04]  /*25df0*/  FFMA R0, R2, c[0x0][0x188], -R10 ;  /* 0x0000620002007a23 */ /* 0x004fc8000000080a */
[----:B------:R-:W-:Y:S02]  /*25e00*/  FMUL R2, R0, 1.4426950216293334961 ;  /* 0x3fb8aa3b00027820 */ /* 0x000fe40000400000 */
[--C-:B------:R-:W-:Y:S02]  /*25e10*/  FFMA R0, R17, c[0x0][0x188], -R10.reuse ;  /* 0x0000620011007a23 */ /* 0x100fe4000000080a */
[----:B------:R1:W2:Y:S02]  /*25e20*/  MUFU.EX2 R17, R2 ;  /* 0x0000000200117308 */ /* 0x0002a40000000800 */
[----:B-1----:R-:W-:Y:S02]  /*25e30*/  FMUL R2, R0, 1.4426950216293334961 ;  /* 0x3fb8aa3b00027820 */ /* 0x002fe40000400000 */
[----:B------:R-:W-:-:S04]  /*25e40*/  FFMA R0, R24, c[0x0][0x188], -R10 ;  /* 0x0000620018007a23 */ /* 0x000fc8000000080a */
[----:B------:R1:W3:Y:S02]  /*25e50*/  MUFU.EX2 R24, R2 ;  /* 0x0000000200187308 */ /* 0x0002e40000000800 */
[----:B-1----:R-:W-:Y:S02]  /*25e60*/  FMUL R2, R0, 1.4426950216293334961 ;  /* 0x3fb8aa3b00027820 */ /* 0x002fe40000400000 */
[----:B------:R-:W-:-:S04]  /*25e70*/  FFMA R0, R9, c[0x0][0x188], -R10 ;  /* 0x0000620009007a23 */ /* 0x000fc8000000080a */
[----:B------:R1:W-:Y:S02]  /*25e80*/  MUFU.EX2 R9, R2 ;  /* 0x0000000200097308 */ /* 0x0003e40000000800 */
[----:B-1----:R-:W-:Y:S02]  /*25e90*/  FMUL R2, R0, 1.4426950216293334961 ;  /* 0x3fb8aa3b00027820 */ /* 0x002fe40000400000 */
[----:B----4-:R-:W-:-:S04]  /*25ea0*/  FFMA R0, R8, c[0x0][0x188], -R26 ;  /* 0x0000620008007a23 */ /* 0x010fc8000000081a */
[----:B------:R1:W-:Y:S02]  /*25eb0*/  MUFU.EX2 R10, R2 ;  /* 0x00000002000a7308 */ /* 0x0003e40000000800 */
[----:B-1----:R-:W-:Y:S02]  /*25ec0*/  FMUL R2, R0, 1.4426950216293334961 ;  /* 0x3fb8aa3b00027820 */ /* 0x002fe40000400000 */
[----:B------:R-:W-:-:S04]  /*25ed0*/  FFMA R0, R25, c[0x0][0x188], -R26 ;  /* 0x0000620019007a23 */ /* 0x000fc8000000081a */
[----:B0-----:R0:W-:Y:S02]  /*25ee0*/  MUFU.EX2 R11, R2 ;  /* 0x00000002000b7308 */ /* 0x0011e40000000800 */
[----:B0-----:R-:W-:Y:S02]  /*25ef0*/  FMUL R2, R0, 1.4426950216293334961 ;  /* 0x3fb8aa3b00027820 */ /* 0x001fe40000400000 */
[----:B------:R-:W-:-:S04]  /*25f00*/  FFMA R0, R16, c[0x0][0x188], -R26 ;  /* 0x0000620010007a23 */ /* 0x000fc8000000081a */
[----:B------:R0:W1:Y:S02]  /*25f10*/  MUFU.EX2 R16, R2 ;  /* 0x0000000200107308 */ /* 0x0000640000000800 */
[----:B0-----:R-:W-:Y:S02]  /*25f20*/  FMUL R2, R0, 1.4426950216293334961 ;  /* 0x3fb8aa3b00027820 */ /* 0x001fe40000400000 */
[----:B------:R-:W-:-:S04]  /*25f30*/  FFMA R0, R27, c[0x0][0x188], -R26 ;  /* 0x000062001b007a23 */ /* 0x000fc8000000081a */
[----:B------:R-:W-:Y:S01]  /*25f40*/  FMUL R0, R0, 1.4426950216293334961 ;  /* 0x3fb8aa3b00007820 */ /* 0x000fe20000400000 */
[----:B------:R-:W-:Y:S08]  /*25f50*/  MUFU.EX2 R2, R2 ;  /* 0x0000000200027308 */ /* 0x000ff00000000800 */
[----:B------:R-:W0:Y:S01]  /*25f60*/  MUFU.EX2 R8, R0 ;  /* 0x0000000000087308 */ /* 0x000e220000000800 */
[----:B--2---:R-:W-:Y:S01]  /*25f70*/  STL [R1+0x10], R17 ;  /* 0x0000101101007387 */ /* 0x004fe20000100800 */
[----:B---3--:R2:W-:Y:S01]  /*25f80*/  STL [R1+0x7d8], R24 ;  /* 0x0007d81801007387 */ /* 0x0085e20000100800 */
[----:B-1----:R-:W-:-:S02]  /*25f90*/  F2FP.BF16.PACK_AB R25, R16, R11 ;  /* 0x0000000b1019723e */ /* 0x002fc400000010ff */
[----:B------:R-:W-:Y:S02]  /*25fa0*/  F2FP.BF16.PACK_AB R26, R10, R9 ;  /* 0x000000090a1a723e */ /* 0x000fe400000010ff */
[----:B--2---:R-:W-:Y:S02]  /*25fb0*/  F2FP.BF16.PACK_AB R24, R24, R17 ;  /* 0x000000111818723e */ /* 0x004fe400000010ff */
[----:B0-----:R-:W-:-:S07]  /*25fc0*/  F2FP.BF16.PACK_AB R27, R8, R2 ;  /* 0x00000002081b723e */ /* 0x001fce00000010ff */
[C---:B-----5:R-:W-:Y:S01]  /*25fd0*/  HMMA.16816.F32.BF16 R4, R24.reuse, R14, R4 ;  /* 0x0000000e1804723c */ /* 0x060fe20000041804 */
[----:B------:R-:W-:Y:S01]  /*25fe0*/  STL [R1+0x7dc], R9 ;  /* 0x0007dc0901007387 */ /* 0x000fe20000100800 */
[----:B------:R-:W-:Y:S02]  /*25ff0*/  STL [R1+0x910], R10 ;  /* 0x0009100a01007387 */ /* 0x000fe40000100800 */
[----:B------:R-:W-:Y:S02]  /*26000*/  STL [R1+0x4], R11 ;  /* 0x0000040b01007387 */ /* 0x000fe40000100800 */
[----:B------:R-:W-:Y:S01]  /*26010*/  STL [R1+0x7d0], R16 ;  /* 0x0007d01001007387 */ /* 0x000fe20000100800 */
[----:B------:R-:W-:Y:S01]  /*26020*/  STL [R1+0x7d4], R2 ;  /* 0x0007d40201007387 */ /* 0x000fe20000100800 */
[----:B------:R-:W-:Y:S02]  /*26030*/  STL [R1+0x90c], R8 ;  /* 0x00090c0801007387 */ /* 0x000fe40000100800 */
[----:B------:R0:W-:Y:S02]  /*26040*/  STL.64 [R1+0x1bd8], R14 ;  /* 0x001bd80e01007387 */ /* 0x0001e40000100a00 */
[----:B------:R-:W-:Y:S11]  /*26050*/  STL.64 [R1+0x1bd0], R12 ;  /* 0x001bd00c01007387 */ /* 0x000ff60000100a00 */
[----:B------:R-:W-:Y:S01]  /*26060*/  STL.64 [R1+0x50], R4 ;  /* 0x0000500401007387 */ /* 0x000fe20000100a00 */
[----:B------:R-:W-:Y:S02]  /*26070*/  STL.64 [R1+0x58], R6 ;  /* 0x0000580601007387 */ /* 0x000fe40000100a00 */
[----:B0-----:R-:W2:Y:S02]  /*26080*/  LDL.LU.64 R14, [R1+0x1d8] ;  /* 0x0001d800010e7983 */ /* 0x001ea40000300a00 */
[----:B--2---:R0:W-:Y:S04]  /*26090*/  STL.64 [R1+0x1c18], R14 ;  /* 0x001c180e01007387 */ /* 0x0041e80000100a00 */
[----:B0-----:R-:W2:Y:S01]  /*260a0*/  LDL.LU.64 R14, [R1+0x1e8] ;  /* 0x0001e800010e7983 */ /* 0x001ea20000300a00 */
[C---:B------:R-:W-:Y:S03]  /*260b0*/  HMMA.16816.F32.BF16 R4, R24.reuse, R18, R20 ;  /* 0x000000121804723c */ /* 0x040fe60000041814 */
[----:B--2---:R0:W-:Y:S04]  /*260c0*/  STL.64 [R1+0x1c20], R14 ;  /* 0x001c200e01007387 */ /* 0x0041e80000100a00 */
[----:B0-----:R-:W2:Y:S01]  /*260d0*/  LDL.LU.64 R14, [R1+0x2b8] ;  /* 0x0002b800010e7983 */ /* 0x001ea20000300a00 */
[----:B------:R-:W3:Y:S03]  /*260e0*/  LDL.LU.64 R10, [R1+0x298] ;  /* 0x00029800010a7983 */ /* 0x000ee60000300a00 */
[----:B---3--:R0:W-:Y:S11]  /*260f0*/  STL.64 [R1+0x1c10], R10 ;  /* 0x001c100a01007387 */ /* 0x0081f60000100a00 */
[----:B------:R-:W-:Y:S01]  /*26100*/  @!UPT UIADD3 URZ, URZ, URZ, URZ ;  /* 0x0000003f3f3ff290 */ /* 0x000fe2000fffe03f */
[----:B------:R1:W-:Y:S02]  /*26110*/  STL.64 [R1+0x40], R4 ;  /* 0x0000400401007387 */ /* 0x0003e40000100a00 */
[----:B------:R3:W-:Y:S01]  /*26120*/  STL.64 [R1+0x48], R6 ;  /* 0x0000480601007387 */ /* 0x0007e20000100a00 */
[----:B0-----:R-:W4:Y:S01]  /*26130*/  LDL.LU.64 R10, [R1+0x1c8] ;  /* 0x0001c800010a7983 */ /* 0x001f220000300a00 */
[----:B-1----:R-:W5:Y:S02]  /*26140*/  LDL.LU R4, [R1+0x490] ;  /* 0x0004900001047983 */ /* 0x002f640000300800 */
[----:B------:R-:W5:Y:S02]  /*26150*/  LDL.LU R5, [R1+0x494] ;  /* 0x0004940001057983 */ /* 0x000f640000300800 */
[----:B---3--:R-:W5:Y:S01]  /*26160*/  LDL.LU R6, [R1+0x498] ;  /* 0x0004980001067983 */ /* 0x008f620000300800 */
[----:B------:R-:W5:Y:S01]  /*26170*/  LDL.LU R7, [R1+0x49c] ;  /* 0x00049c0001077983 */ /* 0x000f620000300800 */
[----:B------:R-:W5:Y:S02]  /*26180*/  LDL.LU.64 R22, [R1+0x288] ;  /* 0x0002880001167983 */ /* 0x000f640000300a00 */
[----:B------:R0:W-:Y:S02]  /*26190*/  STL [R1+0x1a34], R18 ;  /* 0x001a341201007387 */ /* 0x0001e40000100800 */
[----:B------:R1:W-:Y:S01]  /*261a0*/  STL [R1+0x1a30], R19 ;  /* 0x001a301301007387 */ /* 0x0003e20000100800 */
[----:B------:R-:W2:Y:S01]  /*261b0*/  LDL.LU R16, [R1+0x510] ;  /* 0x0005100001107983 */ /* 0x000ea20000300800 */
[----:B------:R-:W2:Y:S03]  /*261c0*/  LDL.LU R17, [R1+0x514] ;  /* 0x0005140001117983 */ /* 0x000ea60000300800 */
[----:B0-----:R-:W2:Y:S01]  /*261d0*/  LDL.LU R18, [R1+0x518] ;  /* 0x0005180001127983 */ /* 0x001ea20000300800 */
[----:B-1----:R-:W2:Y:S02]  /*261e0*/  LDL.LU R19, [R1+0x51c] ;  /* 0x00051c0001137983 */ /* 0x002ea40000300800 */
[C---:B--2---:R-:W-:Y:S11]  /*261f0*/  HMMA.16816.F32.BF16 R16, R24.reuse, R14, R16 ;  /* 0x0000000e1810723c */ /* 0x044ff60000041810 */
[----:B------:R-:W-:Y:S11]  /*26200*/  @!UPT UIADD3 URZ, URZ, URZ, URZ ;  /* 0x0000003f3f3ff290 */ /* 0x000ff6000fffe03f */
[----:B------:R-:W-:Y:S01]  /*26210*/  @!UPT UIADD3 URZ, URZ, URZ, URZ ;  /* 0x0000003f3f3ff290 */ /* 0x000fe2000fffe03f */
[----:B------:R0:W-:Y:S01]  /*26220*/  STL.64 [R1+0x2a0], R16 ;  /* 0x0002a01001007387 */ /* 0x0001e20000100a00 */
[----:B------:R-:W-:Y:S01]  /*26230*/  STL.64 [R1+0x2a8], R18 ;  /* 0x0002a81201007387 */ /* 0x000fe20000100a00 */
[----:B0-----:R-:W-:Y:S02]  /*26240*/  MOV R17, R15 ;  /* 0x0000000f00117202 */ /* 0x001fe40000000f00 */
[----:B------:R-:W-:Y:S02]  /*26250*/  MOV R16, R14 ;  /* 0x0000000e00107202 */ /* 0x000fe40000000f00 */
[----:B------:R-:W2:Y:S01]  /*26260*/  LDL.LU.64 R14, [R1+0x1c20] ;  /* 0x001c2000010e7983 */ /* 0x000ea20000300a00 */
[----:B------:R-:W-:Y:S02]  /*26270*/  STL [R1+0x1a3c], R17 ;  /* 0x001a3c1101007387 */ /* 0x000fe40000100800 */
[----:B------:R0:W-:Y:S02]  /*26280*/  STL [R1+0x1a38], R16 ;  /* 0x001a381001007387 */ /* 0x0001e40000100800 */
[----:B0-----:R-:W2:Y:S01]  /*26290*/  LDL.LU R16, [R1+0x370] ;  /* 0x0003700001107983 */ /* 0x001ea20000300800 */
[----:B------:R-:W2:Y:S02]  /*262a0*/  LDL.LU R17, [R1+0x374] ;  /* 0x0003740001117983 */ /* 0x000ea40000300800 */
[----:B------:R-:W2:Y:S02]  /*262b0*/  LDL.LU R18, [R1+0x378] ;  /* 0x0003780001127983 */ /* 0x000ea40000300800 */
[----:B------:R-:W2:Y:S02]  /*262c0*/  LDL.LU R19, [R1+0x37c] ;  /* 0x00037c0001137983 */ /* 0x000ea40000300800 */
[C---:B--2---:R-:W-:Y:S11]  /*262d0*/  HMMA.16816.F32.BF16 R16, R24.reuse, R14, R16 ;  /* 0x0000000e1810723c */ /* 0x044ff60000041810 */
[----:B------:R-:W-:Y:S11]  /*262e0*/  @!UPT UIADD3 URZ, URZ, URZ, URZ ;  /* 0x0000003f3f3ff290 */ /* 0x000ff6000fffe03f */
[----:B------:R-:W-:Y:S01]  /*262f0*/  @!UPT UIADD3 URZ, URZ, URZ, URZ ;  /* 0x0000003f3f3ff290 */ /* 0x000fe2000fffe03f */
[----:B------:R-:W-:Y:S01]  /*26300*/  STL.64 [R1+0x370], R16 ;  /* 0x0003701001007387 */ /* 0x000fe20000100a00 */
[----:B------:R0:W-:Y:S02]  /*26310*/  STL.64 [R1+0x378], R18 ;  /* 0x0003781201007387 */ /* 0x0001e40000100a00 */
[----:B0-----:R-:W-:Y:S01]  /*26320*/  MOV R19, R15 ;  /* 0x0000000f00137202 */ /* 0x001fe20000000f00 */
[----:B------:R-:W-:Y:S02]  /*26330*/  IMAD.MOV.U32 R18, RZ, RZ, R14 ;  /* 0x000000ffff127224 */ /* 0x000fe400078e000e */
[----:B------:R-:W2:Y:S02]  /*26340*/  LDL.LU.64 R14, [R1+0x1c18] ;  /* 0x001c1800010e7983 */ /* 0x000ea40000300a00 */
[----:B------:R-:W-:Y:S02]  /*26350*/  STL [R1+0x1a44], R19 ;  /* 0x001a441301007387 */ /* 0x000fe40000100800 */
[----:B------:R0:W-:Y:S02]  /*26360*/  STL [R1+0x1a40], R18 ;  /* 0x001a401201007387 */ /* 0x0001e40000100800 */
[----:B------:R-:W2:Y:S01]  /*26370*/  LDL.LU R16, [R1+0x500] ;  /* 0x0005000001107983 */ /* 0x000ea20000300800 */
[----:B------:R-:W2:Y:S04]  /*26380*/  LDL.LU R17, [R1+0x504] ;  /* 0x0005040001117983 */ /* 0x000ea80000300800 */
[----:B0-----:R-:W2:Y:S01]  /*26390*/  LDL.LU R18, [R1+0x508] ;  /* 0x0005080001127983 */ /* 0x001ea20000300800 */
[----:B------:R-:W2:Y:S02]  /*263a0*/  LDL.LU R19, [R1+0x50c] ;  /* 0x00050c0001137983 */ /* 0x000ea40000300800 */
[C---:B--2---:R-:W-:Y:S11]  /*263b0*/  HMMA.16816.F32.BF16 R16, R24.reuse, R14, R16 ;  /* 0x0000000e1810723c */ /* 0x044ff60000041810 */
[----:B------:R-:W-:Y:S11]  /*263c0*/  @!UPT UIADD3 URZ, URZ, URZ, URZ ;  /* 0x0000003f3f3ff290 */ /* 0x000ff6000fffe03f */
[----:B------:R-:W-:Y:S01]  /*263d0*/  @!UPT UIADD3 URZ, URZ, URZ, URZ ;  /* 0x0000003f3f3ff290 */ /* 0x000fe2000fffe03f */
[----:B------:R0:W-:Y:S01]  /*263e0*/  STL.64 [R1+0x500], R16 ;  /* 0x0005001001007387 */ /* 0x0001e20000100a00 */
[----:B------:R-:W-:Y:S01]  /*263f0*/  STL.64 [R1+0x508], R18 ;  /* 0x0005081201007387 */ /* 0x000fe20000100a00 */
[----:B0-----:R-:W-:Y:S02]  /*26400*/  MOV R17, R14 ;  /* 0x0000000e00117202 */ /* 0x001fe40000000f00 */
[----:B------:R-:W-:Y:S02]  /*26410*/  MOV R16, R15 ;  /* 0x0000000f00107202 */ /* 0x000fe40000000f00 */
[----:B------:R-:W2:Y:S04]  /*26420*/  LDL.LU.64 R14, [R1+0x258] ;  /* 0x00025800010e7983 */ /* 0x000ea80000300a00 */
[----:B--2---:R0:W-:Y:S04]  /*26430*/  STL.64 [R1+0x1c00], R14 ;  /* 0x001c000e01007387 */ /* 0x0041e80000100a00 */
[----:B0-----:R-:W2:Y:S04]  /*26440*/  LDL.LU.64 R14, [R1+0x268] ;  /* 0x00026800010e7983 */ /* 0x001ea80000300a00 */
[----:B--2---:R0:W-:Y:S04]  /*26450*/  STL.64 [R1+0x1c08], R14 ;  /* 0x001c080e01007387 */ /* 0x0041e80000100a00 */
[----:B0-----:R-:W2:Y:S01]  /*26460*/  LDL.LU.64 R14, [R1+0x278] ;  /* 0x00027800010e7983 */ /* 0x001ea20000300a00 */
[----:B------:R0:W-:Y:S02]  /*26470*/  STL [R1+0x1a4c], R16 ;  /* 0x001a4c1001007387 */ /* 0x0001e40000100800 */
[----:B------:R1:W-:Y:S01]  /*26480*/  STL [R1+0x1a48], R17 ;  /* 0x001a481101007387 */ /* 0x0003e20000100800 */
[----:B0-----:R-:W4:Y:S01]  /*26490*/  LDL.LU R16, [R1+0x4f0] ;  /* 0x0004f00001107983 */ /* 0x001f220000300800 */
[----:B-1----:R-:W4:Y:S02]  /*264a0*/  LDL.LU R17, [R1+0x4f4] ;  /* 0x0004f40001117983 */ /* 0x002f240000300800 */
[----:B------:R-:W4:Y:S02]  /*264b0*/  LDL.LU R18, [R1+0x4f8] ;  /* 0x0004f80001127983 */ /* 0x000f240000300800 */
[----:B------:R-:W4:Y:S02]  /*264c0*/  LDL.LU R19, [R1+0x4fc] ;  /* 0x0004fc0001137983 */ /* 0x000f240000300800 */
[C---:B----4-:R-:W-:Y:S11]  /*264d0*/  HMMA.16816.F32.BF16 R16, R24.reuse, R10, R16 ;  /* 0x0000000a1810723c */ /* 0x050ff60000041810 */
[----:B------:R-:W-:Y:S11]  /*264e0*/  @!UPT UIADD3 URZ, URZ, URZ, URZ ;  /* 0x0000003f3f3ff290 */ /* 0x000ff6000fffe03f */
[----:B------:R-:W-:Y:S01]  /*264f0*/  @!UPT UIADD3 URZ, URZ, URZ, URZ ;  /* 0x0000003f3f3ff290 */ /* 0x000fe2000fffe03f */
[----:B------:R-:W-:Y:S01]  /*26500*/  STL.64 [R1+0x4f0], R16 ;  /* 0x0004f01001007387 */ /* 0x000fe20000100a00 */
[----:B------:R0:W-:Y:S02]  /*26510*/  STL.64 [R1+0x4f8], R18 ;  /* 0x0004f81201007387 */ /* 0x0001e40000100a00 */
[----:B0-----:R-:W-:Y:S01]  /*26520*/  MOV R18, R11 ;  /* 0x0000000b00127202 */ /* 0x001fe20000000f00 */
[----:B------:R-:W-:Y:S02]  /*26530*/  IMAD.MOV.U32 R19, RZ, RZ, R10 ;  /* 0x000000ffff137224 */ /* 0x000fe400078e000a */
[----:B------:R-:W3:Y:S02]  /*26540*/  LDL.LU.64 R10, [R1+0x1c10] ;  /* 0x001c1000010a7983 */ /* 0x000ee40000300a00 */
[----:B------:R0:W-:Y:S02]  /*26550*/  STL [R1+0x1a54], R18 ;  /* 0x001a541201007387 */ /* 0x0001e40000100800 */
[----:B------:R1:W-:Y:S02]  /*26560*/  STL [R1+0x1a50], R19 ;  /* 0x001a501301007387 */ /* 0x0003e40000100800 */
[----:B------:R-:W3:Y:S01]  /*26570*/  LDL.LU R16, [R1+0x4c0] ;  /* 0x0004c00001107983 */ /* 0x000ee20000300800 */
[----:B------:R-:W3:Y:S04]  /*26580*/  LDL.LU R17, [R1+0x4c4] ;  /* 0x0004c40001117983 */ /* 0x000ee80000300800 */
[----:B0-----:R-:W3:Y:S01]  /*26590*/  LDL.LU R18, [R1+0x4c8] ;  /* 0x0004c80001127983 */ /* 0x001ee20000300800 */
[----:B-1----:R-:W3:Y:S01]  /*265a0*/  LDL.LU R19, [R1+0x4cc] ;  /* 0x0004cc0001137983 */ /* 0x002ee20000300800 */
[C---:B-----5:R-:W-:Y:S08]  /*265b0*/  HMMA.16816.F32.BF16 R4, R24.reuse, R22, R4 ;  /* 0x000000161804723c */ /* 0x060ff00000041804 */
[----:B---3--:R-:W-:Y:S11]  /*265c0*/  HMMA.16816.F32.BF16 R16, R24, R10, R16 ;  /* 0x0000000a1810723c */ /* 0x008ff60000041810 */
[----:B------:R-:W-:Y:S11]  /*265d0*/  @!UPT UIADD3 URZ, URZ, URZ, URZ ;  /* 0x0000003f3f3ff290 */ /* 0x000ff6000fffe03f */
[----:B------:R-:W-:Y:S01]  /*265e0*/  @!UPT UIADD3 URZ, URZ, URZ, URZ ;  /* 0x0000003f3f3ff290 */ /* 0x000fe2000fffe03f */
[----:B------:R0:W-:Y:S01]  /*265f0*/  STL.64 [R1+0x4c0], R16 ;  /* 0x0004c01001007387 */ /* 0x0001e20000100a00 */
[----:B------:R1:W-:Y:S01]  /*26600*/  STL.64 [R1+0x4c8], R18 ;  /* 0x0004c81201007387 */ /* 0x0003e20000100a00 */
[----:B0-----:R-:W-:Y:S02]  /*26610*/  MOV R17, R11 ;  /* 0x0000000b00117202 */ /* 0x001fe40000000f00 */
[----:B------:R-:W-:Y:S02]  /*26620*/  MOV R16, R10 ;  /* 0x0000000a00107202 */ /* 0x000fe40000000f00 */
[----:B------:R-:W3:Y:S01]  /*26630*/  LDL.LU.64 R10, [R1+0x248] ;  /* 0x00024800010a7983 */ /* 0x000ee20000300a00 */
[----:B------:R-:W-:Y:S02]  /*26640*/  STL [R1+0x1a5c], R17 ;  /* 0x001a5c1101007387 */ /* 0x000fe40000100800 */
[----:B------:R-:W-:Y:S02]  /*26650*/  STL [R1+0x1a58], R16 ;  /* 0x001a581001007387 */ /* 0x000fe40000100800 */
[----:B------:R0:W-:Y:S01]  /*26660*/  STL.64 [R1+0x490], R4 ;  /* 0x0004900401007387 */ /* 0x0001e20000100a00 */
[----:B------:R4:W-:Y:S01]  /*26670*/  STL.64 [R1+0x498], R6 ;  /* 0x0004980601007387 */ /* 0x0009e20000100a00 */
[----:B-1----:R-:W-:Y:S01]  /*26680*/  MOV R19, R23 ;  /* 0x0000001700137202 */ /* 0x002fe20000000f00 */
[----:B------:R-:W-:-:S02]  /*26690*/  IMAD.MOV.U32 R18, RZ, RZ, R22 ;  /* 0x000000ffff127224 */ /* 0x000fc400078e0016 */
[----:B0-----:R-:W5:Y:S01]  /*266a0*/  LDL.LU R4, [R1+0x3b0] ;  /* 0x0003b00001047983 */ /* 0x001f620000300800 */
[----:B------:R-:W5:Y:S02]  /*266b0*/  LDL.LU R5, [R1+0x3b4] ;  /* 0x0003b40001057983 */ /* 0x000f640000300800 */
[----:B----4-:R-:W5:Y:S02]  /*266c0*/  LDL.LU R6, [R1+0x3b8] ;  /* 0x0003b80001067983 */ /* 0x010f640000300800 */
[----:B------:R-:W5:Y:S01]  /*266d0*/  LDL.LU R7, [R1+0x3bc] ;  /* 0x0003bc0001077983 */ /* 0x000f620000300800 */
[----:B------:R-:W5:Y:S01]  /*266e0*/  LDL.LU.64 R22, [R1+0x238] ;  /* 0x0002380001167983 */ /* 0x000f620000300a00 */
        /* <DEDUP_REMOVED lines=14> */
[----:B------:R0:W-:Y:S02]  /*267d0*/  STL [R1+0x1a6c], R16 ;  /* 0x001a6c1001007387 */ /* 0x0001e40000100800 */
[----:B------:R1:W-:Y:S01]  /*267e0*/  STL [R1+0x1a68], R17 ;  /* 0x001a681101007387 */ /* 0x0003e20000100800 */
[----:B0-----:R-:W2:Y:S01]  /*267f0*/  LDL.LU R16, [R1+0x430] ;  /* 0x0004300001107983 */ /* 0x001ea20000300800 */
[----:B-1----:R-:W2:Y:S02]  /*26800*/  LDL.LU R17, [R1+0x434] ;  /* 0x0004340001117983 */ /* 0x002ea40000300800 */
        /* <DEDUP_REMOVED lines=10> */
[----:B------:R0:W-:Y:S02]  /*268b0*/  STL [R1+0x1a74], R18 ;  /* 0x001a741201007387 */ /* 0x0001e40000100800 */
[----:B------:R1:W-:Y:S02]  /*268c0*/  STL [R1+0x1a70], R19 ;  /* 0x001a701301007387 */ /* 0x0003e40000100800 */
[----:B------:R-:W2:Y:S01]  /*268d0*/  LDL.LU R16, [R1+0x400] ;  /* 0x0004000001107983 */ /* 0x000ea20000300800 */
[----:B------:R-:W2:Y:S04]  /*268e0*/  LDL.LU R17, [R1+0x404] ;  /* 0x0004040001117983 */ /* 0x000ea80000300800 */
        /* <DEDUP_REMOVED lines=13> */
[----:B0-----:R-:W2:Y:S04]  /*269c0*/  LDL.LU.64 R14, [R1+0x218] ;  /* 0x00021800010e7983 */ /* 0x001ea80000300a00 */
[----:B--2---:R0:W-:Y:S04]  /*269d0*/  STL.64 [R1+0x1bf0], R14 ;  /* 0x001bf00e01007387 */ /* 0x0041e80000100a00 */
[----:B0-----:R-:W2:Y:S01]  /*269e0*/  LDL.LU.64 R14, [R1+0x228] ;  /* 0x00022800010e7983 */ /* 0x001ea20000300a00 */
[----:B------:R-:W-:Y:S02]  /*269f0*/  STL [R1+0x1a7c], R17 ;  /* 0x001a7c1101007387 */ /* 0x000fe40000100800 */
[----:B------:R0:W-:Y:S02]  /*26a00*/  STL [R1+0x1a78], R16 ;  /* 0x001a781001007387 */ /* 0x0001e40000100800 */
[----:B0-----:R-:W3:Y:S01]  /*26a10*/  LDL.LU R16, [R1+0x3d0] ;  /* 0x0003d00001107983 */ /* 0x001ee20000300800 */
[----:B------:R-:W3:Y:S02]  /*26a20*/  LDL.LU R17, [R1+0x3d4] ;  /* 0x0003d40001117983 */ /* 0x000ee40000300800 */
[----:B------:R-:W3:Y:S02]  /*26a30*/  LDL.LU R18, [R1+0x3d8] ;  /* 0x0003d80001127983 */ /* 0x000ee40000300800 */
[----:B------:R-:W3:Y:S01]  /*26a40*/  LDL.LU R19, [R1+0x3dc] ;  /* 0x0003dc0001137983 */ /* 0x000ee20000300800 */
[C---:B-----5:R-:W-:Y:S08]  /*26a50*/  HMMA.16816.F32.BF16 R4, R24.reuse, R22, R4 ;  /* 0x000000161804723c */ /* 0x060ff00000041804 */
[----:B---3--:R-:W-:Y:S11]  /*26a60*/  HMMA.16816.F32.BF16 R16, R24, R10, R16 ;  /* 0x0000000a1810723c */ /* 0x008ff60000041810 */
[----:B------:R-:W-:Y:S11]  /*26a70*/  @!UPT UIADD3 URZ, URZ, URZ, URZ ;  /* 0x0000003f3f3ff290 */ /* 0x000ff6000fffe03f */
[----:B------:R-:W-:Y:S01]  /*26a80*/  @!UPT UIADD3 URZ, URZ, URZ, URZ ;  /* 0x0000003f3f3ff290 */ /* 0x000fe2000fffe03f */
[----:B------:R-:W-:Y:S01]  /*26a90*/  STL.64 [R1+0x3d0], R16 ;  /* 0x0003d01001007387 */ /* 0x000fe20000100a00 */
[----:B------:R0:W-:Y:S02]  /*26aa0*/  STL.64 [R1+0x3d8], R18 ;  /* 0x0003d81201007387 */ /* 0x0001e40000100a00 */
[----:B0-----:R-:W-:Y:S01]  /*26ab0*/  MOV R19, R11 ;  /* 0x0000000b00137202 */ /* 0x001fe20000000f00 */
[----:B------:R-:W-:Y:S02]  /*26ac0*/  IMAD.MOV.U32 R18, RZ, RZ, R10 ;  /* 0x000000ffff127224 */ /* 0x000fe400078e000a */
[----:B------:R-:W3:Y:S02]  /*26ad0*/  LDL.LU.64 R10, [R1+0x188] ;  /* 0x00018800010a7983 */ /* 0x000ee40000300a00 */
[----:B------:R-:W-:Y:S02]  /*26ae0*/  STL [R1+0x1a84], R19 ;  /* 0x001a841301007387 */ /* 0x000fe40000100800 */
[----:B------:R-:W-:Y:S02]  /*26af0*/  STL [R1+0x1a80], R18 ;  /* 0x001a801201007387 */ /* 0x000fe40000100800 */
[----:B------:R0:W-:Y:S01]  /*26b00*/  STL.64 [R1+0x3b0], R4 ;  /* 0x0003b00401007387 */ /* 0x0001e20000100a00 */
[----:B------:R1:W-:Y:S01]  /*26b10*/  STL.64 [R1+0x3b8], R6 ;  /* 0x0003b80601007387 */ /* 0x0003e20000100a00 */
[----:B------:R-:W-:-:S02]  /*26b20*/  MOV R16, R23 ;  /* 0x0000001700107202 */ /* 0x000fc40000000f00 */
[----:B------:R-:W-:Y:S01]  /*26b30*/  MOV R17, R22 ;  /* 0x0000001600117202 */ /* 0x000fe20000000f00 */
[----:B0-----:R-:W4:Y:S01]  /*26b40*/  LDL.LU R4, [R1+0x2d0] ;  /* 0x0002d00001047983 */ /* 0x001f220000300800 */
[----:B------:R-:W4:Y:S02]  /*26b50*/  LDL.LU R5, [R1+0x2d4] ;  /* 0x0002d40001057983 */ /* 0x000f240000300800 */
[----:B-1----:R-:W4:Y:S02]  /*26b60*/  LDL.LU R6, [R1+0x2d8] ;  /* 0x0002d80001067983 */ /* 0x002f240000300800 */
[----:B------:R-:W-:Y:S02]  /*26b70*/  IMAD.MOV.U32 R7, RZ, RZ, R29 ;  /* 0x000000ffff077224 */ /* 0x000fe400078e001d */
[----:B------:R-:W5:Y:S01]  /*26b80*/  LDL.LU R29, [R1+0x1bf8] ;  /* 0x001bf800011d7983 */ /* 0x000f620000300800 */
[----:B------:R-:W2:Y:S02]  /*26b90*/  LDL.LU R21, [R1+0x5e0] ;  /* 0x0005e00001157983 */ /* 0x000ea40000300800 */
[----:B------:R-:W4:Y:S02]  /*26ba0*/  LDL.LU.64 R22, [R1+0x178] ;  /* 0x0001780001167983 */ /* 0x000f240000300a00 */
[----:B------:R0:W-:Y:S01]  /*26bb0*/  STL [R1+0x1a8c], R16 ;  /* 0x001a8c1001007387 */ /* 0x0001e20000100800 */
[----:B------:R1:W-:Y:S04]  /*26bc0*/  STL [R1+0x1a88], R17 ;  /* 0x001a881101007387 */ /* 0x0003e80000100800 */
        /* <DEDUP_REMOVED lines=9> */
[----:B0-----:R-:W-:Y:S02]  /*26c60*/  MOV R18, R15 ;  /* 0x0000000f00127202 */ /* 0x001fe40000000f00 */
[----:B------:R-:W-:Y:S02]  /*26c70*/  MOV R19, R14 ;  /* 0x0000000e00137202 */ /* 0x000fe40000000f00 */
[----:B------:R-:W2:Y:S01]  /*26c80*/  LDL.LU.64 R14, [R1+0x1bf0] ;  /* 0x001bf000010e7983 */ /* 0x000ea20000300a00 */
        /* <DEDUP_REMOVED lines=10> */
[----:B------:R-:W-:Y:S02]  /*26d30*/  STL.64 [R1+0x618], R18 ;  /* 0x0006181201007387 */ /* 0x000fe40000100a00 */
[----:B0-----:R-:W-:Y:S01]  /*26d40*/  IMAD.MOV.U32 R17, RZ, RZ, R15 ;  /* 0x000000ffff117224 */ /* 0x001fe200078e000f */
[----:B------:R-:W-:Y:S02]  /*26d50*/  MOV R16, R14 ;  /* 0x0000000e00107202 */ /* 0x000fe40000000f00 */
[----:B------:R-:W2:Y:S02]  /*26d60*/  LDL.LU.64 R14, [R1+0x1be8] ;  /* 0x001be800010e7983 */ /* 0x000ea40000300a00 */
        /* <DEDUP_REMOVED lines=24> */
[----:B------:R5:W-:Y:S02]  /*26ef0*/  STL.64 [R1+0x638], R18 ;  /* 0x0006381201007387 */ /* 0x000be40000100a00 */
[----:B0-----:R-:W-:Y:S01]  /*26f00*/  IMAD.MOV.U32 R16, RZ, RZ, R15 ;  /* 0x000000ffff107224 */ /* 0x001fe200078e000f */
[----:B------:R-:W-:Y:S02]  /*26f10*/  MOV R17, R14 ;  /* 0x0000000e00117202 */ /* 0x000fe40000000f00 */
[----:B------:R-:W2:Y:S01]  /*26f20*/  LDL.LU.64 R14, [R1+0x1bd8] ;  /* 0x001bd800010e7983 */ /* 0x000ea20000300a00 */
[----:B------:R-:W2:Y:S02]  /*26f30*/  LDL.LU.64 R12, [R1+0x1bd0] ;  /* 0x001bd000010c7983 */ /* 0x000ea40000300a00 */
[----:B------:R0:W-:Y:S02]  /*26f40*/  STL [R1+0x1aac], R16 ;  /* 0x001aac1001007387 */ /* 0x0001e40000100800 */
[----:B------:R1:W-:Y:S01]  /*26f50*/  STL [R1+0x1aa8], R17 ;  /* 0x001aa81101007387 */ /* 0x0003e20000100800 */
[----:B-----5:R-:W-:Y:S01]  /*26f60*/  MOV R18, R29 ;  /* 0x0000001d00127202 */ /* 0x020fe20000000f00 */
[----:B0-----:R-:W3:Y:S01]  /*26f70*/  LDL.LU R16, [R1+0x300] ;  /* 0x0003000001107983 */ /* 0x001ee20000300800 */
[----:B-1----:R-:W3:Y:S02]  /*26f80*/  LDL.LU R17, [R1+0x304] ;  /* 0x0003040001117983 */ /* 0x002ee40000300800 */
[----:B------:R-:W5:Y:S02]  /*26f90*/  LDL.LU R29, [R1+0x1bc8] ;  /* 0x001bc800011d7983 */ /* 0x000f640000300800 */
[----:B------:R-:W3:Y:S02]  /*26fa0*/  LDL.LU R19, [R1+0x30c] ;  /* 0x00030c0001137983 */ /* 0x000ee40000300800 */
[C---:B---3--:R-:W-:Y:S11]  /*26fb0*/  HMMA.16816.F32.BF16 R16, R24.reuse, R10, R16 ;  /* 0x0000000a1810723c */ /* 0x048ff60000041810 */
[----:B------:R-:W-:Y:S11]  /*26fc0*/  @!UPT UIADD3 URZ, URZ, URZ, URZ ;  /* 0x0000003f3f3ff290 */ /* 0x000ff6000fffe03f */
[----:B------:R-:W-:Y:S01]  /*26fd0*/  @!UPT UIADD3 URZ, URZ, URZ, URZ ;  /* 0x0000003f3f3ff290 */ /* 0x000fe2000fffe03f */
[----:B------:R-:W-:Y:S01]  /*26fe0*/  STL.64 [R1+0x300], R16 ;  /* 0x0003001001007387 */ /* 0x000fe20000100a00 */
[----:B------:R0:W-:Y:S02]  /*26ff0*/  STL.64 [R1+0x308], R18 ;  /* 0x0003081201007387 */ /* 0x0001e40000100a00 */
[----:B0-----:R-:W-:Y:S02]  /*27000*/  MOV R19, R10 ;  /* 0x0000000a00137202 */ /* 0x001fe40000000f00 */
[----:B------:R-:W-:Y:S02]  /*27010*/  MOV R18, R11 ;  /* 0x0000000b00127202 */ /* 0x000fe40000000f00 */
[----:B------:R-:W3:Y:S01]  /*27020*/  LDL.64 R10, [R1+0x118] ;  /* 0x00011800010a7983 */ /* 0x000ee20000100a00 */
[----:B----4-:R-:W-:Y:S03]  /*27030*/  HMMA.16816.F32.BF16 R4, R24, R22, R4 ;  /* 0x000000161804723c */ /* 0x010fe60000041804 */
[----:B---3--:R0:W-:Y:S01]  /*27040*/  STL.64 [R1+0x1b78], R10 ;  /* 0x001b780a01007387 */ /* 0x0081e20000100a00 */
[----:B------:R-:W-:Y:S02]  /*27050*/  STL [R1+0x1ab4], R18 ;  /* 0x001ab41201007387 */ /* 0x000fe40000100800 */
[----:B------:R-:W-:Y:S11]  /*27060*/  STL [R1+0x1ab0], R19 ;  /* 0x001ab01301007387 */ /* 0x000ff60000100800 */
[----:B------:R-:W-:Y:S06]  /*27070*/  @!UPT UIADD3 URZ, URZ, URZ, URZ ;  /* 0x0000003f3f3ff290 */ /* 0x000fec000fffe03f */
[----:B------:R-:W-:Y:S01]  /*27080*/  STL.64 [R1+0x640], R4 ;  /* 0x0006400401007387 */ /* 0x000fe20000100a00 */
[----:B------:R-:W-:Y:S04]  /*27090*/  STL.64 [R1+0x648], R6 ;  /* 0x0006480601007387 */ /* 0x000fe80000100a00 */
[----:B0-----:R-:W3:Y:S01]  /*270a0*/  LDL R10, [R1+0x128] ;  /* 0x00012800010a7983 */ /* 0x001ee20000100800 */
[----:B--2---:R-:W-:Y:S02]  /*270b0*/  MOV R11, R13 ;  /* 0x0000000d000b7202 */ /* 0x004fe40000000f00 */
[----:B------:R-:W2:Y:S02]  /*270c0*/  LDL.LU R13, [R1+0x1bc4] ;  /* 0x001bc400010d7983 */ /* 0x000ea40000300800 */
[----:B------:R-:W-:Y:S01]  /*270d0*/  IMAD.MOV.U32 R16, RZ, RZ, R22 ;  /* 0x000000ffff107224 */ /* 0x000fe200078e0016 */
[----:B------:R-:W-:-:S02]  /*270e0*/  MOV R22, R12 ;  /* 0x0000000c00167202 */ /* 0x000fc40000000f00 */
[----:B------:R-:W-:Y:S01]  /*270f0*/  MOV R17, R23 ;  /* 0x0000001700117202 */ /* 0x000fe20000000f00 */
[----:B---3--:R0:W-:Y:S04]  /*27100*/  STL.64 [R1+0x1b90], R10 ;  /* 0x001b900a01007387 */ /* 0x0081e80000100a00 */
[----:B0-----:R-:W3:Y:S01]  /*27110*/  LDL.LU.64 R10, [R1+0x148] ;  /* 0x00014800010a7983 */ /* 0x001ee20000300a00 */
[----:B------:R-:W4:Y:S02]  /*27120*/  LDL.LU R12, [R1+0x1bc0] ;  /* 0x001bc000010c7983 */ /* 0x000f240000300800 */
[----:B------:R-:W2:Y:S02]  /*27130*/  LDL R23, [R1+0x10c] ;  /* 0x00010c0001177983 */ /* 0x000ea40000100800 */
[----:B------:R-:W2:Y:S01]  /*27140*/  LDL.LU R8, [R1+0x5d0] ;  /* 0x0005d00001087983 */ /* 0x000ea20000300800 */
[----:B---3--:R-:W-:Y:S01]  /*27150*/  STL.64 [R1+0x1bb0], R10 ;  /* 0x001bb00a01007387 */ /* 0x008fe20000100a00 */
[----:B--2---:R0:W-:Y:S03]  /*27160*/  STL [R1+0x1ba8], R8 ;  /* 0x001ba80801007387 */ /* 0x0041e60000100800 */
[----:B0-----:R-:W2:Y:S01]  /*27170*/  LDL.LU R8, [R1+0x1b0] ;  /* 0x0001b00001087983 */ /* 0x001ea20000300800 */
[----:B------:R-:W2:Y:S01]  /*27180*/  LDL.LU R9, [R1+0x1b4] ;  /* 0x0001b40001097983 */ /* 0x000ea20000300800 */
[----:B----4-:R-:W-:Y:S01]  /*27190*/  MOV R11, R12 ;  /* 0x0000000c000b7202 */ /* 0x010fe20000000f00 */
[----:B------:R-:W-:Y:S01]  /*271a0*/  IMAD.MOV.U32 R10, RZ, RZ, R13 ;  /* 0x000000ffff0a7224 */ /* 0x000fe200078e000d */
[----:B------:R-:W3:Y:S01]  /*271b0*/  LDL.LU R12, [R1+0x5d4] ;  /* 0x0005d400010c7983 */ /* 0x000ee20000300800 */
[----:B------:R-:W3:Y:S02]  /*271c0*/  LDL.LU R13, [R1+0x5e8] ;  /* 0x0005e800010d7983 */ /* 0x000ee40000300800 */
[----:B------:R-:W-:Y:S02]  /*271d0*/  STL.64 [R1+0x1ba0], R14 ;  /* 0x001ba00e01007387 */ /* 0x000fe40000100a00 */
[----:B-----5:R-:W-:Y:S01]  /*271e0*/  FFMA R0, R21, c[0x0][0x188], -R29 ;  /* 0x0000620015007a23 */ /* 0x020fe2000000081d */
[----:B---3--:R0:W-:Y:S04]  /*271f0*/  STL.64 [R1+0x1b98], R12 ;  /* 0x001b980c01007387 */ /* 0x0081e80000100a00 */
[----:B0-----:R-:W3:Y:S01]  /*27200*/  LDL.LU R12, [R1+0x1a0] ;  /* 0x0001a000010c7983 */ /* 0x001ee20000300800 */
[----:B------:R-:W3:Y:S02]  /*27210*/  LDL.LU R13, [R1+0x1a4] ;  /* 0x0001a400010d7983 */ /* 0x000ee40000300800 */
[----:B------:R-:W3:Y:S02]  /*27220*/  LDL.LU R14, [R1+0x1a8] ;  /* 0x0001a800010e7983 */ /* 0x000ee40000300800 */
[----:B------:R-:W3:Y:S01]  /*27230*/  LDL.LU R15, [R1+0x1ac] ;  /* 0x0001ac00010f7983 */ /* 0x000ee20000300800 */
[----:B------:R-:W4:Y:S01]  /*27240*/  LDL.LU R21, [R1+0x5ec] ;  /* 0x0005ec0001157983 */ /* 0x000f220000300800 */
[----:B------:R-:W-:Y:S03]  /*27250*/  STL.64 [R1+0x1b70], R22 ;  /* 0x001b701601007387 */ /* 0x000fe60000100a00 */
[----:B----4-:R0:W-:Y:S01]  /*27260*/  STL [R1+0x1b68], R21 ;  /* 0x001b681501007387 */ /* 0x0101e20000100800 */
[----:B------:R-:W4:Y:S03]  /*27270*/  LDL.LU R20, [R1+0x160] ;  /* 0x0001600001147983 */ /* 0x000f260000300800 */
[----:B0-----:R-:W4:Y:S01]  /*27280*/  LDL.LU R21, [R1+0x164] ;  /* 0x0001640001157983 */ /* 0x001f220000300800 */
[----:B------:R-:W5:Y:S02]  /*27290*/  LDL.LU R22, [R1+0x168] ;  /* 0x0001680001167983 */ /* 0x000f640000300800 */
[----:B------:R-:W5:Y:S01]  /*272a0*/  LDL.LU R23, [R1+0x16c] ;  /* 0x00016c0001177983 */ /* 0x000f620000300800 */
[----:B------:R-:W-:Y:S01]  /*272b0*/  MOV R4, R28 ;  /* 0x0000001c00047202 */ /* 0x000fe20000000f00 */
[----:B-----5:R-:W-:Y:S01]  /*272c0*/  STL.64 [R1+0x1b88], R22 ;  /* 0x001b881601007387 */ /* 0x020fe20000100a00 */
[----:B----4-:R0:W-:Y:S03]  /*272d0*/  STL.64 [R1+0x1b80], R20 ;  /* 0x001b801401007387 */ /* 0x0101e60000100a00 */
[----:B0-----:R-:W4:Y:S01]  /*272e0*/  LDL.LU R20, [R1+0x190] ;  /* 0x0001900001147983 */ /* 0x001f220000300800 */
[----:B------:R-:W4:Y:S02]  /*272f0*/  LDL.LU R21, [R1+0x194] ;  /* 0x0001940001157983 */ /* 0x000f240000300800 */
[----:B------:R-:W4:Y:S02]  /*27300*/  LDL.LU R22, [R1+0x198] ;  /* 0x0001980001167983 */ /* 0x000f240000300800 */
[----:B------:R-:W4:Y:S01]  /*27310*/  LDL.LU R23, [R1+0x19c] ;  /* 0x00019c0001177983 */ /* 0x000f220000300800 */
[----:B------:R-:W5:Y:S01]  /*27320*/  LDL.LU R28, [R1+0x1bbc] ;  /* 0x001bbc00011c7983 */ /* 0x000f620000300800 */
[----:B------:R-:W2:Y:S02]  /*27330*/  LDL.LU R5, [R1+0x134] ;  /* 0x0001340001057983 */ /* 0x000ea40000300800 */
[----:B------:R-:W2:Y:S02]  /*27340*/  LDL.LU R6, [R1+0x138] ;  /* 0x0001380001067983 */ /* 0x000ea40000300800 */
[----:B------:R-:W2:Y:S01]  /*27350*/  LDL.LU R7, [R1+0x13c] ;  /* 0x00013c0001077983 */ /* 0x000ea20000300800 */
[----:B------:R0:W-:Y:S04]  /*27360*/  STL [R1+0x1abc], R16 ;  /* 0x001abc1001007387 */ /* 0x0001e80000100800 */
[----:B0-----:R-:W2:Y:S01]  /*27370*/  LDL.LU R16, [R1+0x5e4] ;  /* 0x0005e40001107983 */ /* 0x001ea20000300800 */
[----:B------:R0:W-:Y:S02]  /*27380*/  STL [R1+0x1ab8], R17 ;  /* 0x001ab81101007387 */ /* 0x0001e40000100800 */
[----:B------:R-:W0:Y:S02]  /*27390*/  LDL R18, [R1+0x158] ;  /* 0x0001580001127983 */ /* 0x000e240000100800 */
[----:B------:R-:W-:Y:S01]  /*273a0*/  FMUL R2, R0, 1.4426950216293334961 ;  /* 0x3fb8aa3b00027820 */ /* 0x000fe20000400000 */
[----:B-----5:R-:W-:-:S02]  /*273b0*/  MOV R19, R28 ;  /* 0x0000001c00137202 */ /* 0x020fc40000000f00 */
[----:B------:R-:W5:Y:S01]  /*273c0*/  LDL.LU R28, [R1+0x1bb8] ;  /* 0x001bb800011c7983 */ /* 0x000f620000300800 */
[----:B--2---:R-:W-:-:S04]  /*273d0*/  FFMA R0, R16, c[0x0][0x188], -R29 ;  /* 0x0000620010007a23 */ /* 0x004fc8000000081d */
[C---:B0-----:R-:W-:Y:S01]  /*273e0*/  HMMA.16816.F32.BF16 R16, R24.reuse, R18, R8 ;  /* 0x000000121810723c */ /* 0x041fe20000041808 */
[----:B------:R-:W3:Y:S01]  /*273f0*/  LDL.LU.64 R10, [R1+0x1bb0] ;  /* 0x001bb000010a7983 */ /* 0x000ee20000300a00 */
[----:B------:R-:W0:Y:S03]  /*27400*/  MUFU.EX2 R2, R2 ;  /* 0x0000000200027308 */ /* 0x000e260000000800 */
[----:B0-----:R-:W-:Y:S01]  /*27410*/  STL [R1+0x7cc], R2 ;  /* 0x0007cc0201007387 */ /* 0x001fe20000100800 */
[----:B------:R-:W2:Y:S11]  /*27420*/  LDL.LU R8, [R1+0x1ba8] ;  /* 0x001ba80001087983 */ /* 0x000eb60000300800 */
[----:B------:R-:W-:Y:S06]  /*27430*/  @!UPT UIADD3 URZ, URZ, URZ, URZ ;  /* 0x0000003f3f3ff290 */ /* 0x000fec000fffe03f */
[----:B------:R-:W-:Y:S01]  /*27440*/  STL.64 [R1+0x650], R16 ;  /* 0x0006501001007387 */ /* 0x000fe20000100a00 */
[----:B------:R0:W-:Y:S01]  /*27450*/  STL.64 [R1+0x658], R18 ;  /* 0x0006581201007387 */ /* 0x0001e20000100a00 */
[----:B---3--:R-:W-:Y:S01]  /*27460*/  HMMA.16816.F32.BF16 R12, R24, R10, R12 ;  /* 0x0000000a180c723c */ /* 0x008fe2000004180c */
[----:B0-----:R-:W-:Y:S01]  /*27470*/  IMAD.MOV.U32 R18, RZ, RZ, R10 ;  /* 0x000000ffff127224 */ /* 0x001fe200078e000a */
[----:B------:R-:W-:Y:S11]  /*27480*/  MOV R19, R11 ;  /* 0x0000000b00137202 */ /* 0x000ff60000000f00 */
[----:B------:R-:W-:Y:S10]  /*27490*/  @!UPT UIADD3 URZ, URZ, URZ, URZ ;  /* 0x0000003f3f3ff290 */ /* 0x000ff4000fffe03f */
[----:B------:R-:W-:Y:S01]  /*274a0*/  STL.64 [R1+0x660], R12 ;  /* 0x0006600c01007387 */ /* 0x000fe20000100a00 */
[----:B------:R0:W-:Y:S03]  /*274b0*/  STL.64 [R1+0x668], R14 ;  /* 0x0006680e01007387 */ /* 0x0001e60000100a00 */
[----:B0-----:R-:W3:Y:S01]  /*274c0*/  LDL.LU.64 R14, [R1+0x1ba0] ;  /* 0x001ba000010e7983 */ /* 0x001ee20000300a00 */
[----:B------:R-:W3:Y:S02]  /*274d0*/  LDL.LU.64 R12, [R1+0x1b98] ;  /* 0x001b9800010c7983 */ /* 0x000ee40000300a00 */
[----:B------:R-:W4:Y:S02]  /*274e0*/  LDL.LU.64 R10, [R1+0x1b90] ;  /* 0x001b9000010a7983 */ /* 0x000f240000300a00 */
[----:B------:R-:W-:Y:S02]  /*274f0*/  FMUL R2, R0, 1.4426950216293334961 ;  /* 0x3fb8aa3b00027820 */ /* 0x000fe40000400000 */
[----:B--2---:R-:W-:-:S02]  /*27500*/  FFMA R0, R8, c[0x0][0x188], -R29 ;  /* 0x0000620008007a23 */ /* 0x004fc4000000081d */
[----:B------:R-:W0:Y:S02]  /*27510*/  MUFU.EX2 R16, R2 ;  /* 0x0000000200107308 */ /* 0x000e240000000800 */
[----:B0-----:R-:W-:Y:S01]  /*27520*/  STL [R1+0x7c8], R16 ;  /* 0x0007c81001007387 */ /* 0x001fe20000100800 */
[----:B------:R-:W-:Y:S01]  /*27530*/  STL [R1+0x1890], R29 ;  /* 0x0018901d01007387 */ /* 0x000fe20000100800 */
[C---:B----4-:R-:W-:Y:S02]  /*27540*/  HMMA.16816.F32.BF16 R8, R24.reuse, R10, R20 ;  /* 0x0000000a1808723c */ /* 0x050fe40000041814 */
[----:B------:R-:W2:Y:S01]  /*27550*/  LDL.LU.64 R22, [R1+0x1b88] ;  /* 0x001b880001167983 */ /* 0x000ea20000300a00 */
[----:B------:R-:W2:Y:S11]  /*27560*/  LDL.LU.64 R20, [R1+0x1b80] ;  /* 0x001b800001147983 */ /* 0x000eb60000300a00 */
[----:B------:R-:W-:Y:S09]  /*27570*/  @!UPT UIADD3 URZ, URZ, URZ, URZ ;  /* 0x0000003f3f3ff290 */ /* 0x000ff2000fffe03f */
[----:B------:R-:W-:Y:S01]  /*27580*/  STL.64 [R1+0x670], R8 ;  /* 0x0006700801007387 */ /* 0x000fe20000100a00 */
[----:B------:R0:W-:Y:S03]  /*27590*/  STL.64 [R1+0x678], R10 ;  /* 0x0006780a01007387 */ /* 0x0001e60000100a00 */
[----:B0-----:R-:W2:Y:S01]  /*275a0*/  LDL.LU.64 R10, [R1+0x1b78] ;  /* 0x001b7800010a7983 */ /* 0x001ea20000300a00 */
[----:B------:R-:W-:Y:S02]  /*275b0*/  FMUL R2, R0, 1.4426950216293334961 ;  /* 0x3fb8aa3b00027820 */ /* 0x000fe40000400000 */
[----:B---3--:R-:W-:Y:S02]  /*275c0*/  FFMA R0, R12, c[0x0][0x188], -R29 ;  /* 0x000062000c007a23 */ /* 0x008fe4000000081d */
[----:B------:R-:W0:Y:S02]  /*275d0*/  MUFU.EX2 R12, R2 ;  /* 0x00000002000c7308 */ /* 0x000e240000000800 */
[----:B0-----:R-:W-:Y:S01]  /*275e0*/  STL [R1+0x908], R12 ;  /* 0x0009080c01007387 */ /* 0x001fe20000100800 */
[C---:B--2---:R-:W-:Y:S11]  /*275f0*/  HMMA.16816.F32.BF16 R20, R24.reuse, R10, R20 ;  /* 0x0000000a1814723c */ /* 0x044ff60000041814 */
[----:B------:R-:W-:Y:S11]  /*27600*/  @!UPT UIADD3 URZ, URZ, URZ, URZ ;  /* 0x0000003f3f3ff290 */ /* 0x000ff6000fffe03f */
[----:B------:R-:W-:Y:S01]  /*27610*/  @!UPT UIADD3 URZ, URZ, URZ, URZ ;  /* 0x0000003f3f3ff290 */ /* 0x000fe2000fffe03f */
[----:B------:R-:W-:Y:S01]  /*27620*/  STL.64 [R1+0x680], R20 ;  /* 0x0006801401007387 */ /* 0x000fe20000100a00 */
[----:B------:R0:W-:Y:S03]  /*27630*/  STL.64 [R1+0x688], R22 ;  /* 0x0006881601007387 */ /* 0x0001e60000100a00 */
[----:B0-----:R-:W2:Y:S01]  /*27640*/  LDL.LU.64 R22, [R1+0x1b70] ;  /* 0x001b700001167983 */ /* 0x001ea20000300a00 */
[----:B------:R-:W-:Y:S02]  /*27650*/  FMUL R2, R0, 1.4426950216293334961 ;  /* 0x3fb8aa3b00027820 */ /* 0x000fe40000400000 */
[----:B-----5:R-:W-:Y:S01]  /*27660*/  FFMA R0, R13, c[0x0][0x188], -R28 ;  /* 0x000062000d007a23 */ /* 0x020fe2000000081c */
[----:B------:R-:W-:Y:S01]  /*27670*/  MOV R29, R11 ;  /* 0x0000000b001d7202 */ /* 0x000fe20000000f00 */
[----:B------:R-:W3:Y:S01]  /*27680*/  LDL.LU R21, [R1+0x1b68] ;  /* 0x001b680001157983 */ /* 0x000ee20000300800 */
[----:B------:R-:W0:Y:S03]  /*27690*/  MUFU.EX2 R13, R2 ;  /* 0x00000002000d7308 */ /* 0x000e260000000800 */
[----:B------:R-:W-:Y:S04]  /*276a0*/  STL [R1+0x1894], R29 ;  /* 0x0018941d01007387 */ /* 0x000fe80000100800 */
[----:B0-----:R-:W-:Y:S01]  /*276b0*/  STL [R1+0x904], R13 ;  /* 0x0009040d01007387 */ /* 0x001fe20000100800 */
[----:B------:R-:W-:Y:S02]  /*276c0*/  STL.64 [R1+0x1ad8], R14 ;  /* 0x001ad80e01007387 */ /* 0x000fe40000100a00 */
[----:B------:R0:W-:Y:S02]  /*276d0*/  STL.64 [R1+0x1ad0], R12 ;  /* 0x001ad00c01007387 */ /* 0x0001e40000100a00 */
[----:B0-----:R-:W4:Y:S01]  /*276e0*/  LDL.LU R12, [R1+0x20] ;  /* 0x00002000010c7983 */ /* 0x001f220000300800 */
[----:B------:R-:W-:Y:S01]  /*276f0*/  MOV R15, R3 ;  /* 0x00000003000f7202 */ /* 0x000fe20000000f00 */
[----:B--2---:R-:W-:Y:S11]  /*27700*/  HMMA.16816.F32.BF16 R4, R24, R22, R4 ;  /* 0x000000161804723c */ /* 0x004ff60000041804 */
[----:B------:R-:W-:Y:S11]  /*27710*/  @!UPT UIADD3 URZ, URZ, URZ, URZ ;  /* 0x0000003f3f3ff290 */ /* 0x000ff6000fffe03f */
[----:B------:R-:W-:Y:S01]  /*27720*/  @!UPT UIADD3 URZ, URZ, URZ, URZ ;  /* 0x0000003f3f3ff290 */ /* 0x000fe2000fffe03f */
[----:B------:R-:W-:Y:S01]  /*27730*/  STL.64 [R1+0x690], R4 ;  /* 0x0006900401007387 */ /* 0x000fe20000100a00 */
[----:B------:R-:W-:Y:S02]  /*27740*/  STL.64 [R1+0x698], R6 ;  /* 0x0006980601007387 */ /* 0x000fe40000100a00 */
[----:B------:R-:W4:Y:S02]  /*27750*/  LDL.LU R13, [R1+0x24] ;  /* 0x00002400010d7983 */ /* 0x000f240000300800 */
[----:B------:R-:W2:Y:S01]  /*27760*/  LDL.LU R14, [R1+0x28] ;  /* 0x00002800010e7983 */ /* 0x000ea20000300800 */
[----:B------:R-:W5:Y:S01]  /*27770*/  LDL.LU R3, [R1+0x1b64] ;  /* 0x001b640001037983 */ /* 0x000f620000300800 */
[----:B------:R-:W2:Y:S02]  /*27780*/  LDL.LU R8, [R1+0xb0] ;  /* 0x0000b00001087983 */ /* 0x000ea40000300800 */
[----:B------:R-:W2:Y:S02]  /*27790*/  LDL.LU R9, [R1+0xb4] ;  /* 0x0000b40001097983 */ /* 0x000ea40000300800 */
[----:B------:R-:W2:Y:S01]  /*277a0*/  LDL.LU R10, [R1+0xb8] ;  /* 0x0000b800010a7983 */ /* 0x000ea20000300800 */
[----:B------:R-:W2:Y:S04]  /*277b0*/  LDL.LU R11, [R1+0xbc] ;  /* 0x0000bc00010b7983 */ /* 0x000ea80000300800 */
[----:B--2---:R-:W-:Y:S01]  /*277c0*/  STL.64 [R1+0x1b28], R10 ;  /* 0x001b280a01007387 */ /* 0x004fe20000100a00 */
[----:B------:R5:W-:Y:S02]  /*277d0*/  STL.64 [R1+0x1b20], R8 ;  /* 0x001b200801007387 */ /* 0x000be40000100a00 */
[----:B-----5:R-:W-:-:S02]  /*277e0*/  IMAD.MOV.U32 R8, RZ, RZ, R3 ;  /* 0x000000ffff087224 */ /* 0x020fc400078e0003 */
[----:B------:R-:W2:Y:S01]  /*277f0*/  LDL.LU R3, [R1+0x1b60] ;  /* 0x001b600001037983 */ /* 0x000ea20000300800 */
[----:B------:R-:W5:Y:S02]  /*27800*/  LDL.LU R9, [R1+0xd4] ;  /* 0x0000d40001097983 */ /* 0x000f640000300800 */
[----:B------:R-:W2:Y:S02]  /*27810*/  LDL.LU R10, [R1+0xd8] ;  /* 0x0000d800010a7983 */ /* 0x000ea40000300800 */
[----:B------:R-:W2:Y:S02]  /*27820*/  LDL.LU R11, [R1+0xdc] ;  /* 0x0000dc00010b7983 */ /* 0x000ea40000300800 */
[----:B--2---:R0:W-:Y:S01]  /*27830*/  STL.64 [R1+0x1b38], R10 ;  /* 0x001b380a01007387 */ /* 0x0041e20000100a00 */
[----:B-----5:R-:W-:Y:S03]  /*27840*/  STL.64 [R1+0x1b30], R8 ;  /* 0x001b300801007387 */ /* 0x020fe60000100a00 */
[----:B0-----:R-:W2:Y:S01]  /*27850*/  LDL R10, [R1+0x98] ;  /* 0x00009800010a7983 */ /* 0x001ea20000100800 */
[----:B------:R-:W-:Y:S01]  /*27860*/  MOV R11, R3 ;  /* 0x00000003000b7202 */ /* 0x000fe20000000f00 */
[----:B------:R-:W5:Y:S04]  /*27870*/  LDL.LU R29, [R1+0x5d8] ;  /* 0x0005d800011d7983 */ /* 0x000f680000300800 */
[----:B--2---:R0:W-:Y:S04]  /*27880*/  STL.64 [R1+0x1b48], R10 ;  /* 0x001b480a01007387 */ /* 0x0041e80000100a00 */
[----:B0-----:R-:W2:Y:S01]  /*27890*/  LDL.64 R10, [R1+0xc8] ;  /* 0x0000c800010a7983 */ /* 0x001ea20000100a00 */
[----:B------:R-:W2:Y:S02]  /*278a0*/  LDL.LU R3, [R1+0x5dc] ;  /* 0x0005dc0001037983 */ /* 0x000ea40000300800 */
[----:B------:R-:W2:Y:S02]  /*278b0*/  LDL.LU.64 R6, [R1+0x88] ;  /* 0x0000880001067983 */ /* 0x000ea40000300a00 */
[----:B--2---:R0:W-:Y:S01]  /*278c0*/  STL.64 [R1+0x1b40], R6 ;  /* 0x001b400601007387 */ /* 0x0041e20000100a00 */
[----:B------:R-:W2:Y:S02]  /*278d0*/  LDL.LU R4, [R1+0xe0] ;  /* 0x0000e00001047983 */ /* 0x000ea40000300800 */
[----:B------:R-:W2:Y:S01]  /*278e0*/  LDL.LU R5, [R1+0xe4] ;  /* 0x0000e40001057983 */ /* 0x000ea20000300800 */
[----:B0-----:R-:W2:Y:S01]  /*278f0*/  LDL.LU R6, [R1+0xe8] ;  /* 0x0000e80001067983 */ /* 0x001ea20000300800 */
[----:B------:R-:W2:Y:S03]  /*27900*/  LDL.LU R7, [R1+0xec] ;  /* 0x0000ec0001077983 */ /* 0x000ea60000300800 */
[----:B--2---:R-:W-:Y:S01]  /*27910*/  STL.64 [R1+0x1b58], R6 ;  /* 0x001b580601007387 */ /* 0x004fe20000100a00 */
[----:B------:R0:W-:Y:S03]  /*27920*/  STL.64 [R1+0x1b50], R4 ;  /* 0x001b500401007387 */ /* 0x0001e60000100a00 */
[----:B0-----:R-:W2:Y:S01]  /*27930*/  LDL.LU R4, [R1+0xf0] ;  /* 0x0000f00001047983 */ /* 0x001ea20000300800 */
[----:B------:R-:W2:Y:S02]  /*27940*/  LDL.LU R5, [R1+0xf4] ;  /* 0x0000f40001057983 */ /* 0x000ea40000300800 */
[----:B------:R-:W2:Y:S02]  /*27950*/  LDL.LU R6, [R1+0xf8] ;  /* 0x0000f80001067983 */ /* 0x000ea40000300800 */
[----:B------:R-:W2:Y:S01]  /*27960*/  LDL.LU R7, [R1+0xfc] ;  /* 0x0000fc0001077983 */ /* 0x000ea20000300800 */
[----:B------:R0:W-:Y:S01]  /*27970*/  STL.64 [R1+0x1ae8], R14 ;  /* 0x001ae80e01007387 */ /* 0x0001e20000100a00 */
[----:B----4-:R-:W-:Y:S03]  /*27980*/  STL.64 [R1+0x1ae0], R12 ;  /* 0x001ae00c01007387 */ /* 0x010fe60000100a00 */
[----:B0-----:R-:W4:Y:S04]  /*27990*/  LDL.64 R14, [R1+0x18] ;  /* 0x00001800010e7983 */ /* 0x001f280000100a00 */
[----:B----4-:R0:W-:Y:S04]  /*279a0*/  STL.64 [R1+0x1af8], R14 ;  /* 0x001af80e01007387 */ /* 0x0101e80000100a00 */
[----:B0-----:R-:W4:Y:S04]  /*279b0*/  LDL.LU.64 R14, [R1+0x38] ;  /* 0x00003800010e7983 */ /* 0x001f280000300a00 */
[----:B----4-:R0:W-:Y:S04]  /*279c0*/  STL.64 [R1+0x1b10], R14 ;  /* 0x001b100e01007387 */ /* 0x0101e80000100a00 */
[----:B0-----:R-:W4:Y:S01]  /*279d0*/  LDL.LU.64 R14, [R1+0x78] ;  /* 0x00007800010e7983 */ /* 0x001f220000300a00 */
[----:B------:R-:W4:Y:S02]  /*279e0*/  LDL.LU.64 R22, [R1+0x8] ;  /* 0x0000080001167983 */ /* 0x000f240000300a00 */
[----:B------:R-:W-:-:S02]  /*279f0*/  FMUL R2, R0, 1.4426950216293334961 ;  /* 0x3fb8aa3b00027820 */ /* 0x000fc40000400000 */
[----:B---3--:R-:W-:Y:S01]  /*27a00*/  FFMA R0, R21, c[0x0][0x188], -R28 ;  /* 0x0000620015007a23 */ /* 0x008fe2000000081c */
[----:B--2---:R-:W-:Y:S01]  /*27a10*/  HMMA.16816.F32.BF16 R4, R24, R10, R4 ;  /* 0x0000000a1804723c */ /* 0x004fe20000041804 */
[----:B------:R0:W1:Y:S01]  /*27a20*/  MUFU.EX2 R17, R2 ;  /* 0x0000000200117308 */ /* 0x0000620000000800 */
[----:B----4-:R2:W-:Y:S01]  /*27a30*/  STL.64 [R1+0x1af0], R22 ;  /* 0x001af01601007387 */ /* 0x0105e20000100a00 */
[----:B------:R-:W3:Y:S02]  /*27a40*/  LDL.LU R20, [R1+0x60] ;  /* 0x0000600001147983 */ /* 0x000ee40000300800 */
[----:B------:R-:W3:Y:S01]  /*27a50*/  LDL.LU R21, [R1+0x64] ;  /* 0x0000640001157983 */ /* 0x000ee20000300800 */
[----:B--2---:R-:W2:Y:S01]  /*27a60*/  LDL.LU R22, [R1+0x68] ;  /* 0x0000680001167983 */ /* 0x004ea20000300800 */
[----:B------:R-:W2:Y:S02]  /*27a70*/  LDL.LU R23, [R1+0x6c] ;  /* 0x00006c0001177983 */ /* 0x000ea40000300800 */
[----:B0-----:R-:W-:-:S04]  /*27a80*/  FMUL R2, R0, 1.4426950216293334961 ;  /* 0x3fb8aa3b00027820 */ /* 0x001fc80000400000 */
[----:B------:R-:W0:Y:S01]  /*27a90*/  MUFU.EX2 R8, R2 ;  /* 0x0000000200087308 */ /* 0x000e220000000800 */
[----:B-----5:R-:W-:Y:S01]  /*27aa0*/  FFMA R0, R29, c[0x0][0x188], -R28 ;  /* 0x000062001d007a23 */ /* 0x020fe2000000081c */
[----:B------:R-:W-:Y:S01]  /*27ab0*/  MOV R29, R10 ;  /* 0x0000000a001d7202 */ /* 0x000fe20000000f00 */
[----:B--2---:R-:W-:Y:S01]  /*27ac0*/  STL.64 [R1+0x1b08], R22 ;  /* 0x001b081601007387 */ /* 0x004fe20000100a00 */
[----:B---3--:R2:W-:Y:S03]  /*27ad0*/  STL.64 [R1+0x1b00], R20 ;  /* 0x001b001401007387 */ /* 0x0085e60000100a00 */
[----:B--2---:R-:W2:Y:S01]  /*27ae0*/  LDL.LU R20, [R1+0xa0] ;  /* 0x0000a00001147983 */ /* 0x004ea20000300800 */
[----:B------:R-:W2:Y:S02]  /*27af0*/  LDL.LU R21, [R1+0xa4] ;  /* 0x0000a40001157983 */ /* 0x000ea40000300800 */
[----:B------:R-:W2:Y:S02]  /*27b00*/  LDL.LU R22, [R1+0xa8] ;  /* 0x0000a80001167983 */ /* 0x000ea40000300800 */
[----:B------:R-:W2:Y:S01]  /*27b10*/  LDL.LU R23, [R1+0xac] ;  /* 0x0000ac0001177983 */ /* 0x000ea20000300800 */
[----:B-1----:R-:W-:Y:S01]  /*27b20*/  STL [R1+0x7c4], R17 ;  /* 0x0007c41101007387 */ /* 0x002fe20000100800 */
[----:B0-----:R-:W-:Y:S02]  /*27b30*/  STL [R1+0x7c0], R8 ;  /* 0x0007c00801007387 */ /* 0x001fe40000100800 */
[----:B------:R-:W-:Y:S02]  /*27b40*/  STL.64 [R1+0x6a0], R4 ;  /* 0x0006a00401007387 */ /* 0x000fe40000100a00 */
[----:B------:R0:W-:Y:S02]  /*27b50*/  STL.64 [R1+0x6a8], R6 ;  /* 0x0006a80601007387 */ /* 0x0001e40000100a00 */
[----:B0-----:R-:W3:Y:S01]  /*27b60*/  LDL.LU.64 R6, [R1+0x1b58] ;  /* 0x001b580001067983 */ /* 0x001ee20000300a00 */
[----:B------:R-:W3:Y:S02]  /*27b70*/  LDL.LU.64 R4, [R1+0x1b50] ;  /* 0x001b500001047983 */ /* 0x000ee40000300a00 */
[----:B------:R-:W3:Y:S02]  /*27b80*/  LDL.LU.64 R10, [R1+0x1b48] ;  /* 0x001b4800010a7983 */ /* 0x000ee40000300a00 */
[----:B------:R-:W-:Y:S01]  /*27b90*/  STL [R1+0x1840], R28 ;  /* 0x0018401c01007387 */ /* 0x000fe20000100800 */
[----:B---3--:R-:W-:Y:S01]  /*27ba0*/  HMMA.16816.F32.BF16 R8, R24, R10, R4 ;  /* 0x0000000a1808723c */ /* 0x008fe20000041804 */
[----:B------:R-:W3:Y:S11]  /*27bb0*/  LDL.LU.64 R6, [R1+0x1b40] ;  /* 0x001b400001067983 */ /* 0x000ef60000300a00 */
[----:B------:R-:W-:Y:S11]  /*27bc0*/  @!UPT UIADD3 URZ, URZ, URZ, URZ ;  /* 0x0000003f3f3ff290 */ /* 0x000ff6000fffe03f */
[----:B------:R-:W-:Y:S01]  /*27bd0*/  STL.64 [R1+0x710], R8 ;  /* 0x0007100801007387 */ /* 0x000fe20000100a00 */
[----:B------:R0:W-:Y:S03]  /*27be0*/  STL.64 [R1+0x718], R10 ;  /* 0x0007180a01007387 */ /* 0x0001e60000100a00 */
[----:B0-----:R-:W3:Y:S01]  /*27bf0*/  LDL.LU.64 R10, [R1+0x1b38] ;  /* 0x001b3800010a7983 */ /* 0x001ee20000300a00 */
[----:B------:R-:W3:Y:S02]  /*27c00*/  LDL.LU.64 R8, [R1+0x1b30] ;  /* 0x001b300001087983 */ /* 0x000ee40000300a00 */
[----:B------:R-:W-:-:S06]  /*27c10*/  FMUL R2, R0, 1.4426950216293334961 ;  /* 0x3fb8aa3b00027820 */ /* 0x000fcc0000400000 */
[----:B------:R-:W0:Y:S02]  /*27c20*/  MUFU.EX2 R2, R2 ;  /* 0x0000000200027308 */ /* 0x000e240000000800 */
[----:B0-----:R-:W-:Y:S01]  /*27c30*/  STL [R1+0x900], R2 ;  /* 0x0009000201007387 */ /* 0x001fe20000100800 */
[----:B---3--:R-:W-:Y:S11]  /*27c40*/  HMMA.16816.F32.BF16 R8, R24, R6, R8 ;  /* 0x000000061808723c */ /* 0x008ff60000041808 */
[----:B------:R-:W-:Y:S11]  /*27c50*/  @!UPT UIADD3 URZ, URZ, URZ, URZ ;  /* 0x0000003f3f3ff290 */ /* 0x000ff6000fffe03f */
[----:B------:R-:W-:Y:S01]  /*27c60*/  @!UPT UIADD3 URZ, URZ, URZ, URZ ;  /* 0x0000003f3f3ff290 */ /* 0x000fe2000fffe03f */
[----:B------:R-:W-:Y:S01]  /*27c70*/  STL.64 [R1+0x700], R8 ;  /* 0x0007000801007387 */ /* 0x000fe20000100a00 */
[----:B------:R0:W-:Y:S03]  /*27c80*/  STL.64 [R1+0x708], R10 ;  /* 0x0007080a01007387 */ /* 0x0001e60000100a00 */
[----:B0-----:R-:W3:Y:S01]  /*27c90*/  LDL.LU.64 R10, [R1+0x1b28] ;  /* 0x001b2800010a7983 */ /* 0x001ee20000300a00 */
[----:B------:R-:W3:Y:S02]  /*27ca0*/  LDL.LU.64 R8, [R1+0x1b20] ;  /* 0x001b200001087983 */ /* 0x000ee40000300a00 */
[----:B------:R-:W-:-:S04]  /*27cb0*/  FFMA R0, R3, c[0x0][0x188], -R28 ;  /* 0x0000620003007a23 */ /* 0x000fc8000000081c */
[----:B------:R-:W-:-:S06]  /*27cc0*/  FMUL R0, R0, 1.4426950216293334961 ;  /* 0x3fb8aa3b00007820 */ /* 0x000fcc0000400000 */
[----:B------:R-:W0:Y:S01]  /*27cd0*/  MUFU.EX2 R0, R0 ;  /* 0x0000000000007308 */ /* 0x000e220000000800 */
[----:B------:R-:W-:Y:S01]  /*27ce0*/  MOV R28, R6 ;  /* 0x00000006001c7202 */ /* 0x000fe20000000f00 */
[----:B------:R-:W-:Y:S02]  /*27cf0*/  IMAD.MOV.U32 R4, RZ, RZ, R7 ;  /* 0x000000ffff047224 */ /* 0x000fe400078e0007 */
[----:B------:R-:W4:Y:S04]  /*27d00*/  LDL.LU.64 R6, [R1+0x1b18] ;  /* 0x001b180001067983 */ /* 0x000f280000300a00 */
[----:B0-----:R-:W-:Y:S01]  /*27d10*/  STL [R1+0x8fc], R0 ;  /* 0x0008fc0001007387 */ /* 0x001fe20000100800 */
[----:B------:R-:W-:Y:S01]  /*27d20*/  STL [R1+0x1844], R28 ;  /* 0x0018441c01007387 */ /* 0x000fe20000100800 */
[C---:B---3--:R-:W-:Y:S11]  /*27d30*/  HMMA.16816.F32.BF16 R8, R24.reuse, R14, R8 ;  /* 0x0000000e1808723c */ /* 0x048ff60000041808 */
[----:B------:R-:W-:Y:S11]  /*27d40*/  @!UPT UIADD3 URZ, URZ, URZ, URZ ;  /* 0x0000003f3f3ff290 */ /* 0x000ff6000fffe03f */
[----:B------:R-:W-:Y:S01]  /*27d50*/  @!UPT UIADD3 URZ, URZ, URZ, URZ ;  /* 0x0000003f3f3ff290 */ /* 0x000fe2000fffe03f */
[----:B------:R0:W-:Y:S01]  /*27d60*/  STL.64 [R1+0x6f0], R8 ;  /* 0x0006f00801007387 */ /* 0x0001e20000100a00 */
[----:B------:R1:W-:Y:S01]  /*27d70*/  STL.64 [R1+0x6f8], R10 ;  /* 0x0006f80a01007387 */ /* 0x0003e20000100a00 */
[----:B0-----:R-:W-:Y:S02]  /*27d80*/  MOV R9, R15 ;  /* 0x0000000f00097202 */ /* 0x001fe40000000f00 */
[----:B-1----:R-:W-:Y:S02]  /*27d90*/  MOV R10, R14 ;  /* 0x0000000e000a7202 */ /* 0x002fe40000000f00 */
        /* <DEDUP_REMOVED lines=10> */
[C---:B--2---:R-:W-:Y:S01]  /*27e40*/  HMMA.16816.F32.BF16 R20, R24.reuse, R14, R20 ;  /* 0x0000000e1814723c */ /* 0x044fe20000041814 */
[----:B------:R-:W-:Y:S11]  /*27e50*/  MOV R8, R15 ;  /* 0x0000000f00087202 */ /* 0x000ff60000000f00 */
[----:B------:R-:W-:Y:S11]  /*27e60*/  @!UPT UIADD3 URZ, URZ, URZ, URZ ;  /* 0x0000003f3f3ff290 */ /* 0x000ff6000fffe03f */
[----:B------:R-:W-:Y:S01]  /*27e70*/  STL.64 [R1+0x6d0], R20 ;  /* 0x0006d01401007387 */ /* 0x000fe20000100a00 */
[----:B------:R0:W-:Y:S03]  /*27e80*/  STL.64 [R1+0x6d8], R22 ;  /* 0x0006d81601007387 */ /* 0x0001e60000100a00 */
[----:B0-----:R-:W2:Y:S01]  /*27e90*/  LDL.LU.64 R22, [R1+0x1af0] ;  /* 0x001af00001167983 */ /* 0x001ea20000300a00 */
[----:B------:R-:W2:Y:S02]  /*27ea0*/  LDL.LU.64 R14, [R1+0x1ae8] ;  /* 0x001ae800010e7983 */ /* 0x000ea40000300a00 */
[----:B------:R-:W2:Y:S02]  /*27eb0*/  LDL.LU.64 R12, [R1+0x1ae0] ;  /* 0x001ae000010c7983 */ /* 0x000ea40000300a00 */
[----:B------:R0:W-:Y:S02]  /*27ec0*/  STL.64 [R1+0x1850], R10 ;  /* 0x0018500a01007387 */ /* 0x0001e40000100a00 */
[----:B0-----:R-:W3:Y:S04]  /*27ed0*/  LDL R10, [R1+0x7cc] ;  /* 0x0007cc00010a7983 */ /* 0x001ee80000100800 */
[----:B------:R-:W5:Y:S01]  /*27ee0*/  LDL R11, [R1+0x7c0] ;  /* 0x0007c000010b7983 */ /* 0x000f620000100800 */
[----:B------:R-:W-:Y:S01]  /*27ef0*/  STL.64 [R1+0x1848], R8 ;  /* 0x0018480801007387 */ /* 0x000fe20000100a00 */
        /* <DEDUP_REMOVED lines=8> */
[----:B------:R-:W4:Y:S02]  /*27f80*/  LDL.LU.64 R22, [R1+0x1ac8] ;  /* 0x001ac80001167983 */ /* 0x000f240000300a00 */
[----:B------:R-:W4:Y:S02]  /*27f90*/  LDL.LU.64 R20, [R1+0x1ac0] ;  /* 0x001ac00001147983 */ /* 0x000f240000300a00 */
[----:B----4-:R-:W-:Y:S01]  /*27fa0*/  HMMA.16816.F32.BF16 R24, R24, R6, R20 ;  /* 0x000000061818723c */ /* 0x010fe20000041814 */
[----:B------:R-:W4:Y:S11]  /*27fb0*/  LDL.LU R20, [R1+0x5b0] ;  /* 0x0005b00001147983 */ /* 0x000f360000300800 */
[----:B------:R-:W-:Y:S11]  /*27fc0*/  @!UPT UIADD3 URZ, URZ, URZ, URZ ;  /* 0x0000003f3f3ff290 */ /* 0x000ff6000fffe03f */
[----:B------:R3:W-:Y:S01]  /*27fd0*/  STL.64 [R1+0x6b0], R24 ;  /* 0x0006b01801007387 */ /* 0x0007e20000100a00 */
[----:B------:R-:W-:Y:S02]  /*27fe0*/  STL.64 [R1+0x6b8], R26 ;  /* 0x0006b81a01007387 */ /* 0x000fe40000100a00 */
[----:B------:R-:W4:Y:S02]  /*27ff0*/  LDL.LU R21, [R1+0x5b4] ;  /* 0x0005b40001157983 */ /* 0x000f240000300800 */
[----:B------:R-:W4:Y:S01]  /*28000*/  LDL.LU R22, [R1+0x5b8] ;  /* 0x0005b80001167983 */ /* 0x000f220000300800 */
[----:B------:R-:W4:Y:S01]  /*28010*/  LDL.LU R23, [R1+0x5bc] ;  /* 0x0005bc0001177983 */ /* 0x000f220000300800 */
[----:B------:R-:W-:Y:S02]  /*28020*/  STL [R1+0x17d0], R7 ;  /* 0x0017d00701007387 */ /* 0x000fe40000100800 */
[----:B------:R0:W-:Y:S02]  /*28030*/  STL [R1+0x18a0], R6 ;  /* 0x0018a00601007387 */ /* 0x0001e40000100800 */
[----:B------:R-:W-:Y:S01]  /*28040*/  STL.64 [R1+0x1898], R4 ;  /* 0x0018980401007387 */ /* 0x000fe20000100a00 */
[----:B---3--:R-:W-:-:S02]  /*28050*/  F2FP.BF16.PACK_AB R24, R16, R10 ;  /* 0x0000000a1018723e */ /* 0x008fc400000010ff */
[----:B-----5:R-:W-:Y:S01]  /*28060*/  F2FP.BF16.PACK_AB R25, R11, R17 ;  /* 0x000000110b19723e */ /* 0x020fe200000010ff */
[----:B------:R-:W0:Y:S01]  /*28070*/  LDL.LU R16, [R1+0x1abc] ;  /* 0x001abc0001107983 */ /* 0x000e220000300800 */
[----:B------:R-:W3:Y:S02]  /*28080*/  LDL.LU R17, [R1+0x1ab8] ;  /* 0x001ab80001117983 */ /* 0x000ee40000300800 */
[----:B------:R-:W-:Y:S01]  /*28090*/  IMAD.MOV.U32 R10, RZ, RZ, R18 ;  /* 0x000000ffff0a7224 */ /* 0x000fe200078e0012 */
[----:B------:R-:W-:Y:S01]  /*280a0*/  MOV R11, R19 ;  /* 0x00000013000b7202 */ /* 0x000fe20000000f00 */
[----:B------:R-:W5:Y:S01]  /*280b0*/  LDL.LU R18, [R1+0x1ab4] ;  /* 0x001ab40001127983 */ /* 0x000f620000300800 */
[----:B------:R-:W2:Y:S03]  /*280c0*/  LDL.LU R19, [R1+0x1ab0] ;  /* 0x001ab00001137983 */ /* 0x000ea60000300800 */
[----:B------:R1:W-:Y:S01]  /*280d0*/  STL.64 [R1+0x18a8], R10 ;  /* 0x0018a80a01007387 */ /* 0x0003e20000100a00 */
[----:B0-----:R-:W-:-:S02]  /*280e0*/  MOV R6, R16 ;  /* 0x0000001000067202 */ /* 0x001fc40000000f00 */
[----:B---3--:R-:W-:Y:S01]  /*280f0*/  MOV R7, R17 ;  /* 0x0000001100077202 */ /* 0x008fe20000000f00 */
[----:B------:R-:W3:Y:S01]  /*28100*/  LDL.LU R16, [R1+0x1aac] ;  /* 0x001aac0001107983 */ /* 0x000ee20000300800 */
[----:B------:R-:W3:Y:S03]  /*28110*/  LDL.LU R17, [R1+0x1aa8] ;  /* 0x001aa80001117983 */ /* 0x000ee60000300800 */
[----:B------:R2:W-:Y:S01]  /*28120*/  STL.64 [R1+0x18b0], R6 ;  /* 0x0018b00601007387 */ /* 0x0005e20000100a00 */
[----:B------:R-:W3:Y:S02]  /*28130*/  LDL.LU R8, [R1+0x420] ;  /* 0x0004200001087983 */ /* 0x000ee40000300800 */
[----:B------:R-:W3:Y:S02]  /*28140*/  LDL.LU R9, [R1+0x424] ;  /* 0x0004240001097983 */ /* 0x000ee40000300800 */
[----:B-1----:R-:W3:Y:S01]  /*28150*/  LDL.LU R10, [R1+0x428] ;  /* 0x00042800010a7983 */ /* 0x002ee20000300800 */
[----:B------:R-:W3:Y:S01]  /*28160*/  LDL.LU R11, [R1+0x42c] ;  /* 0x00042c00010b7983 */ /* 0x000ee20000300800 */
[----:B--2---:R-:W-:Y:S01]  /*28170*/  IMAD.MOV.U32 R6, RZ, RZ, R19 ;  /* 0x000000ffff067224 */ /* 0x004fe200078e0013 */
[----:B-----5:R-:W-:-:S02]  /*28180*/  MOV R7, R18 ;  /* 0x0000001200077202 */ /* 0x020fc40000000f00 */
[----:B---3--:R-:W-:Y:S01]  /*28190*/  STL.64 [R1+0x18c0], R10 ;  /* 0x0018c00a01007387 */ /* 0x008fe20000100a00 */
[----:B------:R0:W-:Y:S02]  /*281a0*/  STL.64 [R1+0x18b8], R8 ;  /* 0x0018b80801007387 */ /* 0x0001e40000100a00 */
[----:B------:R-:W2:Y:S02]  /*281b0*/  LDL.LU R19, [R1+0x1aa4] ;  /* 0x001aa40001137983 */ /* 0x000ea40000300800 */
[----:B------:R-:W3:Y:S01]  /*281c0*/  LDL.LU R18, [R1+0x1aa0] ;  /* 0x001aa00001127983 */ /* 0x000ee20000300800 */
[----:B------:R1:W-:Y:S04]  /*281d0*/  STL.64 [R1+0x18c8], R6 ;  /* 0x0018c80601007387 */ /* 0x0003e80000100a00 */
[----:B0-----:R-:W5:Y:S01]  /*281e0*/  LDL.LU R8, [R1+0x440] ;  /* 0x0004400001087983 */ /* 0x001f620000300800 */
[----:B------:R-:W5:Y:S02]  /*281f0*/  LDL.LU R9, [R1+0x444] ;  /* 0x0004440001097983 */ /* 0x000f640000300800 */
[----:B------:R-:W2:Y:S02]  /*28200*/  LDL.LU R10, [R1+0x448] ;  /* 0x00044800010a7983 */ /* 0x000ea40000300800 */
[----:B------:R-:W2:Y:S01]  /*28210*/  LDL.LU R11, [R1+0x44c] ;  /* 0x00044c00010b7983 */ /* 0x000ea20000300800 */
[----:B-1----:R-:W-:-:S02]  /*28220*/  MOV R6, R17 ;  /* 0x0000001100067202 */ /* 0x002fc40000000f00 */
[----:B------:R-:W-:Y:S01]  /*28230*/  MOV R7, R16 ;  /* 0x0000001000077202 */ /* 0x000fe20000000f00 */
[----:B--2---:R-:W-:Y:S01]  /*28240*/  STL.64 [R1+0x18d8], R10 ;  /* 0x0018d80a01007387 */ /* 0x004fe20000100a00 */
[----:B-----5:R0:W-:Y:S02]  /*28250*/  STL.64 [R1+0x18d0], R8 ;  /* 0x0018d00801007387 */ /* 0x0201e40000100a00 */
[----:B------:R-:W2:Y:S02]  /*28260*/  LDL.LU R17, [R1+0x1a9c] ;  /* 0x001a9c0001117983 */ /* 0x000ea40000300800 */
[----:B------:R-:W5:Y:S01]  /*28270*/  LDL.LU R16, [R1+0x1a98] ;  /* 0x001a980001107983 */ /* 0x000f620000300800 */
[----:B------:R3:W-:Y:S04]  /*28280*/  STL.64 [R1+0x18e0], R6 ;  /* 0x0018e00601007387 */ /* 0x0007e80000100a00 */
[----:B0-----:R-:W2:Y:S01]  /*28290*/  LDL.LU R8, [R1+0x450] ;  /* 0x0004500001087983 */ /* 0x001ea20000300800 */
[----:B------:R-:W2:Y:S02]  /*282a0*/  LDL.LU R9, [R1+0x454] ;  /* 0x0004540001097983 */ /* 0x000ea40000300800 */
[----:B------:R-:W2:Y:S02]  /*282b0*/  LDL.LU R10, [R1+0x458] ;  /* 0x00045800010a7983 */ /* 0x000ea40000300800 */
[----:B------:R-:W2:Y:S02]  /*282c0*/  LDL.LU R11, [R1+0x45c] ;  /* 0x00045c00010b7983 */ /* 0x000ea40000300800 */
[----:B---3--:R-:W-:Y:S01]  /*282d0*/  IMAD.MOV.U32 R6, RZ, RZ, R18 ;  /* 0x000000ffff067224 */ /* 0x008fe200078e0012 */
[----:B------:R-:W-:Y:S01]  /*282e0*/  MOV R7, R19 ;  /* 0x0000001300077202 */ /* 0x000fe20000000f00 */
[----:B--2---:R-:W-:Y:S01]  /*282f0*/  STL.64 [R1+0x18f0], R10 ;  /* 0x0018f00a01007387 */ /* 0x004fe20000100a00 */
[----:B------:R0:W-:Y:S02]  /*28300*/  STL.64 [R1+0x18e8], R8 ;  /* 0x0018e80801007387 */ /* 0x0001e40000100a00 */
[----:B------:R-:W2:Y:S02]  /*28310*/  LDL.LU R18, [R1+0x1a94] ;  /* 0x001a940001127983 */ /* 0x000ea40000300800 */
[----:B------:R-:W3:Y:S01]  /*28320*/  LDL.LU R19, [R1+0x1a90] ;  /* 0x001a900001137983 */ /* 0x000ee20000300800 */
[----:B------:R5:W-:Y:S04]  /*28330*/  STL.64 [R1+0x18f8], R6 ;  /* 0x0018f80601007387 */ /* 0x000be80000100a00 */
[----:B0-----:R-:W2:Y:S01]  /*28340*/  LDL.LU R8, [R1+0x470] ;  /* 0x0004700001087983 */ /* 0x001ea20000300800 */
[----:B------:R-:W2:Y:S02]  /*28350*/  LDL.LU R9, [R1+0x474] ;  /* 0x0004740001097983 */ /* 0x000ea40000300800 */
[----:B------:R-:W2:Y:S02]  /*28360*/  LDL.LU R10, [R1+0x478] ;  /* 0x00047800010a7983 */ /* 0x000ea40000300800 */
[----:B------:R-:W2:Y:S01]  /*28370*/  LDL.LU R11, [R1+0x47c] ;  /* 0x00047c00010b7983 */ /* 0x000ea20000300800 */
[----:B-----5:R-:W-:-:S02]  /*28380*/  MOV R6, R16 ;  /* 0x0000001000067202 */ /* 0x020fc40000000f00 */
[----:B------:R-:W-:Y:S01]  /*28390*/  MOV R7, R17 ;  /* 0x0000001100077202 */ /* 0x000fe20000000f00 */
[----:B--2---:R-:W-:Y:S01]  /*283a0*/  STL.64 [R1+0x1908], R10 ;  /* 0x0019080a01007387 */ /* 0x004fe20000100a00 */
[----:B------:R0:W-:Y:S02]  /*283b0*/  STL.64 [R1+0x1900], R8 ;  /* 0x0019000801007387 */ /* 0x0001e40000100a00 */
        /* <DEDUP_REMOVED lines=10> */
[----:B------:R-:W-:Y:S02]  /*28460*/  STL.64 [R1+0x1918], R8 ;  /* 0x0019180801007387 */ /* 0x000fe40000100a00 */
[----:B------:R-:W2:Y:S02]  /*28470*/  LDL.LU R19, [R1+0x1a84] ;  /* 0x001a840001137983 */ /* 0x000ea40000300800 */
[----:B------:R-:W3:Y:S01]  /*28480*/  LDL.LU R18, [R1+0x1a80] ;  /* 0x001a800001127983 */ /* 0x000ee20000300800 */
[----:B------:R5:W-:Y:S02]  /*28490*/  STL.64 [R1+0x1928], R6 ;  /* 0x0019280601007387 */ /* 0x000be40000100a00 */
[----:B-----5:R-:W-:-:S02]  /*284a0*/  MOV R6, R17 ;  /* 0x0000001100067202 */ /* 0x020fc40000000f00 */
[----:B------:R-:W-:Y:S01]  /*284b0*/  MOV R7, R16 ;  /* 0x0000001000077202 */ /* 0x000fe20000000f00 */
[----:B------:R-:W5:Y:S01]  /*284c0*/  LDL.LU R17, [R1+0x1a7c] ;  /* 0x001a7c0001117983 */ /* 0x000f620000300800 */
[----:B------:R-:W4:Y:S03]  /*284d0*/  LDL.LU R16, [R1+0x1a78] ;  /* 0x001a780001107983 */ /* 0x000f260000300800 */
[----:B------:R2:W-:Y:S01]  /*284e0*/  STL.64 [R1+0x1940], R6 ;  /* 0x0019400601007387 */ /* 0x0005e20000100a00 */
[----:B------:R-:W4:Y:S02]  /*284f0*/  LDL.LU R8, [R1+0x4a0] ;  /* 0x0004a00001087983 */ /* 0x000f240000300800 */
[----:B------:R-:W4:Y:S02]  /*28500*/  LDL.LU R9, [R1+0x4a4] ;  /* 0x0004a40001097983 */ /* 0x000f240000300800 */
[----:B------:R-:W4:Y:S01]  /*28510*/  LDL.LU R10, [R1+0x4a8] ;  /* 0x0004a800010a7983 */ /* 0x000f220000300800 */
[----:B------:R-:W4:Y:S01]  /*28520*/  LDL.LU R11, [R1+0x4ac] ;  /* 0x0004ac00010b7983 */ /* 0x000f220000300800 */
[----:B--2---:R-:W-:Y:S01]  /*28530*/  MOV R7, R19 ;  /* 0x0000001300077202 */ /* 0x004fe20000000f00 */
[----:B---3--:R-:W-:-:S02]  /*28540*/  IMAD.MOV.U32 R6, RZ, RZ, R18 ;  /* 0x000000ffff067224 */ /* 0x008fc400078e0012 */
[----:B------:R-:W2:Y:S01]  /*28550*/  LDL.LU R18, [R1+0x1a74] ;  /* 0x001a740001127983 */ /* 0x000ea20000300800 */
[----:B------:R-:W3:Y:S02]  /*28560*/  LDL.LU R19, [R1+0x1a70] ;  /* 0x001a700001137983 */ /* 0x000ee40000300800 */
[----:B------:R-:W-:Y:S01]  /*28570*/  STL.64 [R1+0x1958], R6 ;  /* 0x0019580601007387 */ /* 0x000fe20000100a00 */
[----:B----4-:R-:W-:Y:S01]  /*28580*/  STL.64 [R1+0x1938], R10 ;  /* 0x0019380a01007387 */ /* 0x010fe20000100a00 */
[----:B------:R0:W-:Y:S03]  /*28590*/  STL.64 [R1+0x1930], R8 ;  /* 0x0019300801007387 */ /* 0x0001e60000100a00 */
[----:B0-----:R-:W4:Y:S01]  /*285a0*/  LDL.LU R8, [R1+0x4b0] ;  /* 0x0004b00001087983 */ /* 0x001f220000300800 */
[----:B------:R-:W4:Y:S02]  /*285b0*/  LDL.LU R9, [R1+0x4b4] ;  /* 0x0004b40001097983 */ /* 0x000f240000300800 */
[----:B------:R-:W2:Y:S02]  /*285c0*/  LDL.LU R10, [R1+0x4b8] ;  /* 0x0004b800010a7983 */ /* 0x000ea40000300800 */
[----:B------:R-:W2:Y:S01]  /*285d0*/  LDL.LU R11, [R1+0x4bc] ;  /* 0x0004bc00010b7983 */ /* 0x000ea20000300800 */
[----:B------:R-:W-:-:S02]  /*285e0*/  MOV R6, R16 ;  /* 0x0000001000067202 */ /* 0x000fc40000000f00 */
[----:B-----5:R-:W-:Y:S01]  /*285f0*/  MOV R7, R17 ;  /* 0x0000001100077202 */ /* 0x020fe20000000f00 */
[----:B------:R-:W5:Y:S01]  /*28600*/  LDL.LU R16, [R1+0x1a6c] ;  /* 0x001a6c0001107983 */ /* 0x000f620000300800 */
[----:B------:R-:W3:Y:S03]  /*28610*/  LDL.LU R17, [R1+0x1a68] ;  /* 0x001a680001117983 */ /* 0x000ee60000300800 */
[----:B------:R-:W-:Y:S04]  /*28620*/  STL.64 [R1+0x1970], R6 ;  /* 0x0019700601007387 */ /* 0x000fe80000100a00 */
[----:B--2---:R-:W-:Y:S01]  /*28630*/  STL.64 [R1+0x1950], R10 ;  /* 0x0019500a01007387 */ /* 0x004fe20000100a00 */
[----:B----4-:R0:W-:Y:S03]  /*28640*/  STL.64 [R1+0x1948], R8 ;  /* 0x0019480801007387 */ /* 0x0101e60000100a00 */
[----:B0-----:R-:W2:Y:S01]  /*28650*/  LDL.LU R8, [R1+0x4d0] ;  /* 0x0004d00001087983 */ /* 0x001ea20000300800 */
[----:B------:R-:W2:Y:S02]  /*28660*/  LDL.LU R9, [R1+0x4d4] ;  /* 0x0004d40001097983 */ /* 0x000ea40000300800 */
[----:B------:R-:W4:Y:S02]  /*28670*/  LDL.LU R10, [R1+0x4d8] ;  /* 0x0004d800010a7983 */ /* 0x000f240000300800 */
[----:B------:R-:W4:Y:S02]  /*28680*/  LDL.LU R11, [R1+0x4dc] ;  /* 0x0004dc00010b7983 */ /* 0x000f240000300800 */
[----:B---3--:R-:W-:Y:S01]  /*28690*/  IMAD.MOV.U32 R6, RZ, RZ, R19 ;  /* 0x000000ffff067224 */ /* 0x008fe200078e0013 */
[----:B------:R-:W-:Y:S01]  /*286a0*/  MOV R7, R18 ;  /* 0x0000001200077202 */ /* 0x000fe20000000f00 */
[----:B------:R-:W3:Y:S01]  /*286b0*/  LDL.LU R19, [R1+0x1a64] ;  /* 0x001a640001137983 */ /* 0x000ee20000300800 */
[----:B------:R-:W3:Y:S03]  /*286c0*/  LDL.LU R18, [R1+0x1a60] ;  /* 0x001a600001127983 */ /* 0x000ee60000300800 */
[----:B------:R-:W-:Y:S04]  /*286d0*/  STL.64 [R1+0x1988], R6 ;  /* 0x0019880601007387 */ /* 0x000fe80000100a00 */
[----:B----4-:R-:W-:Y:S01]  /*286e0*/  STL.64 [R1+0x1968], R10 ;  /* 0x0019680a01007387 */ /* 0x010fe20000100a00 */
[----:B--2---:R0:W-:Y:S03]  /*286f0*/  STL.64 [R1+0x1960], R8 ;  /* 0x0019600801007387 */ /* 0x0041e60000100a00 */
[----:B0-----:R-:W2:Y:S01]  /*28700*/  LDL.LU R8, [R1+0x4e0] ;  /* 0x0004e00001087983 */ /* 0x001ea20000300800 */
[----:B------:R-:W2:Y:S02]  /*28710*/  LDL.LU R9, [R1+0x4e4] ;  /* 0x0004e40001097983 */ /* 0x000ea40000300800 */
[----:B------:R-:W4:Y:S02]  /*28720*/  LDL.LU R10, [R1+0x4e8] ;  /* 0x0004e800010a7983 */ /* 0x000f240000300800 */
[----:B------:R-:W4:Y:S01]  /*28730*/  LDL.LU R11, [R1+0x4ec] ;  /* 0x0004ec00010b7983 */ /* 0x000f220000300800 */
[----:B------:R-:W-:-:S02]  /*28740*/  MOV R6, R17 ;  /* 0x0000001100067202 */ /* 0x000fc40000000f00 */
[----:B-----5:R-:W-:Y:S01]  /*28750*/  MOV R7, R16 ;  /* 0x0000001000077202 */ /* 0x020fe20000000f00 */
[----:B------:R-:W5:Y:S01]  /*28760*/  LDL.LU R17, [R1+0x1a5c] ;  /* 0x001a5c0001117983 */ /* 0x000f620000300800 */
[----:B------:R-:W3:Y:S03]  /*28770*/  LDL.LU R16, [R1+0x1a58] ;  /* 0x001a580001107983 */ /* 0x000ee60000300800 */
[----:B------:R-:W-:Y:S04]  /*28780*/  STL.64 [R1+0x19a0], R6 ;  /* 0x0019a00601007387 */ /* 0x000fe80000100a00 */
[----:B----4-:R-:W-:Y:S01]  /*28790*/  STL.64 [R1+0x1980], R10 ;  /* 0x0019800a01007387 */ /* 0x010fe20000100a00 */
[----:B--2---:R0:W-:Y:S03]  /*287a0*/  STL.64 [R1+0x1978], R8 ;  /* 0x0019780801007387 */ /* 0x0041e60000100a00 */
        /* <DEDUP_REMOVED lines=8> */
[----:B------:R0:W-:Y:S02]  /*28830*/  STL.64 [R1+0x19b8], R6 ;  /* 0x0019b80601007387 */ /* 0x0001e40000100a00 */
[----:B0-----:R-:W-:-:S02]  /*28840*/  MOV R6, R16 ;  /* 0x0000001000067202 */ /* 0x001fc40000000f00 */
[----:B-----5:R-:W-:Y:S01]  /*28850*/  MOV R7, R17 ;  /* 0x0000001100077202 */ /* 0x020fe20000000f00 */
[----:B------:R-:W5:Y:S01]  /*28860*/  LDL.LU R16, [R1+0x1a4c] ;  /* 0x001a4c0001107983 */ /* 0x000f620000300800 */
[----:B------:R-:W5:Y:S03]  /*28870*/  LDL.LU R17, [R1+0x1a48] ;  /* 0x001a480001117983 */ /* 0x000f660000300800 */
        /* <DEDUP_REMOVED lines=18> */
[----:B-----5:R-:W-:-:S02]  /*289a0*/  MOV R6, R17 ;  /* 0x0000001100067202 */ /* 0x020fc40000000f00 */
[----:B------:R-:W-:Y:S01]  /*289b0*/  MOV R7, R16 ;  /* 0x0000001000077202 */ /* 0x000fe20000000f00 */
[----:B------:R-:W5:Y:S01]  /*289c0*/  LDL.LU R17, [R1+0x1a3c] ;  /* 0x001a3c0001117983 */ /* 0x000f620000300800 */
[----:B------:R-:W3:Y:S03]  /*289d0*/  LDL.LU R16, [R1+0x1a38] ;  /* 0x001a380001107983 */ /* 0x000ee60000300800 */
[----:B------:R-:W-:Y:S01]  /*289e0*/  STL.64 [R1+0x1a00], R6 ;  /* 0x001a000601007387 */ /* 0x000fe20000100a00 */
[----:B------:R-:W-:Y:S02]  /*289f0*/  F2FP.BF16.PACK_AB R26, R13, R12 ;  /* 0x0000000c0d1a723e */ /* 0x000fe400000010ff */
[----:B------:R-:W-:Y:S01]  /*28a00*/  F2FP.BF16.PACK_AB R27, R0, R2 ;  /* 0x00000002001b723e */ /* 0x000fe200000010ff */
        /* <DEDUP_REMOVED lines=8> */
[----:B------:R-:W-:Y:S01]  /*28a90*/  HMMA.16816.F32.BF16 R12, R24, R14, R20 ;  /* 0x0000000e180c723c */ /* 0x000fe20000041814 */
[----:B------:R-:W3:Y:S01]  /*28aa0*/  LDL.LU R18, [R1+0x1a34] ;  /* 0x001a340001127983 */ /* 0x000ee20000300800 */
[----:B------:R-:W3:Y:S02]  /*28ab0*/  LDL.LU R19, [R1+0x1a30] ;  /* 0x001a300001137983 */ /* 0x000ee40000300800 */
[----:B------:R-:W-:Y:S03]  /*28ac0*/  STL.64 [R1+0x1a18], R6 ;  /* 0x001a180601007387 */ /* 0x000fe60000100a00 */
[----:B------:R-:W-:-:S02]  /*28ad0*/  MOV R22, R16 ;  /* 0x0000001000167202 */ /* 0x000fc40000000f00 */
[----:B-----5:R-:W-:Y:S01]  /*28ae0*/  MOV R23, R17 ;  /* 0x0000001100177202 */ /* 0x020fe20000000f00 */
[----:B------:R-:W5:Y:S01]  /*28af0*/  LDL.LU R16, [R1+0x1a2c] ;  /* 0x001a2c0001107983 */ /* 0x000f620000300800 */
[----:B------:R-:W3:Y:S03]  /*28b00*/  LDL.LU R17, [R1+0x1a28] ;  /* 0x001a280001117983 */ /* 0x000ee60000300800 */
[----:B------:R0:W-:Y:S01]  /*28b10*/  STL.64 [R1+0x1a20], R22 ;  /* 0x001a201601007387 */ /* 0x0001e20000100a00 */
[----:B------:R-:W3:Y:S02]  /*28b20*/  LDL.LU R20, [R1+0x5a0] ;  /* 0x0005a00001147983 */ /* 0x000ee40000300800 */
[----:B------:R-:W3:Y:S01]  /*28b30*/  LDL.LU R21, [R1+0x5a4] ;  /* 0x0005a40001157983 */ /* 0x000ee20000300800 */
[----:B0-----:R-:W3:Y:S01]  /*28b40*/  LDL.LU R22, [R1+0x5a8] ;  /* 0x0005a80001167983 */ /* 0x001ee20000300800 */
[----:B------:R-:W3:Y:S02]  /*28b50*/  LDL.LU R23, [R1+0x5ac] ;  /* 0x0005ac0001177983 */ /* 0x000ee40000300800 */
[----:B------:R-:W3:Y:S02]  /*28b60*/  LDL.LU R4, [R1+0x590] ;  /* 0x0005900001047983 */ /* 0x000ee40000300800 */
[----:B------:R-:W3:Y:S01]  /*28b70*/  LDL.LU R5, [R1+0x594] ;  /* 0x0005940001057983 */ /* 0x000ee20000300800 */
[----:B------:R-:W3:Y:S01]  /*28b80*/  LDL.LU R6, [R1+0x598] ;  /* 0x0005980001067983 */ /* 0x000ee20000300800 */
[----:B------:R-:W3:Y:S03]  /*28b90*/  LDL.LU R7, [R1+0x59c] ;  /* 0x00059c0001077983 */ /* 0x000ee60000300800 */
[----:B----4-:R-:W-:Y:S01]  /*28ba0*/  STL.64 [R1+0x19e0], R10 ;  /* 0x0019e00a01007387 */ /* 0x010fe20000100a00 */
[----:B--2---:R0:W-:Y:S03]  /*28bb0*/  STL.64 [R1+0x19d8], R8 ;  /* 0x0019d80801007387 */ /* 0x0041e60000100a00 */
[----:B0-----:R-:W2:Y:S01]  /*28bc0*/  LDL.LU R8, [R1+0x560] ;  /* 0x0005600001087983 */ /* 0x001ea20000300800 */
[----:B------:R-:W2:Y:S02]  /*28bd0*/  LDL.LU R9, [R1+0x564] ;  /* 0x0005640001097983 */ /* 0x000ea40000300800 */
[----:B------:R-:W4:Y:S02]  /*28be0*/  LDL.LU R10, [R1+0x568] ;  /* 0x00056800010a7983 */ /* 0x000f240000300800 */
[----:B------:R-:W4:Y:S02]  /*28bf0*/  LDL.LU R11, [R1+0x56c] ;  /* 0x00056c00010b7983 */ /* 0x000f240000300800 */
        /* <DEDUP_REMOVED lines=10> */
[----:B------:R-:W2:Y:S02]  /*28ca0*/  LDL.LU R10, [R1+0x588] ;  /* 0x00058800010a7983 */ /* 0x000ea40000300800 */
[----:B------:R-:W2:Y:S01]  /*28cb0*/  LDL.LU R11, [R1+0x58c] ;  /* 0x00058c00010b7983 */ /* 0x000ea20000300800 */
[----:B------:R0:W-:Y:S01]  /*28cc0*/  STL [R1+0x1794], R12 ;  /* 0x0017940c01007387 */ /* 0x0001e20000100800 */
[----:B------:R1:W-:Y:S02]  /*28cd0*/  STL [R1+0x1790], R13 ;  /* 0x0017900d01007387 */ /* 0x0003e40000100800 */
[----:B------:R3:W-:Y:S02]  /*28ce0*/  STL [R1+0x178c], R14 ;  /* 0x00178c0e01007387 */ /* 0x0007e40000100800 */
[----:B------:R5:W-:Y:S01]  /*28cf0*/  STL [R1+0x1788], R15 ;  /* 0x0017880f01007387 */ /* 0x000be20000100800 */
[----:B0-----:R-:W4:Y:S01]  /*28d00*/  LDL.LU R12, [R1+0x3f0] ;  /* 0x0003f000010c7983 */ /* 0x001f220000300800 */
[----:B-1----:R-:W4:Y:S02]  /*28d10*/  LDL.LU R13, [R1+0x3f4] ;  /* 0x0003f400010d7983 */ /* 0x002f240000300800 */
[----:B---3--:R-:W-:Y:S01]  /*28d20*/  IMAD.MOV.U32 R14, RZ, RZ, R17 ;  /* 0x000000ffff0e7224 */ /* 0x008fe200078e0011 */
[----:B-----5:R-:W-:-:S02]  /*28d30*/  MOV R15, R16 ;  /* 0x00000010000f7202 */ /* 0x020fc40000000f00 */
[C---:B------:R-:W-:Y:S01]  /*28d40*/  HMMA.16816.F32.BF16 R16, R24.reuse, R18, R20 ;  /* 0x000000121810723c */ /* 0x040fe20000041814 */
[----:B------:R-:W3:Y:S11]  /*28d50*/  LDL.LU.64 R22, [R1+0x1a20] ;  /* 0x001a200001167983 */ /* 0x000ef60000300a00 */
[----:B------:R-:W-:Y:S11]  /*28d60*/  @!UPT UIADD3 URZ, URZ, URZ, URZ ;  /* 0x0000003f3f3ff290 */ /* 0x000ff6000fffe03f */
[----:B------:R0:W-:Y:S01]  /*28d70*/  STL.64 [R1+0x1770], R18 ;  /* 0x0017701201007387 */ /* 0x0001e20000100a00 */
[----:B------:R-:W-:Y:S03]  /*28d80*/  STL.64 [R1+0x1768], R16 ;  /* 0x0017681001007387 */ /* 0x000fe60000100a00 */
[----:B0-----:R-:W5:Y:S01]  /*28d90*/  LDL.LU R18, [R1+0x158] ;  /* 0x0001580001127983 */ /* 0x001f620000300800 */
[----:B------:R-:W5:Y:S01]  /*28da0*/  LDL.LU R19, [R1+0x15c] ;  /* 0x00015c0001137983 */ /* 0x000f620000300800 */
[C---:B---3--:R-:W-:Y:S02]  /*28db0*/  HMMA.16816.F32.BF16 R20, R24.reuse, R22, R4 ;  /* 0x000000161814723c */ /* 0x048fe40000041804 */
[----:B------:R-:W2:Y:S11]  /*28dc0*/  LDL.LU.64 R6, [R1+0x1a18] ;  /* 0x001a180001067983 */ /* 0x000eb60000300a00 */
[----:B------:R-:W-:Y:S10]  /*28dd0*/  @!UPT UIADD3 URZ, URZ, URZ, URZ ;  /* 0x0000003f3f3ff290 */ /* 0x000ff4000fffe03f */
[----:B------:R-:W-:Y:S01]  /*28de0*/  STL.64 [R1+0x1760], R22 ;  /* 0x0017601601007387 */ /* 0x000fe20000100a00 */
[----:B------:R0:W-:Y:S03]  /*28df0*/  STL.64 [R1+0x1758], R20 ;  /* 0x0017581401007387 */ /* 0x0001e60000100a00 */
[----:B0-----:R-:W5:Y:S01]  /*28e00*/  LDL.LU R20, [R1+0x410] ;  /* 0x0004100001147983 */ /* 0x001f620000300800 */
[----:B------:R-:W5:Y:S02]  /*28e10*/  LDL.LU R21, [R1+0x414] ;  /* 0x0004140001157983 */ /* 0x000f640000300800 */
[----:B------:R-:W5:Y:S02]  /*28e20*/  LDL.LU R22, [R1+0x418] ;  /* 0x0004180001167983 */ /* 0x000f640000300800 */
[----:B------:R-:W5:Y:S01]  /*28e30*/  LDL.LU R23, [R1+0x41c] ;  /* 0x00041c0001177983 */ /* 0x000f620000300800 */
[C---:B--2---:R-:W-:Y:S01]  /*28e40*/  HMMA.16816.F32.BF16 R4, R24.reuse, R6, R8 ;  /* 0x000000061804723c */ /* 0x044fe20000041808 */
[----:B------:R-:W2:Y:S01]  /*28e50*/  LDL.LU.64 R10, [R1+0x1a10] ;  /* 0x001a1000010a7983 */ /* 0x000ea20000300a00 */
[----:B------:R-:W2:Y:S11]  /*28e60*/  LDL.LU.64 R8, [R1+0x1a08] ;  /* 0x001a080001087983 */ /* 0x000eb60000300a00 */
[----:B------:R-:W-:Y:S10]  /*28e70*/  @!UPT UIADD3 URZ, URZ, URZ, URZ ;  /* 0x0000003f3f3ff290 */ /* 0x000ff4000fffe03f */
[----:B------:R-:W-:Y:S01]  /*28e80*/  STL.64 [R1+0x1e0], R4 ;  /* 0x0001e00401007387 */ /* 0x000fe20000100a00 */
[----:B------:R0:W-:Y:S03]  /*28e90*/  STL.64 [R1+0x1e8], R6 ;  /* 0x0001e80601007387 */ /* 0x0001e60000100a00 */
[----:B0-----:R-:W2:Y:S02]  /*28ea0*/  LDL.LU.64 R6, [R1+0x1a00] ;  /* 0x001a000001067983 */ /* 0x001ea40000300a00 */
[C---:B--2---:R-:W-:Y:S02]  /*28eb0*/  HMMA.16816.F32.BF16 R4, R24.reuse, R6, R8 ;  /* 0x000000061804723c */ /* 0x044fe40000041808 */
[----:B------:R-:W2:Y:S01]  /*28ec0*/  LDL.LU.64 R10, [R1+0x19f8] ;  /* 0x0019f800010a7983 */ /* 0x000ea20000300a00 */
[----:B------:R-:W2:Y:S11]  /*28ed0*/  LDL.LU.64 R8, [R1+0x19f0] ;  /* 0x0019f00001087983 */ /* 0x000eb60000300a00 */
[----:B------:R-:W-:Y:S09]  /*28ee0*/  @!UPT UIADD3 URZ, URZ, URZ, URZ ;  /* 0x0000003f3f3ff290 */ /* 0x000ff2000fffe03f */
        /* <DEDUP_REMOVED lines=93> */
[----:B0-----:R-:W2:Y:S01]  /*294c0*/  LDL.LU.64 R6, [R1+0x18b0] ;  /* 0x0018b00001067983 */ /* 0x001ea20000300a00 */
[C---:B-----5:R-:W-:Y:S08]  /*294d0*/  HMMA.16816.F32.BF16 R20, R24.reuse, R18, R20 ;  /* 0x000000121814723c */ /* 0x060ff00000041814 */
[C---:B--2---:R-:W-:Y:S01]  /*294e0*/  HMMA.16816.F32.BF16 R4, R24.reuse, R6, R8 ;  /* 0x000000061804723c */ /* 0x044fe20000041808 */
[----:B------:R-:W4:Y:S01]  /*294f0*/  LDL.LU.64 R10, [R1+0x18a8] ;  /* 0x0018a800010a7983 */ /* 0x000f220000300a00 */
[----:B------:R-:W-:Y:S11]  /*29500*/  MOV R18, R29 ;  /* 0x0000001d00127202 */ /* 0x000ff60000000f00 */
[----:B------:R-:W-:Y:S10]  /*29510*/  @!UPT UIADD3 URZ, URZ, URZ, URZ ;  /* 0x0000003f3f3ff290 */ /* 0x000ff4000fffe03f */
[----:B------:R-:W-:Y:S01]  /*29520*/  STL.64 [R1+0x1f0], R4 ;  /* 0x0001f00401007387 */ /* 0x000fe20000100a00 */
[----:B------:R0:W-:Y:S03]  /*29530*/  STL.64 [R1+0x1f8], R6 ;  /* 0x0001f80601007387 */ /* 0x0001e60000100a00 */
[----:B0-----:R-:W2:Y:S01]  /*29540*/  LDL.LU R6, [R1+0x18a0] ;  /* 0x0018a00001067983 */ /* 0x001ea20000300800 */
[----:B------:R-:W3:Y:S02]  /*29550*/  LDL.LU.64 R4, [R1+0x1898] ;  /* 0x0018980001047983 */ /* 0x000ee40000300a00 */
[----:B------:R-:W-:Y:S02]  /*29560*/  STL.64 [R1+0x210], R20 ;  /* 0x0002101401007387 */ /* 0x000fe40000100a00 */
[----:B------:R-:W-:Y:S01]  /*29570*/  STL.64 [R1+0x218], R22 ;  /* 0x0002181601007387 */ /* 0x000fe20000100a00 */
[----:B------:R-:W5:Y:S01]  /*29580*/  LDL.LU R29, [R1+0x1894] ;  /* 0x00189400011d7983 */ /* 0x000f620000300800 */
[----:B----4-:R-:W-:Y:S11]  /*29590*/  HMMA.16816.F32.BF16 R8, R24, R10, R12 ;  /* 0x0000000a1808723c */ /* 0x010ff6000004180c */
[----:B------:R-:W-:Y:S11]  /*295a0*/  @!UPT UIADD3 URZ, URZ, URZ, URZ ;  /* 0x0000003f3f3ff290 */ /* 0x000ff6000fffe03f */
[----:B------:R-:W-:Y:S01]  /*295b0*/  @!UPT UIADD3 URZ, URZ, URZ, URZ ;  /* 0x0000003f3f3ff290 */ /* 0x000fe2000fffe03f */
[----:B------:R-:W-:Y:S01]  /*295c0*/  STL.64 [R1+0x2b0], R8 ;  /* 0x0002b00801007387 */ /* 0x000fe20000100a00 */
[----:B------:R-:W-:Y:S02]  /*295d0*/  STL.64 [R1+0x2b8], R10 ;  /* 0x0002b80a01007387 */ /* 0x000fe40000100a00 */
[----:B------:R-:W4:Y:S02]  /*295e0*/  LDL.LU R19, [R1+0xcc] ;  /* 0x0000cc0001137983 */ /* 0x000f240000300800 */
[----:B----4-:R0:W-:Y:S01]  /*295f0*/  STL.64 [R1+0x1858], R18 ;  /* 0x0018581201007387 */ /* 0x0101e20000100a00 */
[----:B------:R-:W4:Y:S02]  /*29600*/  LDL.LU R14, [R1+0x108] ;  /* 0x00010800010e7983 */ /* 0x000f240000300800 */
[----:B------:R-:W4:Y:S02]  /*29610*/  LDL.LU R15, [R1+0x10c] ;  /* 0x00010c00010f7983 */ /* 0x000f240000300800 */
[----:B------:R-:W2:Y:S01]  /*29620*/  LDL R17, [R1+0x608] ;  /* 0x0006080001117983 */ /* 0x000ea20000100800 */
[----:B0-----:R-:W2:Y:S01]  /*29630*/  LDL.LU R18, [R1+0x118] ;  /* 0x0001180001127983 */ /* 0x001ea20000300800 */
[----:B-----5:R-:W-:Y:S01]  /*29640*/  MOV R19, R29 ;  /* 0x0000001d00137202 */ /* 0x020fe20000000f00 */
[----:B------:R-:W5:Y:S02]  /*29650*/  LDL.LU R2, [R1+0x740] ;  /* 0x0007400001027983 */ /* 0x000f640000300800 */
[----:B------:R-:W5:Y:S01]  /*29660*/  LDL R29, [R1+0x60c] ;  /* 0x00060c00011d7983 */ /* 0x000f620000100800 */
[----:B------:R-:W2:Y:S01]  /*29670*/  LDL.LU R8, [R1+0x3a0] ;  /* 0x0003a00001087983 */ /* 0x000ea20000300800 */
[----:B------:R-:W2:Y:S02]  /*29680*/  LDL.LU R9, [R1+0x3a4] ;  /* 0x0003a40001097983 */ /* 0x000ea40000300800 */
[----:B------:R-:W2:Y:S02]  /*29690*/  LDL.LU R10, [R1+0x3a8] ;  /* 0x0003a800010a7983 */ /* 0x000ea40000300800 */
[----:B------:R-:W2:Y:S01]  /*296a0*/  LDL.LU R11, [R1+0x3ac] ;  /* 0x0003ac00010b7983 */ /* 0x000ea20000300800 */
[----:B------:R-:W3:Y:S01]  /*296b0*/  LDL.LU R16, [R1+0x5f8] ;  /* 0x0005f80001107983 */ /* 0x000ee20000300800 */
[----:B------:R-:W3:Y:S03]  /*296c0*/  LDL.LU R13, [R1+0x5fc] ;  /* 0x0005fc00010d7983 */ /* 0x000ee60000300800 */
        /* <DEDUP_REMOVED lines=12> */
[----:B------:R-:W3:Y:S01]  /*29790*/  LDL.LU R12, [R1+0x730] ;  /* 0x00073000010c7983 */ /* 0x000ee20000300800 */
[----:B----4-:R-:W-:Y:S02]  /*297a0*/  STL.64 [R1+0x1888], R14 ;  /* 0x0018880e01007387 */ /* 0x010fe40000100a00 */
[----:B-----5:R-:W-:-:S04]  /*297b0*/  FFMA R0, R2, c[0x0][0x188], -R29 ;  /* 0x0000620002007a23 */ /* 0x020fc8000000081d */
[----:B------:R-:W-:Y:S01]  /*297c0*/  FMUL R2, R0, 1.4426950216293334961 ;  /* 0x3fb8aa3b00027820 */ /* 0x000fe20000400000 */
[----:B---3--:R0:W-:Y:S04]  /*297d0*/  STL.64 [R1+0x1880], R12 ;  /* 0x0018800c01007387 */ /* 0x0081e80000100a00 */
[----:B0-----:R-:W3:Y:S01]  /*297e0*/  LDL.LU R12, [R1+0x3e0] ;  /* 0x0003e000010c7983 */ /* 0x001ee20000300800 */
[----:B------:R-:W3:Y:S02]  /*297f0*/  LDL.LU R13, [R1+0x3e4] ;  /* 0x0003e400010d7983 */ /* 0x000ee40000300800 */
[----:B------:R-:W3:Y:S02]  /*29800*/  LDL.LU R14, [R1+0x3e8] ;  /* 0x0003e800010e7983 */ /* 0x000ee40000300800 */
[----:B------:R-:W3:Y:S01]  /*29810*/  LDL.LU R15, [R1+0x3ec] ;  /* 0x0003ec00010f7983 */ /* 0x000ee20000300800 */
[----:B------:R-:W4:Y:S01]  /*29820*/  LDL.LU R7, [R1+0x734] ;  /* 0x0007340001077983 */ /* 0x000f220000300800 */
[----:B------:R-:W5:Y:S02]  /*29830*/  LDL.LU R20, [R1+0x380] ;  /* 0x0003800001147983 */ /* 0x000f640000300800 */
[----:B------:R-:W5:Y:S02]  /*29840*/  LDL.LU R21, [R1+0x384] ;  /* 0x0003840001157983 */ /* 0x000f640000300800 */
[----:B------:R-:W5:Y:S01]  /*29850*/  LDL.LU R22, [R1+0x388] ;  /* 0x0003880001167983 */ /* 0x000f620000300800 */
[----:B------:R-:W5:Y:S01]  /*29860*/  LDL.LU R23, [R1+0x38c] ;  /* 0x00038c0001177983 */ /* 0x000f620000300800 */
[----:B------:R-:W2:Y:S01]  /*29870*/  LDL.LU R0, [R1+0x744] ;  /* 0x0007440001007983 */ /* 0x000ea20000300800 */
[----:B------:R-:W0:Y:S02]  /*29880*/  MUFU.EX2 R2, R2 ;  /* 0x0000000200027308 */ /* 0x000e240000000800 */
[----:B0-----:R0:W-:Y:S01]  /*29890*/  STL [R1+0x8e0], R2 ;  /* 0x0008e00201007387 */ /* 0x0011e20000100800 */
[----:B--2---:R-:W-:-:S04]  /*298a0*/  FFMA R0, R0, c[0x0][0x188], -R29 ;  /* 0x0000620000007a23 */ /* 0x004fc8000000081d */
[----:B0-----:R-:W-:Y:S02]  /*298b0*/  FMUL R2, R0, 1.4426950216293334961 ;  /* 0x3fb8aa3b00027820 */ /* 0x001fe40000400000 */
[----:B------:R-:W2:Y:S04]  /*298c0*/  LDL.LU R0, [R1+0x5f0] ;  /* 0x0005f00001007983 */ /* 0x000ea80000300800 */
[----:B------:R-:W0:Y:S02]  /*298d0*/  MUFU.EX2 R2, R2 ;  /* 0x0000000200027308 */ /* 0x000e240000000800 */
[----:B0-----:R0:W-:Y:S01]  /*298e0*/  STL [R1+0x8f0], R2 ;  /* 0x0008f00201007387 */ /* 0x0011e20000100800 */
[----:B--2---:R-:W-:-:S04]  /*298f0*/  FFMA R0, R0, c[0x0][0x188], -R29 ;  /* 0x0000620000007a23 */ /* 0x004fc8000000081d */
[----:B0-----:R-:W-:Y:S02]  /*29900*/  FMUL R2, R0, 1.4426950216293334961 ;  /* 0x3fb8aa3b00027820 */ /* 0x001fe40000400000 */
[----:B------:R-:W2:Y:S04]  /*29910*/  LDL.LU R0, [R1+0x5f4] ;  /* 0x0005f40001007983 */ /* 0x000ea80000300800 */
[----:B------:R-:W0:Y:S01]  /*29920*/  MUFU.EX2 R2, R2 ;  /* 0x0000000200027308 */ /* 0x000e220000000800 */
[----:B--2---:R-:W-:Y:S02]  /*29930*/  FFMA R0, R0, c[0x0][0x188], -R29 ;  /* 0x0000620000007a23 */ /* 0x004fe4000000081d */
[----:B------:R-:W2:Y:S01]  /*29940*/  LDL.LU R29, [R1+0x1890] ;  /* 0x00189000011d7983 */ /* 0x000ea20000300800 */
[----:B0-----:R0:W-:Y:S02]  /*29950*/  STL [R1+0x8f4], R2 ;  /* 0x0008f40201007387 */ /* 0x0011e40000100800 */
[----:B0-----:R-:W-:-:S02]  /*29960*/  FMUL R2, R0, 1.4426950216293334961 ;  /* 0x3fb8aa3b00027820 */ /* 0x001fc40000400000 */
[--C-:B------:R-:W-:Y:S02]  /*29970*/  FFMA R0, R8, c[0x0][0x188], -R17.reuse ;  /* 0x0000620008007a23 */ /* 0x100fe40000000811 */
[----:B------:R0:W1:Y:S02]  /*29980*/  MUFU.EX2 R8, R2 ;  /* 0x0000000200087308 */ /* 0x0000640000000800 */
[----:B0-----:R-:W-:Y:S02]  /*29990*/  FMUL R2, R0, 1.4426950216293334961 ;  /* 0x3fb8aa3b00027820 */ /* 0x001fe40000400000 */
[--C-:B------:R-:W-:Y:S01]  /*299a0*/  FFMA R0, R9, c[0x0][0x188], -R17.reuse ;  /* 0x0000620009007a23 */ /* 0x100fe20000000811 */
[----:B-1----:R3:W-:Y:S03]  /*299b0*/  STL [R1+0x8f8], R8 ;  /* 0x0008f80801007387 */ /* 0x0027e60000100800 */
[----:B------:R-:W0:Y:S01]  /*299c0*/  MUFU.EX2 R2, R2 ;  /* 0x0000000200027308 */ /* 0x000e220000000800 */
[----:B---3--:R-:W-:Y:S01]  /*299d0*/  HMMA.16816.F32.BF16 R8, R24, R10, R12 ;  /* 0x0000000a1808723c */ /* 0x008fe2000004180c */
[----:B------:R-:W3:Y:S04]  /*299e0*/  LDL.LU.64 R14, [R1+0x1888] ;  /* 0x00188800010e7983 */ /* 0x000ee80000300a00 */
[----:B0-----:R-:W-:Y:S01]  /*299f0*/  STL [R1+0x744], R2 ;  /* 0x0007440201007387 */ /* 0x001fe20000100800 */
[----:B------:R-:W2:Y:S11]  /*29a00*/  LDL.LU.64 R12, [R1+0x1880] ;  /* 0x00188000010c7983 */ /* 0x000eb60000300a00 */
[----:B------:R-:W-:Y:S06]  /*29a10*/  @!UPT UIADD3 URZ, URZ, URZ, URZ ;  /* 0x0000003f3f3ff290 */ /* 0x000fec000fffe03f */
[----:B------:R-:W-:Y:S01]  /*29a20*/  STL.64 [R1+0x360], R8 ;  /* 0x0003600801007387 */ /* 0x000fe20000100a00 */
[----:B------:R0:W-:Y:S03]  /*29a30*/  STL.64 [R1+0x368], R10 ;  /* 0x0003680a01007387 */ /* 0x0001e60000100a00 */
[----:B0-----:R-:W3:Y:S01]  /*29a40*/  LDL.LU.64 R10, [R1+0x1878] ;  /* 0x00187800010a7983 */ /* 0x001ee20000300a00 */
[----:B------:R-:W3:Y:S02]  /*29a50*/  LDL.LU.64 R8, [R1+0x1870] ;  /* 0x0018700001087983 */ /* 0x000ee40000300a00 */
[----:B------:R-:W-:Y:S02]  /*29a60*/  FMUL R2, R0, 1.4426950216293334961 ;  /* 0x3fb8aa3b00027820 */ /* 0x000fe40000400000 */
[----:B------:R-:W-:Y:S02]  /*29a70*/  FFMA R0, R16, c[0x0][0x188], -R17 ;  /* 0x0000620010007a23 */ /* 0x000fe40000000811 */
[----:B------:R0:W1:Y:S02]  /*29a80*/  MUFU.EX2 R16, R2 ;  /* 0x0000000200107308 */ /* 0x0000640000000800 */
[----:B0-----:R-:W-:-:S06]  /*29a90*/  FMUL R2, R0, 1.4426950216293334961 ;  /* 0x3fb8aa3b00027820 */ /* 0x001fcc0000400000 */
[----:B------:R-:W0:Y:S01]  /*29aa0*/  MUFU.EX2 R2, R2 ;  /* 0x0000000200027308 */ /* 0x000e220000000800 */
[----:B-1----:R3:W-:Y:S01]  /*29ab0*/  STL [R1+0x8e8], R16 ;  /* 0x0008e81001007387 */ /* 0x0027e20000100800 */
[----:B--2---:R-:W-:Y:S02]  /*29ac0*/  FFMA R0, R13, c[0x0][0x188], -R17 ;  /* 0x000062000d007a23 */ /* 0x004fe40000000811 */
[C---:B---3--:R-:W-:Y:S01]  /*29ad0*/  HMMA.16816.F32.BF16 R16, R24.reuse, R18, R8 ;  /* 0x000000121810723c */ /* 0x048fe20000041808 */
[----:B------:R-:W2:Y:S01]  /*29ae0*/  LDL.LU.64 R10, [R1+0x1868] ;  /* 0x00186800010a7983 */ /* 0x000ea20000300a00 */
[----:B0-----:R-:W-:Y:S02]  /*29af0*/  STL [R1+0x8ec], R2 ;  /* 0x0008ec0201007387 */ /* 0x001fe40000100800 */
[----:B------:R-:W2:Y:S11]  /*29b00*/  LDL.LU.64 R8, [R1+0x1860] ;  /* 0x0018600001087983 */ /* 0x000eb60000300a00 */
[----:B------:R-:W-:Y:S08]  /*29b10*/  @!UPT UIADD3 URZ, URZ, URZ, URZ ;  /* 0x0000003f3f3ff290 */ /* 0x000ff0000fffe03f */
[----:B------:R-:W-:Y:S01]  /*29b20*/  STL.64 [R1+0x2d0], R16 ;  /* 0x0002d01001007387 */ /* 0x000fe20000100a00 */
[----:B------:R0:W-:Y:S03]  /*29b30*/  STL.64 [R1+0x2d8], R18 ;  /* 0x0002d81201007387 */ /* 0x0001e60000100a00 */
[----:B0-----:R-:W5:Y:S01]  /*29b40*/  LDL.LU.64 R18, [R1+0x1858] ;  /* 0x0018580001127983 */ /* 0x001f620000300a00 */
[----:B------:R-:W-:Y:S02]  /*29b50*/  FMUL R2, R0, 1.4426950216293334961 ;  /* 0x3fb8aa3b00027820 */ /* 0x000fe40000400000 */
[--C-:B------:R-:W-:Y:S02]  /*29b60*/  FFMA R0, R12, c[0x0][0x188], -R29.reuse ;  /* 0x000062000c007a23 */ /* 0x100fe4000000081d */
[C---:B--2---:R-:W-:Y:S01]  /*29b70*/  HMMA.16816.F32.BF16 R12, R24.reuse, R14, R8 ;  /* 0x0000000e180c723c */ /* 0x044fe20000041808 */
[----:B------:R-:W2:Y:S01]  /*29b80*/  LDL.LU.64 R10, [R1+0x1850] ;  /* 0x00185000010a7983 */ /* 0x000ea20000300a00 */
[----:B------:R-:W0:Y:S06]  /*29b90*/  MUFU.EX2 R2, R2 ;  /* 0x0000000200027308 */ /* 0x000e2c0000000800 */
[----:B-----5:R-:W-:Y:S01]  /*29ba0*/  HMMA.16816.F32.BF16 R20, R24, R18, R20 ;  /* 0x000000121814723c */ /* 0x020fe20000041814 */
[----:B0-----:R0:W-:Y:S01]  /*29bb0*/  STL [R1+0x8e4], R2 ;  /* 0x0008e40201007387 */ /* 0x0011e20000100800 */
[----:B------:R-:W3:Y:S11]  /*29bc0*/  LDL.LU.64 R8, [R1+0x1848] ;  /* 0x0018480001087983 */ /* 0x000ef60000300a00 */
[----:B------:R-:W-:Y:S02]  /*29bd0*/  @!UPT UIADD3 URZ, URZ, URZ, URZ ;  /* 0x0000003f3f3ff290 */ /* 0x000fe4000fffe03f */
[----:B------:R1:W-:Y:S02]  /*29be0*/  STL.64 [R1+0x340], R12 ;  /* 0x0003400c01007387 */ /* 0x0003e40000100a00 */
[----:B------:R-:W-:Y:S02]  /*29bf0*/  STL.64 [R1+0x348], R14 ;  /* 0x0003480e01007387 */ /* 0x000fe40000100a00 */
[----:B------:R-:W-:Y:S02]  /*29c00*/  IMAD.MOV.U32 R18, RZ, RZ, R28 ;  /* 0x000000ffff127224 */ /* 0x000fe400078e001c */
[----:B0-----:R-:W-:Y:S02]  /*29c10*/  FMUL R2, R0, 1.4426950216293334961 ;  /* 0x3fb8aa3b00027820 */ /* 0x001fe40000400000 */
[----:B----4-:R-:W-:Y:S02]  /*29c20*/  FFMA R0, R7, c[0x0][0x188], -R29 ;  /* 0x0000620007007a23 */ /* 0x010fe4000000081d */
[----:B------:R-:W4:Y:S04]  /*29c30*/  LDL.LU R7, [R1+0x724] ;  /* 0x0007240001077983 */ /* 0x000f280000300800 */
[----:B------:R-:W-:Y:S01]  /*29c40*/  STL.64 [R1+0x320], R20 ;  /* 0x0003201401007387 */ /* 0x000fe20000100a00 */
[----:B------:R-:W-:Y:S02]  /*29c50*/  STL.64 [R1+0x328], R22 ;  /* 0x0003281601007387 */ /* 0x000fe40000100a00 */
[----:B------:R-:W5:Y:S02]  /*29c60*/  LDL.LU R28, [R1+0x1844] ;  /* 0x00184400011c7983 */ /* 0x000f640000300800 */
[----:B-1----:R-:W3:Y:S01]  /*29c70*/  LDL.LU R12, [R1+0x720] ;  /* 0x00072000010c7983 */ /* 0x002ee20000300800 */
[----:B--2---:R-:W-:-:S02]  /*29c80*/  MOV R19, R11 ;  /* 0x0000000b00137202 */ /* 0x004fc40000000f00 */
[----:B------:R-:W2:Y:S04]  /*29c90*/  LDL.LU R11, [R1+0x738] ;  /* 0x00073800010b7983 */ /* 0x000ea80000300800 */
[----:B--2---:R0:W-:Y:S01]  /*29ca0*/  STL.64 [R1+0x1830], R10 ;  /* 0x0018300a01007387 */ /* 0x0041e20000100a00 */
[----:B---3--:R-:W-:Y:S03]  /*29cb0*/  STL.64 [R1+0x1828], R8 ;  /* 0x0018280801007387 */ /* 0x008fe60000100a00 */
[----:B0-----:R-:W2:Y:S01]  /*29cc0*/  LDL.LU R10, [R1+0x98] ;  /* 0x00009800010a7983 */ /* 0x001ea20000300800 */
[----:B------:R-:W2:Y:S02]  /*29cd0*/  LDL.LU R11, [R1+0x9c] ;  /* 0x00009c00010b7983 */ /* 0x000ea40000300800 */
[----:B------:R0:W-:Y:S02]  /*29ce0*/  STL.64 [R1+0x1800], R18 ;  /* 0x0018001201007387 */ /* 0x0001e40000100a00 */
[----:B------:R-:W3:Y:S01]  /*29cf0*/  LDL.LU R16, [R1+0x310] ;  /* 0x0003100001107983 */ /* 0x000ee20000300800 */
[----:B------:R-:W3:Y:S04]  /*29d00*/  LDL.LU R17, [R1+0x314] ;  /* 0x0003140001117983 */ /* 0x000ee80000300800 */
[----:B0-----:R-:W2:Y:S01]  /*29d10*/  LDL.LU R18, [R1+0x318] ;  /* 0x0003180001127983 */ /* 0x001ea20000300800 */
[----:B------:R-:W2:Y:S03]  /*29d20*/  LDL.LU R19, [R1+0x31c] ;  /* 0x00031c0001137983 */ /* 0x000ea60000300800 */
[----:B--2---:R5:W-:Y:S01]  /*29d30*/  STL.64 [R1+0x1810], R18 ;  /* 0x0018101201007387 */ /* 0x004be20000100a00 */
[----:B---3--:R0:W-:Y:S01]  /*29d40*/  STL.64 [R1+0x1808], R16 ;  /* 0x0018081001007387 */ /* 0x0081e20000100a00 */
[----:B-----5:R-:W-:-:S02]  /*29d50*/  MOV R18, R28 ;  /* 0x0000001c00127202 */ /* 0x020fc40000000f00 */
[----:B------:R-:W-:Y:S01]  /*29d60*/  MOV R19, R4 ;  /* 0x0000000400137202 */ /* 0x000fe20000000f00 */
[----:B------:R-:W2:Y:S04]  /*29d70*/  LDL.LU R28, [R1+0x1840] ;  /* 0x00184000011c7983 */ /* 0x000ea80000300800 */
[----:B------:R1:W-:Y:S01]  /*29d80*/  STL.64 [R1+0x1838], R18 ;  /* 0x0018381201007387 */ /* 0x0003e20000100a00 */
[----:B0-----:R-:W3:Y:S02]  /*29d90*/  LDL.LU R16, [R1+0x350] ;  /* 0x0003500001107983 */ /* 0x001ee40000300800 */
[----:B------:R-:W3:Y:S01]  /*29da0*/  LDL.LU R17, [R1+0x354] ;  /* 0x0003540001117983 */ /* 0x000ee20000300800 */
[----:B-1----:R-:W3:Y:S01]  /*29db0*/  LDL.LU R18, [R1+0x358] ;  /* 0x0003580001127983 */ /* 0x002ee20000300800 */
[----:B------:R-:W3:Y:S02]  /*29dc0*/  LDL.LU R19, [R1+0x35c] ;  /* 0x00035c0001137983 */ /* 0x000ee40000300800 */
[----:B------:R-:W5:Y:S02]  /*29dd0*/  LDL.LU R20, [R1+0x2f0] ;  /* 0x0002f00001147983 */ /* 0x000f640000300800 */
[----:B------:R-:W5:Y:S01]  /*29de0*/  LDL.LU R21, [R1+0x2f4] ;  /* 0x0002f40001157983 */ /* 0x000f620000300800 */
[----:B------:R-:W2:Y:S01]  /*29df0*/  LDL.LU R22, [R1+0x2f8] ;  /* 0x0002f80001167983 */ /* 0x000ea20000300800 */
[----:B------:R-:W2:Y:S01]  /*29e00*/  LDL.LU R23, [R1+0x2fc] ;  /* 0x0002fc0001177983 */ /* 0x000ea20000300800 */
[----:B------:R-:W0:Y:S02]  /*29e10*/  MUFU.EX2 R13, R2 ;  /* 0x00000002000d7308 */ /* 0x000e240000000800 */
[----:B--2---:R-:W-:Y:S01]  /*29e20*/  STL.64 [R1+0x1820], R22 ;  /* 0x0018201601007387 */ /* 0x004fe20000100a00 */
[----:B-----5:R1:W-:Y:S01]  /*29e30*/  STL.64 [R1+0x1818], R20 ;  /* 0x0018181401007387 */ /* 0x0203e20000100a00 */
[----:B---3--:R-:W-:Y:S02]  /*29e40*/  HMMA.16816.F32.BF16 R8, R24, R10, R16 ;  /* 0x0000000a1808723c */ /* 0x008fe40000041810 */
[----:B-1----:R-:W2:Y:S01]  /*29e50*/  LDL.LU R20, [R1+0x330] ;  /* 0x0003300001147983 */ /* 0x002ea20000300800 */
[----:B------:R-:W2:Y:S02]  /*29e60*/  LDL.LU R21, [R1+0x334] ;  /* 0x0003340001157983 */ /* 0x000ea40000300800 */
[----:B------:R-:W2:Y:S02]  /*29e70*/  LDL.LU R22, [R1+0x338] ;  /* 0x0003380001167983 */ /* 0x000ea40000300800 */
[----:B------:R-:W2:Y:S01]  /*29e80*/  LDL.LU R23, [R1+0x33c] ;  /* 0x00033c0001177983 */ /* 0x000ea20000300800 */
[----:B------:R-:W3:Y:S01]  /*29e90*/  LDL.LU R4, [R1+0x73c] ;  /* 0x00073c0001047983 */ /* 0x000ee20000300800 */
[----:B0-----:R-:W-:Y:S02]  /*29ea0*/  STL [R1+0x7bc], R13 ;  /* 0x0007bc0d01007387 */ /* 0x001fe40000100800 */
[----:B------:R-:W-:Y:S02]  /*29eb0*/  STL [R1+0x179c], R13 ;  /* 0x00179c0d01007387 */ /* 0x000fe40000100800 */
[----:B------:R-:W2:Y:S02]  /*29ec0*/  LDL.LU.64 R18, [R1+0x1838] ;  /* 0x0018380001127983 */ /* 0x000ea40000300a00 */
[----:B------:R-:W-:-:S02]  /*29ed0*/  FMUL R2, R0, 1.4426950216293334961 ;  /* 0x3fb8aa3b00027820 */ /* 0x000fc40000400000 */
[----:B------:R-:W-:Y:S02]  /*29ee0*/  FFMA R0, R12, c[0x0][0x188], -R29 ;  /* 0x000062000c007a23 */ /* 0x000fe4000000081d */
[----:B------:R0:W1:Y:S02]  /*29ef0*/  MUFU.EX2 R12, R2 ;  /* 0x00000002000c7308 */ /* 0x0000640000000800 */
[----:B0-----:R-:W-:-:S06]  /*29f00*/  FMUL R2, R0, 1.4426950216293334961 ;  /* 0x3fb8aa3b00027820 */ /* 0x001fcc0000400000 */
[----:B------:R-:W0:Y:S01]  /*29f10*/  MUFU.EX2 R2, R2 ;  /* 0x0000000200027308 */ /* 0x000e220000000800 */
[----:B------:R-:W-:Y:S01]  /*29f20*/  STL.64 [R1+0x5f0], R8 ;  /* 0x0005f00801007387 */ /* 0x000fe20000100a00 */
[----:B------:R5:W-:Y:S02]  /*29f30*/  STL.64 [R1+0x5f8], R10 ;  /* 0x0005f80a01007387 */ /* 0x000be40000100a00 */
[----:B----4-:R-:W-:Y:S01]  /*29f40*/  FFMA R0, R7, c[0x0][0x188], -R29 ;  /* 0x0000620007007a23 */ /* 0x010fe2000000081d */
[----:B-----5:R-:W4:Y:S01]  /*29f50*/  LDL.LU.64 R10, [R1+0x1830] ;  /* 0x00183000010a7983 */ /* 0x020f220000300a00 */
[----:B------:R-:W5:Y:S02]  /*29f60*/  LDL.LU.64 R8, [R1+0x1828] ;  /* 0x0018280001087983 */ /* 0x000f640000300a00 */
[----:B-1----:R-:W-:Y:S02]  /*29f70*/  STL [R1+0x74c], R12 ;  /* 0x00074c0c01007387 */ /* 0x002fe40000100800 */
[----:B------:R-:W-:Y:S01]  /*29f80*/  STL [R1+0x17a0], R12 ;  /* 0x0017a00c01007387 */ /* 0x000fe20000100800 */
[----:B------:R1:W-:Y:S01]  /*29f90*/  STL [R1+0x1110], R29 ;  /* 0x0011101d01007387 */ /* 0x0003e20000100800 */
[----:B0-----:R-:W-:Y:S01]  /*29fa0*/  STL [R1+0x748], R2 ;  /* 0x0007480201007387 */ /* 0x001fe20000100800 */
[----:B--2---:R-:W-:Y:S02]  /*29fb0*/  HMMA.16816.F32.BF16 R16, R24, R18, R20 ;  /* 0x000000121810723c */ /* 0x004fe40000041814 */
[----:B------:R-:W2:Y:S01]  /*29fc0*/  LDL.LU.64 R22, [R1+0x1820] ;  /* 0x0018200001167983 */ /* 0x000ea20000300a00 */
[----:B------:R-:W2:Y:S11]  /*29fd0*/  LDL.LU.64 R20, [R1+0x1818] ;  /* 0x0018180001147983 */ /* 0x000eb60000300a00 */
[----:B------:R-:W-:Y:S09]  /*29fe0*/  @!UPT UIADD3 URZ, URZ, URZ, URZ ;  /* 0x0000003f3f3ff290 */ /* 0x000ff2000fffe03f */
[----:B------:R-:W-:Y:S01]  /*29ff0*/  STL.64 [R1+0x350], R16 ;  /* 0x0003501001007387 */ /* 0x000fe20000100a00 */
[----:B------:R0:W-:Y:S01]  /*2a000*/  STL [R1+0x358], R18 ;  /* 0x0003581201007387 */ /* 0x0001e20000100800 */
[----:B-1----:R-:W-:Y:S02]  /*2a010*/  MOV R29, R19 ;  /* 0x00000013001d7202 */ /* 0x002fe40000000f00 */
[----:B0-----:R-:W2:Y:S01]  /*2a020*/  LDL.LU.64 R18, [R1+0x1810] ;  /* 0x0018100001127983 */ /* 0x001ea20000300a00 */
[----:B------:R-:W2:Y:S02]  /*2a030*/  LDL.LU.64 R16, [R1+0x1808] ;  /* 0x0018080001107983 */ /* 0x000ea40000300a00 */
[----:B------:R-:W-:-:S06]  /*2a040*/  FMUL R2, R0, 1.4426950216293334961 ;  /* 0x3fb8aa3b00027820 */ /* 0x000fcc0000400000 */
[----:B------:R-:W0:Y:S01]  /*2a050*/  MUFU.EX2 R2, R2 ;  /* 0x0000000200027308 */ /* 0x000e220000000800 */
[----:B----4-:R-:W-:Y:S01]  /*2a060*/  IMAD.MOV.U32 R14, RZ, RZ, R10 ;  /* 0x000000ffff0e7224 */ /* 0x010fe200078e000a */
[----:B-----5:R-:W-:Y:S01]  /*2a070*/  MOV R15, R9 ;  /* 0x00000009000f7202 */ /* 0x020fe20000000f00 */
[----:B------:R1:W-:Y:S04]  /*2a080*/  STL [R1+0x138c], R29 ;  /* 0x00138c1d01007387 */ /* 0x0003e80000100800 */
[----:B0-----:R0:W-:Y:S04]  /*2a090*/  STL [R1+0x740], R2 ;  /* 0x0007400201007387 */ /* 0x0011e80000100800 */
[----:B------:R-:W4:Y:S01]  /*2a0a0*/  S2R R9, SR_TID.X ;  /* 0x0000000000097919 */ /* 0x000f220000002100 */
[----:B--2---:R-:W-:Y:S03]  /*2a0b0*/  HMMA.16816.F32.BF16 R12, R24, R14, R16 ;  /* 0x0000000e180c723c */ /* 0x004fe60000041810 */
[----:B------:R-:W2:Y:S01]  /*2a0c0*/  LDL.LU.64 R18, [R1+0x1800] ;  /* 0x0018000001127983 */ /* 0x000ea20000300a00 */
[C---:B----4-:R-:W-:Y:S01]  /*2a0d0*/  LOP3.LUT R10, R9.reuse, 0x7, RZ, 0xc0, !PT ;  /* 0x00000007090a7812 */ /* 0x050fe200078ec0ff */
[----:B------:R-:W-:-:S04]  /*2a0e0*/  SHF.L.U32 R9, R9, 0x1, RZ ;  /* 0x0000000109097819 */ /* 0x000fc800000006ff */
[----:B------:R-:W-:-:S05]  /*2a0f0*/  IMAD R10, R10, 0x90, RZ ;  /* 0x000000900a0a7824 */ /* 0x000fca00078e02ff */
[----:B------:R-:W-:-:S04]  /*2a100*/  LOP3.LUT R10, R10, 0x30, R9, 0x78, !PT ;  /* 0x000000300a0a7812 */ /* 0x000fc800078e7809 */
[----:B------:R-:W-:-:S05]  /*2a110*/  LOP3.LUT R10, R10, 0x40, RZ, 0x3c, !PT ;  /* 0x000000400a0a7812 */ /* 0x000fca00078e3cff */
[----:B------:R-:W-:Y:S01]  /*2a120*/  STL.64 [R1+0x5e0], R12 ;  /* 0x0005e00c01007387 */ /* 0x000fe20000100a00 */
[----:B------:R-:W-:Y:S02]  /*2a130*/  STL [R1+0x5ec], R15 ;  /* 0x0005ec0f01007387 */ /* 0x000fe40000100800 */
[----:B-1----:R-:W-:Y:S02]  /*2a140*/  IMAD.MOV.U32 R29, RZ, RZ, R14 ;  /* 0x000000ffff1d7224 */ /* 0x002fe400078e000e */
[----:B------:R-:W1:Y:S01]  /*2a150*/  LDSM.16.M88.4 R12, [R10+0x20000] ;  /* 0x020000000a0c783b */ /* 0x000e620000000200 */
[----:B------:R-:W-:Y:S02]  /*2a160*/  FFMA R0, R11, c[0x0][0x188], -R28 ;  /* 0x000062000b007a23 */ /* 0x000fe4000000081c */
[----:B------:R-:W4:Y:S02]  /*2a170*/  LDL.LU R11, [R1+0x728] ;  /* 0x00072800010b7983 */ /* 0x000f240000300800 */
[----:B------:R-:W5:Y:S01]  /*2a180*/  LDL.LU R9, [R1+0x72c] ;  /* 0x00072c0001097983 */ /* 0x000f620000300800 */
[----:B------:R1:W-:Y:S01]  /*2a190*/  STL [R1+0x1390], R29 ;  /* 0x0013901d01007387 */ /* 0x0003e20000100800 */
[----:B0-----:R-:W-:-:S02]  /*2a1a0*/  FMUL R2, R0, 1.4426950216293334961 ;  /* 0x3fb8aa3b00027820 */ /* 0x001fc40000400000 */
[----:B---3--:R-:W-:Y:S01]  /*2a1b0*/  FFMA R0, R4, c[0x0][0x188], -R28 ;  /* 0x0000620004007a23 */ /* 0x008fe2000000081c */
[----:B-1----:R-:W-:Y:S01]  /*2a1c0*/  STL.64 [R1+0x268], R14 ;  /* 0x0002680e01007387 */ /* 0x002fe20000100a00 */
[----:B--2---:R-:W-:Y:S01]  /*2a1d0*/  HMMA.16816.F32.BF16 R16, R24, R18, R20 ;  /* 0x000000121810723c */ /* 0x004fe20000041814 */
[----:B------:R-:W-:Y:S02]  /*2a1e0*/  MOV R7, R12 ;  /* 0x0000000c00077202 */ /* 0x000fe40000000f00 */
[----:B------:R-:W0:Y:S11]  /*2a1f0*/  LDSM.16.M88.4 R20, [R10+0x20400] ;  /* 0x020400000a14783b */ /* 0x000e360000000200 */
[----:B------:R-:W-:Y:S09]  /*2a200*/  @!UPT UIADD3 URZ, URZ, URZ, URZ ;  /* 0x0000003f3f3ff290 */ /* 0x000ff2000fffe03f */
[----:B------:R-:W-:Y:S01]  /*2a210*/  STL.64 [R1+0x330], R16 ;  /* 0x0003301001007387 */ /* 0x000fe20000100a00 */
[----:B------:R-:W-:Y:S02]  /*2a220*/  STL [R1+0x338], R18 ;  /* 0x0003381201007387 */ /* 0x000fe40000100800 */
[----:B------:R-:W2:Y:S02]  /*2a230*/  LDL.LU R4, [R1+0x94c] ;  /* 0x00094c0001047983 */ /* 0x000ea40000300800 */
[----:B------:R1:W-:Y:S01]  /*2a240*/  STL.64 [R1+0x17e0], R6 ;  /* 0x0017e00601007387 */ /* 0x0003e20000100a00 */
[----:B------:R-:W-:Y:S02]  /*2a250*/  MOV R12, R13 ;  /* 0x0000000d000c7202 */ /* 0x000fe40000000f00 */
[----:B------:R-:W-:Y:S01]  /*2a260*/  MOV R29, R19 ;  /* 0x00000013001d7202 */ /* 0x000fe20000000f00 */
[----:B-1----:R-:W-:Y:S01]  /*2a270*/  IMAD.MOV.U32 R7, RZ, RZ, R8 ;  /* 0x000000ffff077224 */ /* 0x002fe200078e0008 */
[----:B--2---:R-:W-:Y:S01]  /*2a280*/  STL.64 [R1+0x17d8], R4 ;  /* 0x0017d80401007387 */ /* 0x004fe20000100a00 */
[----:B------:R-:W2:Y:S02]  /*2a290*/  LDL.LU R6, [R1+0x18] ;  /* 0x0000180001067983 */ /* 0x000ea40000300800 */
[----:B------:R-:W3:Y:S02]  /*2a2a0*/  LDL.LU R8, [R1+0x17f8] ;  /* 0x0017f80001087983 */ /* 0x000ee40000300800 */
[----:B------:R-:W2:Y:S01]  /*2a2b0*/  LDL.LU R13, [R1+0x934] ;  /* 0x00093400010d7983 */ /* 0x000ea20000300800 */
[----:B------:R-:W2:Y:S01]  /*2a2c0*/  LDL.LU R16, [R1+0x938] ;  /* 0x0009380001107983 */ /* 0x000ea20000300800 */
[----:B------:R-:W2:Y:S02]  /*2a2d0*/  LDL.LU R17, [R1+0x928] ;  /* 0x0009280001117983 */ /* 0x000ea40000300800 */
[----:B------:R-:W2:Y:S02]  /*2a2e0*/  LDL.LU R18, [R1+0x914] ;  /* 0x0009140001127983 */ /* 0x000ea40000300800 */
[----:B------:R-:W2:Y:S02]  /*2a2f0*/  LDL.LU R19, [R1+0x918] ;  /* 0x0009180001137983 */ /* 0x000ea40000300800 */
[----:B--2---:R-:W-:Y:S01]  /*2a300*/  STL.64 [R1+0x17f0], R18 ;  /* 0x0017f01201007387 */ /* 0x004fe20000100a00 */
[----:B------:R1:W-:Y:S03]  /*2a310*/  STL.64 [R1+0x17e8], R16 ;  /* 0x0017e81001007387 */ /* 0x0003e60000100a00 */
[----:B-1----:R-:W2:Y:S01]  /*2a320*/  LDL.LU R16, [R1+0x2e0] ;  /* 0x0002e00001107983 */ /* 0x002ea20000300800 */
[----:B------:R-:W2:Y:S02]  /*2a330*/  LDL.LU R17, [R1+0x2e4] ;  /* 0x0002e40001117983 */ /* 0x000ea40000300800 */
[----:B------:R-:W2:Y:S02]  /*2a340*/  LDL.LU R18, [R1+0x2e8] ;  /* 0x0002e80001127983 */ /* 0x000ea40000300800 */
[----:B------:R-:W2:Y:S01]  /*2a350*/  LDL.LU R19, [R1+0x2ec] ;  /* 0x0002ec0001137983 */ /* 0x000ea20000300800 */
[----:B------:R1:W0:Y:S02]  /*2a360*/  MUFU.EX2 R15, R2 ;  /* 0x00000002000f7308 */ /* 0x0002240000000800 */
[----:B-1----:R-:W-:-:S06]  /*2a370*/  FMUL R2, R0, 1.4426950216293334961 ;  /* 0x3fb8aa3b00027820 */ /* 0x002fcc0000400000 */
[----:B------:R-:W1:Y:S01]  /*2a380*/  MUFU.EX2 R14, R2 ;  /* 0x00000002000e7308 */ /* 0x000e620000000800 */
[----:B------:R0:W-:Y:S04]  /*2a390*/  STL [R1+0x1578], R29 ;  /* 0x0015781d01007387 */ /* 0x0001e80000100800 */
[----:B0-----:R-:W3:Y:S01]  /*2a3a0*/  LDL.LU R29, [R1+0x944] ;  /* 0x00094400011d7983 */ /* 0x001ee20000300800 */
[----:B------:R-:W-:Y:S02]  /*2a3b0*/  STL [R1+0x738], R15 ;  /* 0x0007380f01007387 */ /* 0x000fe40000100800 */
[----:B------:R-:W-:Y:S02]  /*2a3c0*/  STL.64 [R1+0x238], R22 ;  /* 0x0002381601007387 */ /* 0x000fe40000100a00 */
[----:B------:R-:W-:Y:S01]  /*2a3d0*/  STL [R1+0x1114], R28 ;  /* 0x0011141c01007387 */ /* 0x000fe20000100800 */
[----:B-1----:R-:W-:Y:S01]  /*2a3e0*/  STL [R1+0x734], R14 ;  /* 0x0007340e01007387 */ /* 0x002fe20000100800 */
[----:B-----5:R-:W-:-:S02]  /*2a3f0*/  FFMA R2, R9, c[0x0][0x188], -R28 ;  /* 0x0000620009027a23 */ /* 0x020fc4000000081c */
[----:B----4-:R-:W-:Y:S01]  /*2a400*/  FFMA R0, R11, c[0x0][0x188], -R28 ;  /* 0x000062000b007a23 */ /* 0x010fe2000000081c */
[----:B--2---:R-:W-:Y:S01]  /*2a410*/  HMMA.16816.F32.BF16 R4, R24, R6, R16 ;  /* 0x000000061804723c */ /* 0x004fe20000041810 */
[----:B------:R-:W2:Y:S01]  /*2a420*/  LDL.LU.64 R18, [R1+0x17f0] ;  /* 0x0017f00001127983 */ /* 0x000ea20000300a00 */
[----:B------:R-:W4:Y:S02]  /*2a430*/  LDL.LU.64 R16, [R1+0x17e8] ;  /* 0x0017e80001107983 */ /* 0x000f240000300a00 */
[----:B------:R-:W3:Y:S11]  /*2a440*/  LDL.LU R9, [R1+0x940] ;  /* 0x0009400001097983 */ /* 0x000ef60000300800 */
[----:B------:R-:W-:Y:S08]  /*2a450*/  @!UPT UIADD3 URZ, URZ, URZ, URZ ;  /* 0x0000003f3f3ff290 */ /* 0x000ff0000fffe03f */
[----:B------:R-:W-:Y:S01]  /*2a460*/  STL.64 [R1+0x5d0], R4 ;  /* 0x0005d00401007387 */ /* 0x000fe20000100a00 */
[----:B------:R-:W-:Y:S02]  /*2a470*/  STL.64 [R1+0x5d8], R6 ;  /* 0x0005d80601007387 */ /* 0x000fe40000100a00 */
[----:B------:R-:W0:Y:S02]  /*2a480*/  LDSM.16.M88.4 R4, [R10+0x20800] ;  /* 0x020800000a04783b */ /* 0x000e240000000200 */
[----:B0-----:R0:W-:Y:S01]  /*2a490*/  STL.64 [R1+0x228], R6 ;  /* 0x0002280601007387 */ /* 0x0011e20000100a00 */
[----:B------:R-:W-:Y:S02]  /*2a4a0*/  MOV R23, R4 ;  /* 0x0000000400177202 */ /* 0x000fe40000000f00 */
[----:B------:R-:W-:Y:S01]  /*2a4b0*/  MOV R22, R5 ;  /* 0x0000000500167202 */ /* 0x000fe20000000f00 */
[----:B0-----:R-:W5:Y:S01]  /*2a4c0*/  LDL.LU.64 R6, [R1+0x17e0] ;  /* 0x0017e00001067983 */ /* 0x001f620000300a00 */
[----:B------:R-:W2:Y:S02]  /*2a4d0*/  LDL.LU.64 R4, [R1+0x17d8] ;  /* 0x0017d80001047983 */ /* 0x000ea40000300a00 */
[----:B------:R-:W2:Y:S02]  /*2a4e0*/  LDL.LU R10, [R1+0x93c] ;  /* 0x00093c00010a7983 */ /* 0x000ea40000300800 */
[----:B------:R-:W2:Y:S02]  /*2a4f0*/  LDL.LU R11, [R1+0x924] ;  /* 0x00092400010b7983 */ /* 0x000ea40000300800 */
[----:B--2---:R0:W-:Y:S01]  /*2a500*/  STL.64 [R1+0x17b8], R10 ;  /* 0x0017b80a01007387 */ /* 0x0041e20000100a00 */
[----:B---3--:R1:W-:Y:S01]  /*2a510*/  STL.64 [R1+0x17b0], R8 ;  /* 0x0017b00801007387 */ /* 0x0083e20000100a00 */
[----:B0-----:R-:W-:-:S02]  /*2a520*/  MOV R10, R3 ;  /* 0x00000003000a7202 */ /* 0x001fc40000000f00 */
[----:B-1----:R-:W2:Y:S01]  /*2a530*/  LDL.LU R9, [R1+0x948] ;  /* 0x0009480001097983 */ /* 0x002ea20000300800 */
[----:B------:R-:W3:Y:S02]  /*2a540*/  LDL.LU R3, [R1+0x17d4] ;  /* 0x0017d40001037983 */ /* 0x000ee40000300800 */
[----:B------:R0:W-:Y:S02]  /*2a550*/  STL.64 [R1+0x1780], R22 ;  /* 0x0017801601007387 */ /* 0x0001e40000100a00 */
[----:B------:R-:W-:Y:S02]  /*2a560*/  IMAD.MOV.U32 R11, RZ, RZ, R5 ;  /* 0x000000ffff0b7224 */ /* 0x000fe400078e0005 */
[----:B------:R-:W-:Y:S02]  /*2a570*/  FMUL R5, R0, 1.4426950216293334961 ;  /* 0x3fb8aa3b00057820 */ /* 0x000fe40000400000 */
[----:B----4-:R-:W-:Y:S01]  /*2a580*/  FADD R0, R16, R13 ;  /* 0x0000000d10007221 */ /* 0x010fe20000000000 */
[----:B0-----:R-:W4:Y:S01]  /*2a590*/  LDL.LU R23, [R1+0x91c] ;  /* 0x00091c0001177983 */ /* 0x001f220000300800 */
[----:B------:R5:W-:Y:S02]  /*2a5a0*/  STL.64 [R1+0x1778], R20 ;  /* 0x0017781401007387 */ /* 0x000be40000100a00 */
[----:B-----5:R-:W-:-:S02]  /*2a5b0*/  MOV R20, R7 ;  /* 0x0000000700147202 */ /* 0x020fc40000000f00 */
[----:B------:R-:W5:Y:S03]  /*2a5c0*/  LDL.LU R7, [R1+0x17d0] ;  /* 0x0017d00001077983 */ /* 0x000f660000300800 */
[----:B------:R0:W-:Y:S01]  /*2a5d0*/  STL [R1+0x1798], R20 ;  /* 0x0017981401007387 */ /* 0x0001e20000100800 */
[----:B------:R-:W-:Y:S01]  /*2a5e0*/  MOV R21, R12 ;  /* 0x0000000c00157202 */ /* 0x000fe20000000f00 */
[----:B0-----:R-:W2:Y:S01]  /*2a5f0*/  LDL.LU R20, [R1+0x92c] ;  /* 0x00092c0001147983 */ /* 0x001ea20000300800 */
[----:B------:R-:W2:Y:S02]  /*2a600*/  LDL R12, [R1+0x8f0] ;  /* 0x0008f000010c7983 */ /* 0x000ea40000100800 */
[----:B------:R-:W2:Y:S02]  /*2a610*/  LDL R13, [R1+0x8e8] ;  /* 0x0008e800010d7983 */ /* 0x000ea40000100800 */
[----:B------:R-:W-:Y:S01]  /*2a620*/  STL.64 [R1+0x17c8], R14 ;  /* 0x0017c80e01007387 */ /* 0x000fe20000100a00 */
[----:B--2---:R0:W-:Y:S04]  /*2a630*/  STL.64 [R1+0x17c0], R12 ;  /* 0x0017c00c01007387 */ /* 0x0041e80000100a00 */
[----:B0-----:R-:W2:Y:S01]  /*2a640*/  LDL.LU R12, [R1+0x2c0] ;  /* 0x0002c000010c7983 */ /* 0x001ea20000300800 */
[----:B------:R-:W2:Y:S02]  /*2a650*/  LDL.LU R13, [R1+0x2c4] ;  /* 0x0002c400010d7983 */ /* 0x000ea40000300800 */
[----:B------:R-:W2:Y:S02]  /*2a660*/  LDL.LU R14, [R1+0x2c8] ;  /* 0x0002c800010e7983 */ /* 0x000ea40000300800 */
[----:B------:R-:W2:Y:S02]  /*2a670*/  LDL.LU R15, [R1+0x2cc] ;  /* 0x0002cc00010f7983 */ /* 0x000ea40000300800 */
[----:B------:R-:W-:Y:S01]  /*2a680*/  FADD R4, R4, R29 ;  /* 0x0000001d04047221 */ /* 0x000fe20000000000 */
[----:B------:R0:W1:Y:S01]  /*2a690*/  MUFU.EX2 R22, R5 ;  /* 0x0000000500167308 */ /* 0x0000620000000800 */
[----:B------:R-:W4:Y:S01]  /*2a6a0*/  LDL.LU R29, [R1+0x4] ;  /* 0x00000400011d7983 */ /* 0x000f220000300800 */
[----:B------:R-:W4:Y:S02]  /*2a6b0*/  LDL R28, [R1+0x748] ;  /* 0x00074800011c7983 */ /* 0x000f240000100800 */
[----:B------:R-:W-:-:S02]  /*2a6c0*/  FADD R4, R9, R4 ;  /* 0x0000000409047221 */ /* 0x000fc40000000000 */
[----:B---3--:R-:W-:Y:S01]  /*2a6d0*/  FADD R3, R3, R17 ;  /* 0x0000001103037221 */ /* 0x008fe20000000000 */
[----:B------:R-:W3:Y:S01]  /*2a6e0*/  LDL.LU R16, [R1+0x40] ;  /* 0x0000400001107983 */ /* 0x000ee20000300800 */
[----:B------:R-:W3:Y:S02]  /*2a6f0*/  LDL.LU R17, [R1+0x44] ;  /* 0x0000440001117983 */ /* 0x000ee40000300800 */
[----:B0-----:R-:W-:Y:S01]  /*2a700*/  FADD R5, R19, R18 ;  /* 0x0000001213057221 */ /* 0x001fe20000000000 */
[----:B-1----:R-:W-:Y:S01]  /*2a710*/  STL [R1+0x730], R22 ;  /* 0x0007301601007387 */ /* 0x002fe20000100800 */
[----:B------:R-:W3:Y:S02]  /*2a720*/  LDL.LU R18, [R1+0x48] ;  /* 0x0000480001127983 */ /* 0x000ee40000300800 */
[----:B------:R-:W3:Y:S01]  /*2a730*/  LDL.LU R19, [R1+0x4c] ;  /* 0x00004c0001137983 */ /* 0x000ee20000300800 */
[----:B--2---:R-:W-:Y:S01]  /*2a740*/  HMMA.16816.F32.BF16 R8, R24, R10, R12 ;  /* 0x0000000a1808723c */ /* 0x004fe2000004180c */
[----:B------:R-:W2:Y:S01]  /*2a750*/  LDL.LU.64 R14, [R1+0x17c8] ;  /* 0x0017c800010e7983 */ /* 0x000ea20000300a00 */
[----:B------:R-:W2:Y:S11]  /*2a760*/  LDL.LU.64 R12, [R1+0x17c0] ;  /* 0x0017c000010c7983 */ /* 0x000eb60000300a00 */
[----:B------:R-:W-:Y:S10]  /*2a770*/  @!UPT UIADD3 URZ, URZ, URZ, URZ ;  /* 0x0000003f3f3ff290 */ /* 0x000ff4000fffe03f */
[----:B------:R-:W-:Y:S01]  /*2a780*/  STL.64 [R1+0x5c0], R8 ;  /* 0x0005c00801007387 */ /* 0x000fe20000100a00 */
[----:B------:R0:W-:Y:S03]  /*2a790*/  STL.64 [R1+0x5c8], R10 ;  /* 0x0005c80a01007387 */ /* 0x0001e60000100a00 */
[----:B0-----:R-:W2:Y:S01]  /*2a7a0*/  LDL.LU.64 R10, [R1+0x17b8] ;  /* 0x0017b800010a7983 */ /* 0x001ea20000300a00 */
[----:B------:R-:W2:Y:S02]  /*2a7b0*/  LDL.LU.64 R8, [R1+0x17b0] ;  /* 0x0017b00001087983 */ /* 0x000ea40000300a00 */
[----:B------:R-:W-:Y:S02]  /*2a7c0*/  FMUL R2, R2, 1.4426950216293334961 ;  /* 0x3fb8aa3b02027820 */ /* 0x000fe40000400000 */
[----:B------:R-:W-:Y:S02]  /*2a7d0*/  FADD R3, R20, R3 ;  /* 0x0000000314037221 */ /* 0x000fe40000000000 */
[----:B----4-:R-:W-:-:S02]  /*2a7e0*/  FADD R20, R23, R5 ;  /* 0x0000000517147221 */ /* 0x010fc40000000000 */
[----:B------:R0:W1:Y:S01]  /*2a7f0*/  MUFU.EX2 R23, R2 ;  /* 0x0000000200177308 */ /* 0x0000620000000800 */
[----:B--2---:R-:W-:Y:S02]  /*2a800*/  FADD R0, R9, R0 ;  /* 0x0000000009007221 */ /* 0x004fe40000000000 */
[----:B------:R-:W5:Y:S01]  /*2a810*/  LDL.LU R9, [R1+0x17ac] ;  /* 0x0017ac0001097983 */ /* 0x000f620000300800 */
[----:B------:R-:W2:Y:S02]  /*2a820*/  LDL R5, [R1+0x744] ;  /* 0x0007440001057983 */ /* 0x000ea40000100800 */
[----:B0-----:R-:W4:Y:S02]  /*2a830*/  LDL.LU R2, [R1+0x950] ;  /* 0x0009500001027983 */ /* 0x001f240000300800 */
[----:B------:R-:W-:Y:S02]  /*2a840*/  FADD R0, R10, R0 ;  /* 0x000000000a007221 */ /* 0x000fe40000000000 */
[----:B------:R-:W-:-:S02]  /*2a850*/  FADD R3, R11, R3 ;  /* 0x000000030b037221 */ /* 0x000fc40000000000 */
[----:B----4-:R-:W-:Y:S02]  /*2a860*/  FADD R2, R2, R4 ;  /* 0x0000000402027221 */ /* 0x010fe40000000000 */
[----:B------:R-:W4:Y:S01]  /*2a870*/  LDL R4, [R1+0x8e0] ;  /* 0x0008e00001047983 */ /* 0x000f220000100800 */
[----:B------:R-:W5:Y:S02]  /*2a880*/  LDL.LU R10, [R1+0x17a8] ;  /* 0x0017a800010a7983 */ /* 0x000f640000300800 */
[----:B------:R-:W5:Y:S02]  /*2a890*/  LDL.LU R11, [R1+0x17a4] ;  /* 0x0017a400010b7983 */ /* 0x000f640000300800 */
[----:B------:R0:W-:Y:S02]  /*2a8a0*/  STL [R1+0x728], R3 ;  /* 0x0007280301007387 */ /* 0x0001e40000100800 */
[----:B0-----:R-:W3:Y:S01]  /*2a8b0*/  LDL.LU R3, [R1+0x920] ;  /* 0x0009200001037983 */ /* 0x001ee20000300800 */
[----:B-1----:R-:W-:Y:S01]  /*2a8c0*/  STL [R1+0x72c], R23 ;  /* 0x00072c1701007387 */ /* 0x002fe20000100800 */
[----:B--2---:R-:W-:Y:S01]  /*2a8d0*/  F2FP.BF16.PACK_AB R5, R13, R5 ;  /* 0x000000050d05723e */ /* 0x004fe200000010ff */
[----:B-----5:R-:W-:Y:S01]  /*2a8e0*/  HMMA.16816.F32.BF16 R8, R24, R6, R8 ;  /* 0x000000061808723c */ /* 0x020fe20000041808 */
[----:B------:R-:W2:Y:S04]  /*2a8f0*/  LDL R6, [R1+0x8f8] ;  /* 0x0008f80001067983 */ /* 0x000ea80000100800 */
[----:B------:R-:W2:Y:S01]  /*2a900*/  LDL R7, [R1+0x8f4] ;  /* 0x0008f40001077983 */ /* 0x000ea20000100800 */
[----:B----4-:R-:W-:Y:S11]  /*2a910*/  F2FP.BF16.PACK_AB R4, R12, R4 ;  /* 0x000000040c04723e */ /* 0x010ff600000010ff */
[----:B------:R-:W-:Y:S06]  /*2a920*/  @!UPT UIADD3 URZ, URZ, URZ, URZ ;  /* 0x0000003f3f3ff290 */ /* 0x000fec000fffe03f */
[----:B------:R0:W-:Y:S01]  /*2a930*/  STL.64 [R1+0x590], R8 ;  /* 0x0005900801007387 */ /* 0x0001e20000100a00 */
[----:B------:R1:W-:Y:S03]  /*2a940*/  STL.64 [R1+0x598], R10 ;  /* 0x0005980a01007387 */ /* 0x0003e60000100a00 */
[----:B0-----:R-:W4:Y:S04]  /*2a950*/  LDL R8, [R1+0x8e4] ;  /* 0x0008e40001087983 */ /* 0x001f280000100800 */
[----:B------:R-:W4:Y:S01]  /*2a960*/  LDL R9, [R1+0x8ec] ;  /* 0x0008ec0001097983 */ /* 0x000f220000100800 */
[----:B-1----:R-:W5:Y:S02]  /*2a970*/  LDL.LU R10, [R1+0x10] ;  /* 0x00001000010a7983 */ /* 0x002f640000300800 */
[----:B------:R-:W4:Y:S02]  /*2a980*/  LDL R11, [R1+0x740] ;  /* 0x00074000010b7983 */ /* 0x000f240000100800 */
[----:B------:R-:W4:Y:S01]  /*2a990*/  LDL.LU R24, [R1+0x50] ;  /* 0x0000500001187983 */ /* 0x000f220000300800 */
[----:B------:R-:W4:Y:S01]  /*2a9a0*/  LDL.LU R25, [R1+0x54] ;  /* 0x0000540001197983 */ /* 0x000f220000300800 */
[----:B------:R-:W4:Y:S02]  /*2a9b0*/  LDL.LU R26, [R1+0x58] ;  /* 0x00005800011a7983 */ /* 0x000f240000300800 */
[----:B------:R-:W4:Y:S02]  /*2a9c0*/  LDL.LU R27, [R1+0x5c] ;  /* 0x00005c00011b7983 */ /* 0x000f240000300800 */
[----:B------:R-:W4:Y:S01]  /*2a9d0*/  LDL.LU R12, [R1+0x17a0] ;  /* 0x0017a000010c7983 */ /* 0x000f220000300800 */
[----:B------:R-:W4:Y:S01]  /*2a9e0*/  LDL.LU R13, [R1+0x179c] ;  /* 0x00179c00010d7983 */ /* 0x000f220000300800 */
[----:B---3--:R-:W-:-:S02]  /*2a9f0*/  FADD R3, R3, R20 ;  /* 0x0000001403037221 */ /* 0x008fc40000000000 */
[----:B------:R-:W3:Y:S02]  /*2aa00*/  LDL.LU R20, [R1+0x1798] ;  /* 0x0017980001147983 */ /* 0x000ee40000300800 */
[----:B------:R-:W-:Y:S01]  /*2aa10*/  FADD R0, R29, R0 ;  /* 0x000000001d007221 */ /* 0x000fe20000000000 */
[----:B------:R-:W-:Y:S01]  /*2aa20*/  STL [R1+0x12f0], R3 ;  /* 0x0012f00301007387 */ /* 0x000fe20000100800 */
[----:B--2---:R-:W-:Y:S01]  /*2aa30*/  F2FP.BF16.PACK_AB R6, R6, R7 ;  /* 0x000000070606723e */ /* 0x004fe200000010ff */
[----:B-----5:R-:W-:Y:S01]  /*2aa40*/  FADD R2, R10, R2 ;  /* 0x000000020a027221 */ /* 0x020fe20000000000 */
[----:B----4-:R-:W-:Y:S01]  /*2aa50*/  F2FP.BF16.PACK_AB R7, R8, R9 ;  /* 0x000000090807723e */ /* 0x010fe200000010ff */
[----:B------:R-:W-:-:S03]  /*2aa60*/  F2FP.BF16.PACK_AB R9, R14, R15 ;  /* 0x0000000f0e09723e */ /* 0x000fc600000010ff */
[----:B------:R-:W-:Y:S01]  /*2aa70*/  STL [R1+0x724], R2 ;  /* 0x0007240201007387 */ /* 0x000fe20000100800 */
[----:B------:R-:W-:Y:S01]  /*2aa80*/  STL [R1+0x720], R0 ;  /* 0x0007200001007387 */ /* 0x000fe20000100800 */
[----:B------:R-:W-:Y:S02]  /*2aa90*/  F2FP.BF16.PACK_AB R8, R12, R13 ;  /* 0x0000000d0c08723e */ /* 0x000fe400000010ff */
[----:B------:R-:W2:Y:S01]  /*2aaa0*/  LDL.LU R12, [R1+0x1794] ;  /* 0x00179400010c7983 */ /* 0x000ea20000300800 */
[----:B------:R-:W2:Y:S02]  /*2aab0*/  LDL.LU R13, [R1+0x1790] ;  /* 0x00179000010d7983 */ /* 0x000ea40000300800 */
[----:B------:R-:W2:Y:S02]  /*2aac0*/  LDL.LU R14, [R1+0x178c] ;  /* 0x00178c00010e7983 */ /* 0x000ea40000300800 */
[----:B------:R-:W2:Y:S01]  /*2aad0*/  LDL.LU R15, [R1+0x1788] ;  /* 0x00178800010f7983 */ /* 0x000ea20000300800 */
[-C--:B---3--:R-:W-:Y:S01]  /*2aae0*/  HMMA.16816.F32.BF16 R24, R4, R20.reuse, R24 ;  /* 0x000000140418723c */ /* 0x088fe20000041818 */
[----:B------:R-:W-:Y:S01]  /*2aaf0*/  F2FP.BF16.PACK_AB R10, R11, R28 ;  /* 0x0000001c0b0a723e */ /* 0x000fe200000010ff */
[----:B------:R-:W-:Y:S11]  /*2ab00*/  F2FP.BF16.PACK_AB R11, R23, R22 ;  /* 0x00000016170b723e */ /* 0x000ff600000010ff */
[----:B------:R-:W-:Y:S10]  /*2ab10*/  @!UPT UIADD3 URZ, URZ, URZ, URZ ;  /* 0x0000003f3f3ff290 */ /* 0x000ff4000fffe03f */
[----:B------:R-:W-:Y:S01]  /*2ab20*/  STL.64 [R1+0x5b0], R24 ;  /* 0x0005b01801007387 */ /* 0x000fe20000100a00 */
[----:B------:R-:W-:Y:S02]  /*2ab30*/  STL.64 [R1+0x5b8], R26 ;  /* 0x0005b81a01007387 */ /* 0x000fe40000100a00 */
[----:B------:R-:W3:Y:S01]  /*2ab40*/  LDL.LU.64 R22, [R1+0x1780] ;  /* 0x0017800001167983 */ /* 0x000ee20000300a00 */
[----:B--2---:R-:W-:Y:S01]  /*2ab50*/  HMMA.16816.F32.BF16 R12, R8, R20, R12 ;  /* 0x00000014080c723c */ /* 0x004fe2000004180c */
[----:B------:R-:W2:Y:S11]  /*2ab60*/  LDL.LU.64 R20, [R1+0x1778] ;  /* 0x0017780001147983 */ /* 0x000eb60000300a00 */
[----:B------:R-:W-:Y:S11]  /*2ab70*/  @!UPT UIADD3 URZ, URZ, URZ, URZ ;  /* 0x0000003f3f3ff290 */ /* 0x000ff6000fffe03f */
[----:B------:R-:W-:Y:S01]  /*2ab80*/  STL.64 [R1+0x5a0], R12 ;  /* 0x0005a00c01007387 */ /* 0x000fe20000100a00 */
[----:B------:R-:W-:Y:S01]  /*2ab90*/  STL.64 [R1+0x5a8], R14 ;  /* 0x0005a80e01007387 */ /* 0x000fe20000100a00 */
[----:B--2---:R-:W-:Y:S11]  /*2aba0*/  HMMA.16816.F32.BF16 R16, R4, R20, R16 ;  /* 0x000000140410723c */ /* 0x004ff60000041810 */
[----:B------:R-:W-:Y:S11]  /*2abb0*/  @!UPT UIADD3 URZ, URZ, URZ, URZ ;  /* 0x0000003f3f3ff290 */ /* 0x000ff6000fffe03f */
[----:B------:R-:W-:Y:S01]  /*2abc0*/  @!UPT UIADD3 URZ, URZ, URZ, URZ ;  /* 0x0000003f3f3ff290 */ /* 0x000fe2000fffe03f */
[----:B------:R-:W-:Y:S01]  /*2abd0*/  STL.64 [R1+0x580], R16 ;  /* 0x0005801001007387 */ /* 0x000fe20000100a00 */
[----:B------:R0:W-:Y:S03]  /*2abe0*/  STL.64 [R1+0x588], R18 ;  /* 0x0005881201007387 */ /* 0x0001e60000100a00 */
[----:B0-----:R-:W2:Y:S01]  /*2abf0*/  LDL.LU.64 R18, [R1+0x1770] ;  /* 0x0017700001127983 */ /* 0x001ea20000300a00 */
[----:B------:R-:W2:Y:S02]  /*2ac00*/  LDL.LU.64 R16, [R1+0x1768] ;  /* 0x0017680001107983 */ /* 0x000ea40000300a00 */
[----:B---3--:R-:W-:Y:S01]  /*2ac10*/  IMAD.MOV.U32 R12, RZ, RZ, R23 ;  /* 0x000000ffff0c7224 */ /* 0x008fe200078e0017 */
[----:B------:R-:W-:Y:S01]  /*2ac20*/  MOV R13, R22 ;  /* 0x00000016000d7202 */ /* 0x000fe20000000f00 */
[----:B------:R-:W0:Y:S02]  /*2ac30*/  S2R R29, SR_TID.X ;  /* 0x00000000001d7919 */ /* 0x000e240000002100 */
[C---:B0-----:R-:W-:Y:S01]  /*2ac40*/  LOP3.LUT R28, R29.reuse, 0x7, RZ, 0xc0, !PT ;  /* 0x000000071d1c7812 */ /* 0x041fe200078ec0ff */
[----:B------:R-:W-:-:S04]  /*2ac50*/  SHF.L.U32 R29, R29, 0x1, RZ ;  /* 0x000000011d1d7819 */ /* 0x000fc800000006ff */
[----:B------:R-:W-:-:S05]  /*2ac60*/  IMAD R27, R28, 0x90, RZ ;  /* 0x000000901c1b7824 */ /* 0x000fca00078e02ff */
[----:B------:R-:W-:-:S04]  /*2ac70*/  LOP3.LUT R27, R27, 0x30, R29, 0x78, !PT ;  /* 0x000000301b1b7812 */ /* 0x000fc800078e781d */
[----:B------:R-:W-:Y:S01]  /*2ac80*/  LOP3.LUT R27, R27, 0x40, RZ, 0x3c, !PT ;  /* 0x000000401b1b7812 */ /* 0x000fe200078e3cff */
[----:B--2---:R-:W-:Y:S01]  /*2ac90*/  HMMA.16816.F32.BF16 R20, R8, R20, R16 ;  /* 0x000000140814723c */ /* 0x004fe20000041810 */
[----:B------:R-:W2:Y:S11]  /*2aca0*/  LDL.LU R16, [R1+0x2a0] ;  /* 0x0002a00001107983 */ /* 0x000eb60000300800 */
[----:B------:R-:W-:Y:S11]  /*2acb0*/  @!UPT UIADD3 URZ, URZ, URZ, URZ ;  /* 0x0000003f3f3ff290 */ /* 0x000ff6000fffe03f */
[----:B------:R-:W-:Y:S01]  /*2acc0*/  STL.64 [R1+0x570], R20 ;  /* 0x0005701401007387 */ /* 0x000fe20000100a00 */
[----:B------:R-:W-:Y:S02]  /*2acd0*/  STL.64 [R1+0x578], R22 ;  /* 0x0005781601007387 */ /* 0x000fe40000100a00 */
[----:B------:R-:W2:Y:S02]  /*2ace0*/  LDL.LU R17, [R1+0x2a4] ;  /* 0x0002a40001117983 */ /* 0x000ea40000300800 */
[----:B------:R-:W2:Y:S01]  /*2acf0*/  LDL.LU R18, [R1+0x2a8] ;  /* 0x0002a80001127983 */ /* 0x000ea20000300800 */
[----:B------:R-:W2:Y:S04]  /*2ad00*/  LDL.LU R19, [R1+0x2ac] ;  /* 0x0002ac0001137983 */ /* 0x000ea80000300800 */
[----:B------:R-:W0:Y:S04]  /*2ad10*/  LDSM.16.M88.4 R20, [R27+0x20c00] ;  /* 0x020c00001b14783b */ /* 0x000e280000000200 */
[----:B0-----:R0:W-:Y:S01]  /*2ad20*/  STL.64 [R1+0x188], R22 ;  /* 0x0001881601007387 */ /* 0x0011e20000100a00 */
[----:B------:R-:W-:-:S02]  /*2ad30*/  MOV R2, R20 ;  /* 0x0000001400027202 */ /* 0x000fc40000000f00 */
[----:B------:R-:W-:Y:S01]  /*2ad40*/  MOV R0, R21 ;  /* 0x0000001500007202 */ /* 0x000fe20000000f00 */
[----:B0-----:R-:W3:Y:S01]  /*2ad50*/  LDL.LU.64 R22, [R1+0x1760] ;  /* 0x0017600001167983 */ /* 0x001ee20000300a00 */
[----:B------:R-:W3:Y:S03]  /*2ad60*/  LDL.LU.64 R20, [R1+0x1758] ;  /* 0x0017580001147983 */ /* 0x000ee60000300a00 */
[----:B------:R-:W-:Y:S02]  /*2ad70*/  STL [R1+0x173c], R0 ;  /* 0x00173c0001007387 */ /* 0x000fe40000100800 */
[----:B------:R-:W-:Y:S01]  /*2ad80*/  STL [R1+0x1738], R2 ;  /* 0x0017380201007387 */ /* 0x000fe20000100800 */
[----:B------:R-:W-:Y:S01]  /*2ad90*/  STL [R1+0x174c], R4 ;  /* 0x00174c0401007387 */ /* 0x000fe20000100800 */
[----:B------:R-:W-:Y:S01]  /*2ada0*/  STL [R1+0x1748], R5 ;  /* 0x0017480501007387 */ /* 0x000fe20000100800 */
[----:B--2---:R-:W-:Y:S11]  /*2adb0*/  HMMA.16816.F32.BF16 R16, R4, R12, R16 ;  /* 0x0000000c0410723c */ /* 0x004ff60000041810 */
[----:B------:R-:W-:Y:S11]  /*2adc0*/  @!UPT UIADD3 URZ, URZ, URZ, URZ ;  /* 0x0000003f3f3ff290 */ /* 0x000ff6000fffe03f */
[----:B------:R-:W-:Y:S01]  /*2add0*/  @!UPT UIADD3 URZ, URZ, URZ, URZ ;  /* 0x0000003f3f3ff290 */ /* 0x000fe2000fffe03f */
[----:B------:R-:W-:Y:S01]  /*2ade0*/  STL.64 [R1+0x560], R16 ;  /* 0x0005601001007387 */ /* 0x000fe20000100a00 */
[----:B------:R-:W-:Y:S02]  /*2adf0*/  STL.64 [R1+0x568], R18 ;  /* 0x0005681201007387 */ /* 0x000fe40000100a00 */
[----:B------:R-:W0:Y:S04]  /*2ae00*/  LDSM.16.M88.4 R16, [R27+0x21000] ;  /* 0x021000001b10783b */ /* 0x000e280000000200 */
[----:B------:R-:W-:Y:S01]  /*2ae10*/  STL [R1+0x1744], R6 ;  /* 0x0017440601007387 */ /* 0x000fe20000100800 */
[----:B------:R-:W-:Y:S02]  /*2ae20*/  STL [R1+0x1740], R7 ;  /* 0x0017400701007387 */ /* 0x000fe40000100800 */
[----:B------:R-:W1:Y:S04]  /*2ae30*/  LDSM.16.M88.4 R4, [R27+0x21400] ;  /* 0x021400001b04783b */ /* 0x000e680000000200 */
[----:B0-----:R-:W-:Y:S01]  /*2ae40*/  IMAD.MOV.U32 R29, RZ, RZ, R16 ;  /* 0x000000ffff1d7224 */ /* 0x001fe200078e0010 */
[----:B------:R-:W-:Y:S01]  /*2ae50*/  STL.64 [R1+0x178], R18 ;  /* 0x0001781201007387 */ /* 0x000fe20000100a00 */
[----:B------:R-:W-:-:S02]  /*2ae60*/  MOV R28, R17 ;  /* 0x00000011001c7202 */ /* 0x000fc40000000f00 */
[----:B------:R-:W0:Y:S03]  /*2ae70*/  LDSM.16.M88.4 R16, [R27+0x21800] ;  /* 0x021800001b10783b */ /* 0x000e260000000200 */
[----:B------:R-:W-:Y:S01]  /*2ae80*/  STL [R1+0x1754], R28 ;  /* 0x0017541c01007387 */ /* 0x000fe20000100800 */
[----:B------:R-:W-:Y:S02]  /*2ae90*/  STL [R1+0x1750], R29 ;  /* 0x0017501d01007387 */ /* 0x000fe40000100800 */
[----:B-1----:R0:W-:Y:S01]  /*2aea0*/  STL.64 [R1+0x168], R6 ;  /* 0x0001680601007387 */ /* 0x0021e20000100a00 */
[----:B---3--:R-:W-:Y:S01]  /*2aeb0*/  HMMA.16816.F32.BF16 R12, R8, R12, R20 ;  /* 0x0000000c080c723c */ /* 0x008fe20000041814 */
[----:B0-----:R-:W-:Y:S01]  /*2aec0*/  IMAD.MOV.U32 R6, RZ, RZ, R16 ;  /* 0x000000ffff067224 */ /* 0x001fe200078e0010 */
[----:B------:R-:W-:Y:S01]  /*2aed0*/  STL.64 [R1+0x158], R18 ;  /* 0x0001581201007387 */ /* 0x000fe20000100a00 */
[----:B------:R-:W-:-:S02]  /*2aee0*/  MOV R7, R17 ;  /* 0x0000001100077202 */ /* 0x000fc40000000f00 */
[----:B------:R-:W0:Y:S02]  /*2aef0*/  LDSM.16.M88.4 R16, [R27+0x21c00] ;  /* 0x021c00001b10783b */ /* 0x000e240000000200 */
[----:B0-----:R0:W-:Y:S02]  /*2af00*/  STL.64 [R1+0x148], R18 ;  /* 0x0001481201007387 */ /* 0x0011e40000100a00 */
[----:B------:R-:W-:Y:S02]  /*2af10*/  STL.64 [R1+0x1730], R10 ;  /* 0x0017300a01007387 */ /* 0x000fe40000100a00 */
[----:B------:R-:W-:Y:S11]  /*2af20*/  STL.64 [R1+0x1728], R8 ;  /* 0x0017280801007387 */ /* 0x000ff60000100a00 */
[----:B------:R-:W-:Y:S01]  /*2af30*/  @!UPT UIADD3 URZ, URZ, URZ, URZ ;  /* 0x0000003f3f3ff290 */ /* 0x000fe2000fffe03f */
[----:B------:R-:W-:Y:S01]  /*2af40*/  STL.64 [R1+0x550], R12 ;  /* 0x0005500c01007387 */ /* 0x000fe20000100a00 */
[----:B------:R-:W-:Y:S01]  /*2af50*/  STL.64 [R1+0x558], R14 ;  /* 0x0005580e01007387 */ /* 0x000fe20000100a00 */
[----:B------:R-:W2:Y:S02]  /*2af60*/  LDL.LU R20, [R1+0x390] ;  /* 0x0003900001147983 */ /* 0x000ea40000300800 */
[----:B------:R-:W2:Y:S02]  /*2af70*/  LDL.LU R21, [R1+0x394] ;  /* 0x0003940001157983 */ /* 0x000ea40000300800 */
[----:B------:R-:W3:Y:S01]  /*2af80*/  LDL.LU R22, [R1+0x398] ;  /* 0x0003980001167983 */ /* 0x000ee20000300800 */
[----:B------:R-:W3:Y:S01]  /*2af90*/  LDL.LU R23, [R1+0x39c] ;  /* 0x00039c0001177983 */ /* 0x000ee20000300800 */
[----:B------:R-:W-:Y:S02]  /*2afa0*/  MOV R2, R5 ;  /* 0x0000000500027202 */ /* 0x000fe40000000f00 */
[----:B------:R-:W-:Y:S01]  /*2afb0*/  MOV R3, R16 ;  /* 0x0000001000037202 */ /* 0x000fe20000000f00 */
[----:B------:R-:W-:Y:S01]  /*2afc0*/  MOV R5, R17 ;  /* 0x0000001100057202 */ /* 0x000fe20000000f00 */
[----:B------:R-:W1:Y:S04]  /*2afd0*/  LDSM.16.M88.4 R12, [R27+0x22000] ;  /* 0x022000001b0c783b */ /* 0x000e680000000200 */
[----:B---3--:R-:W-:Y:S01]  /*2afe0*/  STL.64 [R1+0x15a8], R22 ;  /* 0x0015a81601007387 */ /* 0x008fe20000100a00 */
[----:B--2---:R-:W-:Y:S02]  /*2aff0*/  STL.64 [R1+0x15a0], R20 ;  /* 0x0015a01401007387 */ /* 0x004fe40000100a00 */
[----:B------:R-:W2:Y:S02]  /*2b000*/  LDL.LU R16, [R1+0x20] ;  /* 0x0000200001107983 */ /* 0x000ea40000300800 */
[----:B------:R-:W2:Y:S01]  /*2b010*/  LDL.LU R17, [R1+0x24] ;  /* 0x0000240001117983 */ /* 0x000ea20000300800 */
[----:B0-----:R-:W3:Y:S01]  /*2b020*/  LDL.LU R18, [R1+0x28] ;  /* 0x0000280001127983 */ /* 0x001ee20000300800 */
[----:B------:R-:W3:Y:S01]  /*2b030*/  LDL.LU R19, [R1+0x2c] ;  /* 0x00002c0001137983 */ /* 0x000ee20000300800 */
[----:B-1----:R-:W-:-:S02]  /*2b040*/  MOV R9, R12 ;  /* 0x0000000c00097202 */ /* 0x002fc40000000f00 */
[----:B------:R-:W-:Y:S02]  /*2b050*/  MOV R8, R13 ;  /* 0x0000000d00087202 */ /* 0x000fe40000000f00 */
[----:B------:R-:W-:Y:S01]  /*2b060*/  MOV R0, R4 ;  /* 0x0000000400007202 */ /* 0x000fe20000000f00 */
[----:B------:R-:W-:Y:S04]  /*2b070*/  LDSM.16.M88.4 R20, [R27+0x23000] ;  /* 0x023000001b14783b */ /* 0x000fe80000000200 */
        /* <DEDUP_REMOVED lines=12> */
[----:B---3--:R-:W-:Y:S01]  /*2b140*/  STL.64 [R1+0x15d8], R18 ;  /* 0x0015d81201007387 */ /* 0x008fe20000100a00 */
[----:B--2---:R-:W-:Y:S02]  /*2b150*/  STL.64 [R1+0x15d0], R16 ;  /* 0x0015d01001007387 */ /* 0x004fe40000100a00 */
[----:B------:R-:W-:Y:S02]  /*2b160*/  STL.64 [R1+0x138], R14 ;  /* 0x0001380e01007387 */ /* 0x000fe40000100a00 */
[----:B------:R-:W0:Y:S04]  /*2b170*/  LDSM.16.M88.4 R12, [R27+0x22400] ;  /* 0x022400001b0c783b */ /* 0x000e280000000200 */
[----:B------:R-:W-:Y:S01]  /*2b180*/  LDSM.16.M88.4 R16, [R27+0x22c00] ;  /* 0x022c00001b10783b */ /* 0x000fe20000000200 */
[----:B0-----:R-:W-:-:S03]  /*2b190*/  MOV R4, R12 ;  /* 0x0000000c00047202 */ /* 0x001fc60000000f00 */
[----:B------:R-:W-:Y:S01]  /*2b1a0*/  STL.64 [R1+0x128], R14 ;  /* 0x0001280e01007387 */ /* 0x000fe20000100a00 */
[----:B------:R-:W-:Y:S02]  /*2b1b0*/  IMAD.MOV.U32 R10, RZ, RZ, R13 ;  /* 0x000000ffff0a7224 */ /* 0x000fe400078e000d */
[----:B------:R-:W0:Y:S02]  /*2b1c0*/  LDSM.16.M88.4 R12, [R27+0x22800] ;  /* 0x022800001b0c783b */ /* 0x000e240000000200 */
[----:B0-----:R-:W-:Y:S02]  /*2b1d0*/  STL.64 [R1+0x118], R14 ;  /* 0x0001180e01007387 */ /* 0x001fe40000100a00 */
[----:B------:R-:W-:Y:S02]  /*2b1e0*/  STL [R1+0x15e0], R27 ;  /* 0x0015e01b01007387 */ /* 0x000fe40000100800 */
[----:B------:R-:W2:Y:S01]  /*2b1f0*/  LDL.LU R24, [R1+0xa0] ;  /* 0x0000a00001187983 */ /* 0x000ea20000300800 */
[----:B------:R-:W-:-:S02]  /*2b200*/  MOV R28, R12 ;  /* 0x0000000c001c7202 */ /* 0x000fc40000000f00 */
[----:B------:R-:W-:Y:S01]  /*2b210*/  MOV R29, R13 ;  /* 0x0000000d001d7202 */ /* 0x000fe20000000f00 */
[----:B------:R-:W2:Y:S04]  /*2b220*/  LDL.LU R25, [R1+0xa4] ;  /* 0x0000a40001197983 */ /* 0x000ea80000300800 */
[----:B------:R0:W1:Y:S01]  /*2b230*/  LDSM.16.M88.4 R12, [R27+0x23400] ;  /* 0x023400001b0c783b */ /* 0x0000620000000200 */
[----:B------:R-:W3:Y:S03]  /*2b240*/  LDL.LU R26, [R1+0xa8] ;  /* 0x0000a800011a7983 */ /* 0x000ee60000300800 */
[----:B0-----:R-:W3:Y:S04]  /*2b250*/  LDL.LU R27, [R1+0xac] ;  /* 0x0000ac00011b7983 */ /* 0x001ee80000300800 */
[----:B---3--:R-:W-:Y:S01]  /*2b260*/  STL.64 [R1+0x15f0], R26 ;  /* 0x0015f01a01007387 */ /* 0x008fe20000100a00 */
[----:B--2---:R0:W-:Y:S03]  /*2b270*/  STL.64 [R1+0x15e8], R24 ;  /* 0x0015e81801007387 */ /* 0x0041e60000100a00 */
[----:B0-----:R-:W2:Y:S01]  /*2b280*/  LDL.LU R24, [R1+0x3d0] ;  /* 0x0003d00001187983 */ /* 0x001ea20000300800 */
[----:B------:R-:W2:Y:S02]  /*2b290*/  LDL.LU R25, [R1+0x3d4] ;  /* 0x0003d40001197983 */ /* 0x000ea40000300800 */
[----:B------:R-:W3:Y:S02]  /*2b2a0*/  LDL.LU R26, [R1+0x3d8] ;  /* 0x0003d800011a7983 */ /* 0x000ee40000300800 */
[----:B------:R-:W3:Y:S02]  /*2b2b0*/  LDL.LU R27, [R1+0x3dc] ;  /* 0x0003dc00011b7983 */ /* 0x000ee40000300800 */
[----:B---3--:R-:W-:Y:S01]  /*2b2c0*/  STL.64 [R1+0x1600], R26 ;  /* 0x0016001a01007387 */ /* 0x008fe20000100a00 */
[----:B--2---:R0:W-:Y:S02]  /*2b2d0*/  STL.64 [R1+0x15f8], R24 ;  /* 0x0015f81801007387 */ /* 0x0041e40000100a00 */
[----:B0-----:R-:W-:Y:S01]  /*2b2e0*/  IMAD.MOV.U32 R24, RZ, RZ, R28 ;  /* 0x000000ffff187224 */ /* 0x001fe200078e001c */
[----:B------:R-:W-:Y:S01]  /*2b2f0*/  MOV R25, R29 ;  /* 0x0000001d00197202 */ /* 0x000fe20000000f00 */
[----:B------:R-:W2:Y:S01]  /*2b300*/  LDL.LU R28, [R1+0x1754] ;  /* 0x00175400011c7983 */ /* 0x000ea20000300800 */
[----:B------:R-:W3:Y:S03]  /*2b310*/  LDL.LU R29, [R1+0x1750] ;  /* 0x00175000011d7983 */ /* 0x000ee60000300800 */
[----:B------:R0:W-:Y:S02]  /*2b320*/  STL.64 [R1+0x1620], R24 ;  /* 0x0016201801007387 */ /* 0x0001e40000100a00 */
[----:B0-----:R-:W-:-:S02]  /*2b330*/  MOV R24, R4 ;  /* 0x0000000400187202 */ /* 0x001fc40000000f00 */
[----:B------:R-:W-:Y:S01]  /*2b340*/  MOV R25, R10 ;  /* 0x0000000a00197202 */ /* 0x000fe20000000f00 */
[----:B------:R-:W4:Y:S04]  /*2b350*/  LDL.LU R4, [R1+0x174c] ;  /* 0x00174c0001047983 */ /* 0x000f280000300800 */
[----:B------:R-:W-:Y:S01]  /*2b360*/  STL.64 [R1+0x1648], R24 ;  /* 0x0016481801007387 */ /* 0x000fe20000100a00 */
[----:B------:R-:W-:Y:S02]  /*2b370*/  STL.64 [R1+0x108], R18 ;  /* 0x0001081201007387 */ /* 0x000fe40000100a00 */
[----:B------:R0:W-:Y:S02]  /*2b380*/  STL.64 [R1+0x1608], R16 ;  /* 0x0016081001007387 */ /* 0x0001e40000100a00 */
[----:B0-----:R-:W5:Y:S01]  /*2b390*/  LDL.LU R16, [R1+0xb0] ;  /* 0x0000b00001107983 */ /* 0x001f620000300800 */
[----:B------:R-:W5:Y:S02]  /*2b3a0*/  LDL.LU R17, [R1+0xb4] ;  /* 0x0000b40001117983 */ /* 0x000f640000300800 */
[----:B------:R-:W2:Y:S02]  /*2b3b0*/  LDL.LU R18, [R1+0xb8] ;  /* 0x0000b80001127983 */ /* 0x000ea40000300800 */
[----:B------:R-:W2:Y:S02]  /*2b3c0*/  LDL.LU R19, [R1+0xbc] ;  /* 0x0000bc0001137983 */ /* 0x000ea40000300800 */
[----:B------:R-:W-:Y:S01]  /*2b3d0*/  IMAD.MOV.U32 R24, RZ, RZ, R9 ;  /* 0x000000ffff187224 */ /* 0x000fe200078e0009 */
[----:B------:R-:W-:-:S05]  /*2b3e0*/  MOV R25, R8 ;  /* 0x0000000800197202 */ /* 0x000fca0000000f00 */
[----:B------:R-:W-:Y:S04]  /*2b3f0*/  STL.64 [R1+0x1670], R24 ;  /* 0x0016701801007387 */ /* 0x000fe80000100a00 */
[----:B--2---:R-:W-:Y:S01]  /*2b400*/  STL.64 [R1+0x1618], R18 ;  /* 0x0016181201007387 */ /* 0x004fe20000100a00 */
[----:B-----5:R0:W-:Y:S03]  /*2b410*/  STL.64 [R1+0x1610], R16 ;  /* 0x0016101001007387 */ /* 0x0201e60000100a00 */
[----:B0-----:R-:W2:Y:S01]  /*2b420*/  LDL.LU R16, [R1+0x400] ;  /* 0x0004000001107983 */ /* 0x001ea20000300800 */
[----:B------:R-:W2:Y:S02]  /*2b430*/  LDL.LU R17, [R1+0x404] ;  /* 0x0004040001117983 */ /* 0x000ea40000300800 */
[----:B------:R-:W5:Y:S02]  /*2b440*/  LDL.LU R18, [R1+0x408] ;  /* 0x0004080001127983 */ /* 0x000f640000300800 */
[----:B------:R-:W5:Y:S02]  /*2b450*/  LDL.LU R19, [R1+0x40c] ;  /* 0x00040c0001137983 */ /* 0x000f640000300800 */
[----:B------:R-:W-:Y:S01]  /*2b460*/  IMAD.MOV.U32 R11, RZ, RZ, R3 ;  /* 0x000000ffff0b7224 */ /* 0x000fe200078e0003 */
[----:B------:R-:W-:-:S02]  /*2b470*/  MOV R25, R5 ;  /* 0x0000000500197202 */ /* 0x000fc40000000f00 */
[----:B------:R-:W4:Y:S02]  /*2b480*/  LDL.LU R5, [R1+0x1748] ;  /* 0x0017480001057983 */ /* 0x000f240000300800 */
[----:B------:R-:W-:-:S05]  /*2b490*/  MOV R24, R11 ;  /* 0x0000000b00187202 */ /* 0x000fca0000000f00 */
[----:B------:R-:W-:Y:S04]  /*2b4a0*/  STL.64 [R1+0x1698], R24 ;  /* 0x0016981801007387 */ /* 0x000fe80000100a00 */
[----:B-----5:R-:W-:Y:S01]  /*2b4b0*/  STL.64 [R1+0x1630], R18 ;  /* 0x0016301201007387 */ /* 0x020fe20000100a00 */
[----:B--2---:R0:W-:Y:S03]  /*2b4c0*/  STL.64 [R1+0x1628], R16 ;  /* 0x0016281001007387 */ /* 0x0041e60000100a00 */
[----:B0-----:R-:W2:Y:S01]  /*2b4d0*/  LDL.LU R16, [R1+0xd0] ;  /* 0x0000d00001107983 */ /* 0x001ea20000300800 */
[----:B------:R-:W2:Y:S02]  /*2b4e0*/  LDL.LU R17, [R1+0xd4] ;  /* 0x0000d40001117983 */ /* 0x000ea40000300800 */
[----:B------:R-:W5:Y:S02]  /*2b4f0*/  LDL.LU R18, [R1+0xd8] ;  /* 0x0000d80001127983 */ /* 0x000f640000300800 */
[----:B------:R-:W5:Y:S02]  /*2b500*/  LDL.LU R19, [R1+0xdc] ;  /* 0x0000dc0001137983 */ /* 0x000f640000300800 */
[----:B------:R-:W-:Y:S01]  /*2b510*/  IMAD.MOV.U32 R24, RZ, RZ, R6 ;  /* 0x000000ffff187224 */ /* 0x000fe200078e0006 */
[----:B-----5:R-:W-:Y:S01]  /*2b520*/  STL.64 [R1+0x1640], R18 ;  /* 0x0016401201007387 */ /* 0x020fe20000100a00 */
[----:B--2---:R0:W-:Y:S03]  /*2b530*/  STL.64 [R1+0x1638], R16 ;  /* 0x0016381001007387 */ /* 0x0041e60000100a00 */
[----:B0-----:R-:W2:Y:S01]  /*2b540*/  LDL.LU R16, [R1+0x430] ;  /* 0x0004300001107983 */ /* 0x001ea20000300800 */
[----:B------:R-:W2:Y:S02]  /*2b550*/  LDL.LU R17, [R1+0x434] ;  /* 0x0004340001117983 */ /* 0x000ea40000300800 */
[----:B------:R-:W5:Y:S02]  /*2b560*/  LDL.LU R18, [R1+0x438] ;  /* 0x0004380001127983 */ /* 0x000f640000300800 */
[----:B------:R-:W5:Y:S01]  /*2b570*/  LDL.LU R19, [R1+0x43c] ;  /* 0x00043c0001137983 */ /* 0x000f620000300800 */
[----:B------:R-:W-:Y:S01]  /*2b580*/  MOV R25, R7 ;  /* 0x0000000700197202 */ /* 0x000fe20000000f00 */
[----:B------:R-:W4:Y:S01]  /*2b590*/  LDL.LU R6, [R1+0x1744] ;  /* 0x0017440001067983 */ /* 0x000f220000300800 */
[----:B------:R-:W4:Y:S03]  /*2b5a0*/  LDL.LU R7, [R1+0x1740] ;  /* 0x0017400001077983 */ /* 0x000f260000300800 */
[----:B------:R-:W-:Y:S04]  /*2b5b0*/  STL.64 [R1+0x16c0], R24 ;  /* 0x0016c01801007387 */ /* 0x000fe80000100a00 */
[----:B-----5:R-:W-:Y:S01]  /*2b5c0*/  STL.64 [R1+0x1658], R18 ;  /* 0x0016581201007387 */ /* 0x020fe20000100a00 */
[----:B--2---:R0:W-:Y:S03]  /*2b5d0*/  STL.64 [R1+0x1650], R16 ;  /* 0x0016501001007387 */ /* 0x0041e60000100a00 */
[----:B0-----:R-:W2:Y:S01]  /*2b5e0*/  LDL.LU R16, [R1+0x190] ;  /* 0x0001900001107983 */ /* 0x001ea20000300800 */
[----:B------:R-:W2:Y:S02]  /*2b5f0*/  LDL.LU R17, [R1+0x194] ;  /* 0x0001940001117983 */ /* 0x000ea40000300800 */
[----:B------:R-:W5:Y:S02]  /*2b600*/  LDL.LU R18, [R1+0x198] ;  /* 0x0001980001127983 */ /* 0x000f640000300800 */
[----:B------:R-:W5:Y:S01]  /*2b610*/  LDL.LU R19, [R1+0x19c] ;  /* 0x00019c0001137983 */ /* 0x000f620000300800 */
[----:B------:R-:W-:Y:S01]  /*2b620*/  MOV R24, R0 ;  /* 0x0000000000187202 */ /* 0x000fe20000000f00 */
[----:B-----5:R-:W-:Y:S01]  /*2b630*/  STL.64 [R1+0x1668], R18 ;  /* 0x0016681201007387 */ /* 0x020fe20000100a00 */
[----:B--2---:R0:W-:Y:S03]  /*2b640*/  STL.64 [R1+0x1660], R16 ;  /* 0x0016601001007387 */ /* 0x0041e60000100a00 */
[----:B0-----:R-:W2:Y:S01]  /*2b650*/  LDL.LU R16, [R1+0x460] ;  /* 0x0004600001107983 */ /* 0x001ea20000300800 */
[----:B------:R-:W2:Y:S02]  /*2b660*/  LDL.LU R17, [R1+0x464] ;  /* 0x0004640001117983 */ /* 0x000ea40000300800 */
[----:B------:R-:W5:Y:S02]  /*2b670*/  LDL.LU R18, [R1+0x468] ;  /* 0x0004680001127983 */ /* 0x000f640000300800 */
[----:B------:R-:W5:Y:S01]  /*2b680*/  LDL.LU R19, [R1+0x46c] ;  /* 0x00046c0001137983 */ /* 0x000f620000300800 */
[----:B------:R-:W-:Y:S01]  /*2b690*/  MOV R25, R2 ;  /* 0x0000000200197202 */ /* 0x000fe20000000f00 */
[----:B------:R-:W3:Y:S01]  /*2b6a0*/  LDL.LU R0, [R1+0x173c] ;  /* 0x00173c0001007983 */ /* 0x000ee20000300800 */
[----:B------:R-:W3:Y:S03]  /*2b6b0*/  LDL.LU R2, [R1+0x1738] ;  /* 0x0017380001027983 */ /* 0x000ee60000300800 */
[----:B------:R-:W-:Y:S04]  /*2b6c0*/  STL.64 [R1+0x16e8], R24 ;  /* 0x0016e81801007387 */ /* 0x000fe80000100a00 */
[----:B-----5:R-:W-:Y:S01]  /*2b6d0*/  STL.64 [R1+0x1680], R18 ;  /* 0x0016801201007387 */ /* 0x020fe20000100a00 */
[----:B--2---:R0:W-:Y:S03]  /*2b6e0*/  STL.64 [R1+0x1678], R16 ;  /* 0x0016781001007387 */ /* 0x0041e60000100a00 */
[----:B0-----:R-:W2:Y:S01]  /*2b6f0*/  LDL.LU R16, [R1+0x1a0] ;  /* 0x0001a00001107983 */ /* 0x001ea20000300800 */
[----:B------:R-:W2:Y:S02]  /*2b700*/  LDL.LU R17, [R1+0x1a4] ;  /* 0x0001a40001117983 */ /* 0x000ea40000300800 */
[----:B------:R-:W5:Y:S02]  /*2b710*/  LDL.LU R18, [R1+0x1a8] ;  /* 0x0001a80001127983 */ /* 0x000f640000300800 */
[----:B------:R-:W5:Y:S02]  /*2b720*/  LDL.LU R19, [R1+0x1ac] ;  /* 0x0001ac0001137983 */ /* 0x000f640000300800 */
[----:B---3--:R-:W-:Y:S01]  /*2b730*/  IMAD.MOV.U32 R24, RZ, RZ, R29 ;  /* 0x000000ffff187224 */ /* 0x008fe200078e001d */
[----:B------:R-:W-:-:S05]  /*2b740*/  MOV R25, R28 ;  /* 0x0000001c00197202 */ /* 0x000fca0000000f00 */
[----:B------:R-:W-:Y:S04]  /*2b750*/  STL.64 [R1+0x1710], R24 ;  /* 0x0017101801007387 */ /* 0x000fe80000100a00 */
[----:B-----5:R-:W-:Y:S01]  /*2b760*/  STL.64 [R1+0x1690], R18 ;  /* 0x0016901201007387 */ /* 0x020fe20000100a00 */
        /* <DEDUP_REMOVED lines=16> */
[----:B------:R-:W3:Y:S01]  /*2b870*/  LDL.LU R19, [R1+0x4cc] ;  /* 0x0004cc0001137983 */ /* 0x000ee20000300800 */
[----:B------:R-:W4:Y:S01]  /*2b880*/  LDL.LU R8, [R1+0x370] ;  /* 0x0003700001087983 */ /* 0x000f220000300800 */
[----:B------:R-:W4:Y:S02]  /*2b890*/  LDL.LU R9, [R1+0x374] ;  /* 0x0003740001097983 */ /* 0x000f240000300800 */
[----:B------:R-:W4:Y:S02]  /*2b8a0*/  LDL.LU R10, [R1+0x378] ;  /* 0x00037800010a7983 */ /* 0x000f240000300800 */
[----:B------:R-:W4:Y:S01]  /*2b8b0*/  LDL.LU R11, [R1+0x37c] ;  /* 0x00037c00010b7983 */ /* 0x000f220000300800 */
        /* <DEDUP_REMOVED lines=18> */
[----:B------:R-:W-:-:S02]  /*2b9e0*/  MOV R24, R2 ;  /* 0x0000000200187202 */ /* 0x000fc40000000f00 */
[----:B------:R-:W-:-:S07]  /*2b9f0*/  MOV R25, R0 ;  /* 0x0000000000197202 */ /* 0x000fce0000000f00 */
[-C--:B----4-:R-:W-:Y:S01]  /*2ba00*/  HMMA.16816.F32.BF16 R8, R4, R24.reuse, R8 ;  /* 0x000000180408723c */ /* 0x090fe20000041808 */
[----:B---3--:R-:W-:Y:S01]  /*2ba10*/  STL.64 [R1+0x1708], R18 ;  /* 0x0017081201007387 */ /* 0x008fe20000100a00 */
[----:B--2---:R0:W-:Y:S03]  /*2ba20*/  STL.64 [R1+0x1700], R16 ;  /* 0x0017001001007387 */ /* 0x0041e60000100a00 */
[----:B0-----:R-:W2:Y:S01]  /*2ba30*/  LDL.LU R16, [R1+0x500] ;  /* 0x0005000001107983 */ /* 0x001ea20000300800 */
[----:B------:R-:W2:Y:S02]  /*2ba40*/  LDL.LU R17, [R1+0x504] ;  /* 0x0005040001117983 */ /* 0x000ea40000300800 */
[----:B------:R-:W3:Y:S02]  /*2ba50*/  LDL.LU R18, [R1+0x508] ;  /* 0x0005080001127983 */ /* 0x000ee40000300800 */
[----:B------:R-:W3:Y:S01]  /*2ba60*/  LDL.LU R19, [R1+0x50c] ;  /* 0x00050c0001137983 */ /* 0x000ee20000300800 */
[----:B-1----:R-:W-:Y:S01]  /*2ba70*/  MOV R3, R15 ;  /* 0x0000000f00037202 */ /* 0x002fe20000000f00 */
[----:B---3--:R-:W-:Y:S01]  /*2ba80*/  STL.64 [R1+0x1720], R18 ;  /* 0x0017201201007387 */ /* 0x008fe20000100a00 */
[----:B--2---:R0:W-:Y:S03]  /*2ba90*/  STL.64 [R1+0x1718], R16 ;  /* 0x0017181001007387 */ /* 0x0041e60000100a00 */
[----:B0-----:R-:W2:Y:S01]  /*2baa0*/  LDL.LU R16, [R1+0x1e0] ;  /* 0x0001e00001107983 */ /* 0x001ea20000300800 */
[----:B------:R-:W2:Y:S02]  /*2bab0*/  LDL.LU R17, [R1+0x1e4] ;  /* 0x0001e40001117983 */ /* 0x000ea40000300800 */
[----:B------:R-:W2:Y:S02]  /*2bac0*/  LDL.LU R18, [R1+0x1e8] ;  /* 0x0001e80001127983 */ /* 0x000ea40000300800 */
[----:B------:R-:W2:Y:S01]  /*2bad0*/  LDL.LU R19, [R1+0x1ec] ;  /* 0x0001ec0001137983 */ /* 0x000ea20000300800 */
[----:B------:R-:W-:Y:S01]  /*2bae0*/  STL [R1+0x157c], R3 ;  /* 0x00157c0301007387 */ /* 0x000fe20000100800 */
[----:B------:R-:W-:Y:S02]  /*2baf0*/  STL.64 [R1+0xf8], R22 ;  /* 0x0000f81601007387 */ /* 0x000fe40000100a00 */
[----:B------:R-:W-:Y:S02]  /*2bb00*/  STL.64 [R1+0x540], R8 ;  /* 0x0005400801007387 */ /* 0x000fe40000100a00 */
[----:B------:R0:W-:Y:S02]  /*2bb10*/  STL.64 [R1+0x548], R10 ;  /* 0x0005480a01007387 */ /* 0x0001e40000100a00 */
[----:B0-----:R-:W2:Y:S01]  /*2bb20*/  LDL.LU.64 R10, [R1+0x1730] ;  /* 0x00173000010a7983 */ /* 0x001ea20000300a00 */
[----:B------:R-:W2:Y:S02]  /*2bb30*/  LDL.LU.64 R8, [R1+0x1728] ;  /* 0x0017280001087983 */ /* 0x000ea40000300a00 */
[----:B------:R-:W-:Y:S01]  /*2bb40*/  STL [R1+0xe8], R14 ;  /* 0x0000e80e01007387 */ /* 0x000fe20000100800 */
[----:B--2---:R-:W-:Y:S01]  /*2bb50*/  HMMA.16816.F32.BF16 R24, R8, R24, R16 ;  /* 0x000000180818723c */ /* 0x004fe20000041810 */
[----:B------:R-:W2:Y:S01]  /*2bb60*/  LDL.LU.64 R18, [R1+0x1720] ;  /* 0x0017200001127983 */ /* 0x000ea20000300a00 */
[----:B------:R-:W2:Y:S11]  /*2bb70*/  LDL.LU.64 R16, [R1+0x1718] ;  /* 0x0017180001107983 */ /* 0x000eb60000300a00 */
[----:B------:R-:W-:Y:S10]  /*2bb80*/  @!UPT UIADD3 URZ, URZ, URZ, URZ ;  /* 0x0000003f3f3ff290 */ /* 0x000ff4000fffe03f */
[----:B------:R0:W-:Y:S01]  /*2bb90*/  STL.64 [R1+0x530], R24 ;  /* 0x0005301801007387 */ /* 0x0001e20000100a00 */
[----:B------:R-:W-:Y:S03]  /*2bba0*/  STL.64 [R1+0x538], R26 ;  /* 0x0005381a01007387 */ /* 0x000fe60000100a00 */
[----:B0-----:R-:W2:Y:S02]  /*2bbb0*/  LDL.LU.64 R24, [R1+0x1710] ;  /* 0x0017100001187983 */ /* 0x001ea40000300a00 */
[-C--:B--2---:R-:W-:Y:S11]  /*2bbc0*/  HMMA.16816.F32.BF16 R16, R4, R24.reuse, R16 ;  /* 0x000000180410723c */ /* 0x084ff60000041810 */
[----:B------:R-:W-:Y:S11]  /*2bbd0*/  @!UPT UIADD3 URZ, URZ, URZ, URZ ;  /* 0x0000003f3f3ff290 */ /* 0x000ff6000fffe03f */
[----:B------:R-:W-:Y:S01]  /*2bbe0*/  @!UPT UIADD3 URZ, URZ, URZ, URZ ;  /* 0x0000003f3f3ff290 */ /* 0x000fe2000fffe03f */
[----:B------:R-:W-:Y:S01]  /*2bbf0*/  STL.64 [R1+0x520], R16 ;  /* 0x0005201001007387 */ /* 0x000fe20000100a00 */
[----:B------:R0:W-:Y:S03]  /*2bc00*/  STL.64 [R1+0x528], R18 ;  /* 0x0005281201007387 */ /* 0x0001e60000100a00 */
[----:B0-----:R-:W2:Y:S01]  /*2bc10*/  LDL.LU.64 R18, [R1+0x1708] ;  /* 0x0017080001127983 */ /* 0x001ea20000300a00 */
[----:B------:R-:W2:Y:S02]  /*2bc20*/  LDL.LU.64 R16, [R1+0x1700] ;  /* 0x0017000001107983 */ /* 0x000ea40000300a00 */
        /* <DEDUP_REMOVED lines=85> */
[----:B------:R-:W2:Y:S11]  /*2c180*/  LDL.LU.64 R16, [R1+0x1608] ;  /* 0x0016080001107983 */ /* 0x000eb60000300a00 */
[----:B------:R-:W-:Y:S11]  /*2c190*/  @!UPT UIADD3 URZ, URZ, URZ, URZ ;  /* 0x0000003f3f3ff290 */ /* 0x000ff6000fffe03f */
[----:B------:R-:W-:Y:S01]  /*2c1a0*/  STL.64 [R1+0x450], R24 ;  /* 0x0004501801007387 */ /* 0x000fe20000100a00 */
[----:B------:R0:W-:Y:S03]  /*2c1b0*/  STL.64 [R1+0x458], R26 ;  /* 0x0004581a01007387 */ /* 0x0001e60000100a00 */
[----:B0-----:R-:W2:Y:S01]  /*2c1c0*/  LDL.LU.64 R26, [R1+0x1600] ;  /* 0x00160000011a7983 */ /* 0x001ea20000300a00 */
[----:B------:R-:W2:Y:S02]  /*2c1d0*/  LDL.LU.64 R24, [R1+0x15f8] ;  /* 0x0015f80001187983 */ /* 0x000ea40000300a00 */
        /* <DEDUP_REMOVED lines=8> */
[----:B------:R-:W2:Y:S11]  /*2c260*/  LDL.LU R27, [R1+0x15e0] ;  /* 0x0015e000011b7983 */ /* 0x000eb60000300800 */
[----:B------:R-:W-:Y:S11]  /*2c270*/  @!UPT UIADD3 URZ, URZ, URZ, URZ ;  /* 0x0000003f3f3ff290 */ /* 0x000ff6000fffe03f */
[----:B------:R-:W-:Y:S01]  /*2c280*/  STL.64 [R1+0x430], R16 ;  /* 0x0004301001007387 */ /* 0x000fe20000100a00 */
[----:B------:R0:W-:Y:S03]  /*2c290*/  STL.64 [R1+0x438], R18 ;  /* 0x0004381201007387 */ /* 0x0001e60000100a00 */
[----:B0-----:R-:W3:Y:S01]  /*2c2a0*/  LDL.LU.64 R18, [R1+0x15d8] ;  /* 0x0015d80001127983 */ /* 0x001ee20000300a00 */
[----:B------:R-:W3:Y:S02]  /*2c2b0*/  LDL.LU.64 R16, [R1+0x15d0] ;  /* 0x0015d00001107983 */ /* 0x000ee40000300a00 */
[-C--:B---3--:R-:W-:Y:S11]  /*2c2c0*/  HMMA.16816.F32.BF16 R16, R4, R20.reuse, R16 ;  /* 0x000000140410723c */ /* 0x088ff60000041810 */
[----:B------:R-:W-:Y:S11]  /*2c2d0*/  @!UPT UIADD3 URZ, URZ, URZ, URZ ;  /* 0x0000003f3f3ff290 */ /* 0x000ff6000fffe03f */
[----:B------:R-:W-:Y:S01]  /*2c2e0*/  @!UPT UIADD3 URZ, URZ, URZ, URZ ;  /* 0x0000003f3f3ff290 */ /* 0x000fe2000fffe03f */
[----:B------:R-:W-:Y:S01]  /*2c2f0*/  STL.64 [R1+0x420], R16 ;  /* 0x0004201001007387 */ /* 0x000fe20000100a00 */
[----:B------:R0:W-:Y:S03]  /*2c300*/  STL.64 [R1+0x428], R18 ;  /* 0x0004281201007387 */ /* 0x0001e60000100a00 */
[----:B0-----:R-:W3:Y:S01]  /*2c310*/  LDL.LU.64 R18, [R1+0x15c8] ;  /* 0x0015c80001127983 */ /* 0x001ee20000300a00 */
[----:B------:R-:W3:Y:S02]  /*2c320*/  LDL.LU.64 R16, [R1+0x15c0] ;  /* 0x0015c00001107983 */ /* 0x000ee40000300a00 */
[----:B---3--:R-:W-:Y:S01]  /*2c330*/  HMMA.16816.F32.BF16 R20, R8, R20, R16 ;  /* 0x000000140814723c */ /* 0x008fe20000041810 */
[----:B------:R-:W3:Y:S01]  /*2c340*/  LDL.LU.64 R18, [R1+0x15b8] ;  /* 0x0015b80001127983 */ /* 0x000ee20000300a00 */
[----:B------:R-:W3:Y:S11]  /*2c350*/  LDL.LU.64 R16, [R1+0x15b0] ;  /* 0x0015b00001107983 */ /* 0x000ef60000300a00 */
[----:B------:R-:W-:Y:S10]  /*2c360*/  @!UPT UIADD3 URZ, URZ, URZ, URZ ;  /* 0x0000003f3f3ff290 */ /* 0x000ff4000fffe03f */
[----:B------:R-:W-:Y:S01]  /*2c370*/  STL.64 [R1+0x410], R20 ;  /* 0x0004101401007387 */ /* 0x000fe20000100a00 */
[----:B------:R0:W-:Y:S03]  /*2c380*/  STL.64 [R1+0x418], R22 ;  /* 0x0004181601007387 */ /* 0x0001e60000100a00 */
[----:B0-----:R-:W4:Y:S01]  /*2c390*/  LDL.LU.64 R22, [R1+0x15a8] ;  /* 0x0015a80001167983 */ /* 0x001f220000300a00 */
[----:B------:R-:W4:Y:S02]  /*2c3a0*/  LDL.LU.64 R20, [R1+0x15a0] ;  /* 0x0015a00001147983 */ /* 0x000f240000300a00 */
[----:B------:R-:W-:Y:S01]  /*2c3b0*/  STL [R1+0x158c], R8 ;  /* 0x00158c0801007387 */ /* 0x000fe20000100800 */
[-C--:B----4-:R-:W-:Y:S08]  /*2c3c0*/  HMMA.16816.F32.BF16 R20, R4, R12.reuse, R20 ;  /* 0x0000000c0414723c */ /* 0x090ff00000041814 */
[----:B---3--:R-:W-:Y:S11]  /*2c3d0*/  HMMA.16816.F32.BF16 R12, R8, R12, R16 ;  /* 0x0000000c080c723c */ /* 0x008ff60000041810 */
[----:B------:R-:W-:Y:S04]  /*2c3e0*/  @!UPT UIADD3 URZ, URZ, URZ, URZ ;  /* 0x0000003f3f3ff290 */ /* 0x000fe8000fffe03f */
[----:B------:R0:W-:Y:S01]  /*2c3f0*/  STL.64 [R1+0x400], R20 ;  /* 0x0004001401007387 */ /* 0x0001e20000100a00 */
[----:B------:R1:W-:Y:S02]  /*2c400*/  STL.64 [R1+0x408], R22 ;  /* 0x0004081601007387 */ /* 0x0003e40000100a00 */
[----:B------:R-:W-:Y:S05]  /*2c410*/  STL [R1+0x1588], R9 ;  /* 0x0015880901007387 */ /* 0x000fea0000100800 */
[----:B------:R-:W-:Y:S01]  /*2c420*/  STL.64 [R1+0x3f0], R12 ;  /* 0x0003f00c01007387 */ /* 0x000fe20000100a00 */
[----:B------:R-:W-:Y:S01]  /*2c430*/  STL.64 [R1+0x3f8], R14 ;  /* 0x0003f80e01007387 */ /* 0x000fe20000100a00 */
[----:B------:R-:W-:Y:S02]  /*2c440*/  STL [R1+0x1584], R10 ;  /* 0x0015840a01007387 */ /* 0x000fe40000100800 */
[----:B------:R-:W-:Y:S02]  /*2c450*/  STL [R1+0x1580], R11 ;  /* 0x0015800b01007387 */ /* 0x000fe40000100800 */
[----:B------:R-:W3:Y:S01]  /*2c460*/  LDL.LU R16, [R1+0x320] ;  /* 0x0003200001107983 */ /* 0x000ee20000300800 */
[----:B------:R-:W3:Y:S01]  /*2c470*/  LDL.LU R17, [R1+0x324] ;  /* 0x0003240001117983 */ /* 0x000ee20000300800 */
[----:B------:R-:W4:Y:S02]  /*2c480*/  LDL.LU R18, [R1+0x328] ;  /* 0x0003280001127983 */ /* 0x000f240000300800 */
[----:B------:R-:W4:Y:S01]  /*2c490*/  LDL.LU R19, [R1+0x32c] ;  /* 0x00032c0001137983 */ /* 0x000f220000300800 */
[----:B--2---:R-:W2:Y:S04]  /*2c4a0*/  LDSM.16.M88.4 R8, [R27+0x23800] ;  /* 0x023800001b08783b */ /* 0x004ea80000000200 */
[----:B----4-:R-:W-:Y:S01]  /*2c4b0*/  STL.64 [R1+0x13f0], R18 ;  /* 0x0013f01201007387 */ /* 0x010fe20000100a00 */
[----:B---3--:R-:W-:Y:S02]  /*2c4c0*/  STL.64 [R1+0x13e8], R16 ;  /* 0x0013e81001007387 */ /* 0x008fe40000100a00 */
[----:B0-----:R-:W3:Y:S02]  /*2c4d0*/  LDL.LU R20, [R1+0x6a0] ;  /* 0x0006a00001147983 */ /* 0x001ee40000300800 */
[----:B------:R-:W3:Y:S01]  /*2c4e0*/  LDL.LU R21, [R1+0x6a4] ;  /* 0x0006a40001157983 */ /* 0x000ee20000300800 */
[----:B-1----:R-:W4:Y:S01]  /*2c4f0*/  LDL.LU R22, [R1+0x6a8] ;  /* 0x0006a80001167983 */ /* 0x002f220000300800 */
[----:B------:R-:W4:Y:S02]  /*2c500*/  LDL.LU R23, [R1+0x6ac] ;  /* 0x0006ac0001177983 */ /* 0x000f240000300800 */
[----:B--2---:R-:W-:Y:S01]  /*2c510*/  IMAD.MOV.U32 R13, RZ, RZ, R8 ;  /* 0x000000ffff0d7224 */ /* 0x004fe200078e0008 */
[----:B------:R-:W-:Y:S01]  /*2c520*/  MOV R12, R9 ;  /* 0x00000009000c7202 */ /* 0x000fe20000000f00 */
[----:B------:R-:W0:Y:S04]  /*2c530*/  LDSM.16.M88.4 R16, [R27+0x24400] ;  /* 0x024400001b10783b */ /* 0x000e280000000200 */
[----:B----4-:R-:W-:Y:S01]  /*2c540*/  STL.64 [R1+0x1400], R22 ;  /* 0x0014001601007387 */ /* 0x010fe20000100a00 */
[----:B---3--:R1:W-:Y:S03]  /*2c550*/  STL.64 [R1+0x13f8], R20 ;  /* 0x0013f81401007387 */ /* 0x0083e60000100a00 */
[----:B-1----:R-:W2:Y:S01]  /*2c560*/  LDL.LU R20, [R1+0x340] ;  /* 0x0003400001147983 */ /* 0x002ea20000300800 */
[----:B------:R-:W2:Y:S02]  /*2c570*/  LDL.LU R21, [R1+0x344] ;  /* 0x0003440001157983 */ /* 0x000ea40000300800 */
[----:B------:R-:W3:Y:S02]  /*2c580*/  LDL.LU R22, [R1+0x348] ;  /* 0x0003480001167983 */ /* 0x000ee40000300800 */
[----:B------:R-:W3:Y:S02]  /*2c590*/  LDL.LU R23, [R1+0x34c] ;  /* 0x00034c0001177983 */ /* 0x000ee40000300800 */
[----:B---3--:R-:W-:Y:S01]  /*2c5a0*/  STL.64 [R1+0x1410], R22 ;  /* 0x0014101601007387 */ /* 0x008fe20000100a00 */
[----:B--2---:R1:W-:Y:S03]  /*2c5b0*/  STL.64 [R1+0x1408], R20 ;  /* 0x0014081401007387 */ /* 0x0043e60000100a00 */
[----:B-1----:R-:W2:Y:S01]  /*2c5c0*/  LDL.LU R20, [R1+0x690] ;  /* 0x0006900001147983 */ /* 0x002ea20000300800 */
[----:B------:R-:W2:Y:S02]  /*2c5d0*/  LDL.LU R21, [R1+0x694] ;  /* 0x0006940001157983 */ /* 0x000ea40000300800 */
[----:B------:R-:W3:Y:S02]  /*2c5e0*/  LDL.LU R22, [R1+0x698] ;  /* 0x0006980001167983 */ /* 0x000ee40000300800 */
[----:B------:R-:W3:Y:S01]  /*2c5f0*/  LDL.LU R23, [R1+0x69c] ;  /* 0x00069c0001177983 */ /* 0x000ee20000300800 */
[----:B0-----:R-:W-:Y:S01]  /*2c600*/  MOV R3, R17 ;  /* 0x0000001100037202 */ /* 0x001fe20000000f00 */
[----:B---3--:R-:W-:Y:S01]  /*2c610*/  STL.64 [R1+0x1420], R22 ;  /* 0x0014201601007387 */ /* 0x008fe20000100a00 */
[----:B--2---:R-:W-:Y:S02]  /*2c620*/  STL.64 [R1+0x1418], R20 ;  /* 0x0014181401007387 */ /* 0x004fe40000100a00 */
[----:B------:R-:W-:Y:S02]  /*2c630*/  STL.64 [R1+0xd8], R10 ;  /* 0x0000d80a01007387 */ /* 0x000fe40000100a00 */
[----:B------:R-:W0:Y:S04]  /*2c640*/  LDSM.16.M88.4 R8, [R27+0x23c00] ;  /* 0x023c00001b08783b */ /* 0x000e280000000200 */
[----:B------:R-:W-:Y:S01]  /*2c650*/  LDSM.16.M88.4 R20, [R27+0x25800] ;  /* 0x025800001b14783b */ /* 0x000fe20000000200 */
[----:B0-----:R-:W-:-:S03]  /*2c660*/  MOV R2, R8 ;  /* 0x0000000800027202 */ /* 0x001fc60000000f00 */
[----:B------:R-:W-:Y:S01]  /*2c670*/  STL.64 [R1+0xc8], R10 ;  /* 0x0000c80a01007387 */ /* 0x000fe20000100a00 */
[----:B------:R-:W-:Y:S02]  /*2c680*/  MOV R0, R9 ;  /* 0x0000000900007202 */ /* 0x000fe40000000f00 */
[----:B------:R-:W0:Y:S03]  /*2c690*/  LDSM.16.M88.4 R8, [R27+0x24000] ;  /* 0x024000001b08783b */ /* 0x000e260000000200 */
[----:B------:R-:W-:Y:S01]  /*2c6a0*/  STL [R1+0x1594], R0 ;  /* 0x0015940001007387 */ /* 0x000fe20000100800 */
[----:B------:R-:W-:Y:S02]  /*2c6b0*/  STL [R1+0x1590], R2 ;  /* 0x0015900201007387 */ /* 0x000fe40000100800 */
[----:B0-----:R-:W-:Y:S01]  /*2c6c0*/  IMAD.MOV.U32 R29, RZ, RZ, R8 ;  /* 0x000000ffff1d7224 */ /* 0x001fe200078e0008 */
[----:B------:R0:W-:Y:S04]  /*2c6d0*/  STL.64 [R1+0xb8], R10 ;  /* 0x0000b80a01007387 */ /* 0x0001e80000100a00 */
[----:B------:R-:W-:Y:S01]  /*2c6e0*/  STL [R1+0x1598], R29 ;  /* 0x0015981d01007387 */ /* 0x000fe20000100800 */
[----:B------:R-:W-:Y:S01]  /*2c6f0*/  STL.64 [R1+0xa8], R18 ;  /* 0x0000a81201007387 */ /* 0x000fe20000100a00 */
[----:B0-----:R-:W-:-:S02]  /*2c700*/  MOV R11, R16 ;  /* 0x00000010000b7202 */ /* 0x001fc40000000f00 */
[----:B------:R-:W0:Y:S01]  /*2c710*/  LDSM.16.M88.4 R16, [R27+0x24800] ;  /* 0x024800001b10783b */ /* 0x000e220000000200 */
[----:B------:R-:W-:Y:S01]  /*2c720*/  MOV R28, R9 ;  /* 0x00000009001c7202 */ /* 0x000fe20000000f00 */
[----:B0-----:R-:W-:Y:S02]  /*2c730*/  IMAD.MOV.U32 R9, RZ, RZ, R16 ;  /* 0x000000ffff097224 */ /* 0x001fe400078e0010 */
[----:B------:R-:W-:Y:S01]  /*2c740*/  STL.64 [R1+0x98], R18 ;  /* 0x0000981201007387 */ /* 0x000fe20000100a00 */
[----:B------:R-:W-:Y:S02]  /*2c750*/  MOV R10, R17 ;  /* 0x00000011000a7202 */ /* 0x000fe40000000f00 */
[----:B------:R-:W0:Y:S02]  /*2c760*/  LDSM.16.M88.4 R16, [R27+0x24c00] ;  /* 0x024c00001b10783b */ /* 0x000e240000000200 */
[----:B0-----:R-:W-:Y:S01]  /*2c770*/  MOV R2, R16 ;  /* 0x0000001000027202 */ /* 0x001fe20000000f00 */
[----:B------:R-:W-:Y:S01]  /*2c780*/  STL.64 [R1+0x88], R18 ;  /* 0x0000881201007387 */ /* 0x000fe20000100a00 */
[----:B------:R-:W-:-:S02]  /*2c790*/  MOV R8, R17 ;  /* 0x0000001100087202 */ /* 0x000fc40000000f00 */
[----:B------:R-:W0:Y:S04]  /*2c7a0*/  LDSM.16.M88.4 R16, [R27+0x25000] ;  /* 0x025000001b10783b */ /* 0x000e280000000200 */
[----:B0-----:R-:W-:Y:S01]  /*2c7b0*/  IMAD.MOV.U32 R15, RZ, RZ, R16 ;  /* 0x000000ffff0f7224 */ /* 0x001fe200078e0010 */
[----:B------:R-:W-:Y:S01]  /*2c7c0*/  STL.64 [R1+0x78], R18 ;  /* 0x0000781201007387 */ /* 0x000fe20000100a00 */
[----:B------:R-:W-:Y:S02]  /*2c7d0*/  MOV R14, R17 ;  /* 0x00000011000e7202 */ /* 0x000fe40000000f00 */
[----:B------:R-:W0:Y:S02]  /*2c7e0*/  LDSM.16.M88.4 R16, [R27+0x25400] ;  /* 0x025400001b10783b */ /* 0x000e240000000200 */
[----:B0-----:R-:W-:Y:S01]  /*2c7f0*/  MOV R29, R16 ;  /* 0x00000010001d7202 */ /* 0x001fe20000000f00 */
[----:B------:R-:W-:Y:S01]  /*2c800*/  STL.64 [R1+0x68], R18 ;  /* 0x0000681201007387 */ /* 0x000fe20000100a00 */
[----:B------:R-:W-:-:S02]  /*2c810*/  MOV R0, R17 ;  /* 0x0000001100007202 */ /* 0x000fc40000000f00 */
[----:B------:R-:W0:Y:S02]  /*2c820*/  LDSM.16.M88.4 R16, [R27+0x25c00] ;  /* 0x025c00001b10783b */ /* 0x000e240000000200 */
[----:B0-----:R0:W-:Y:S02]  /*2c830*/  STL.64 [R1+0x1560], R18 ;  /* 0x0015601201007387 */ /* 0x0011e40000100a00 */
[----:B------:R1:W-:Y:S02]  /*2c840*/  STL.64 [R1+0x1558], R16 ;  /* 0x0015581001007387 */ /* 0x0003e40000100a00 */
[----:B0-----:R-:W-:Y:S01]  /*2c850*/  IMAD.MOV.U32 R18, RZ, RZ, R15 ;  /* 0x000000ffff127224 */ /* 0x001fe200078e000f */
[----:B------:R-:W-:Y:S02]  /*2c860*/  MOV R19, R14 ;  /* 0x0000000e00137202 */ /* 0x000fe40000000f00 */
[----:B-1----:R-:W-:Y:S02]  /*2c870*/  MOV R16, R13 ;  /* 0x0000000d00107202 */ /* 0x002fe40000000f00 */
[----:B------:R-:W-:-:S02]  /*2c880*/  MOV R17, R12 ;  /* 0x0000000c00117202 */ /* 0x000fc40000000f00 */
[----:B------:R-:W0:Y:S04]  /*2c890*/  LDSM.16.M88.4 R12, [R27+0x26000] ;  /* 0x026000001b0c783b */ /* 0x000e280000000200 */
[----:B0-----:R-:W-:Y:S01]  /*2c8a0*/  STL.64 [R1+0x1550], R14 ;  /* 0x0015500e01007387 */ /* 0x001fe20000100a00 */
[----:B------:R0:W-:Y:S03]  /*2c8b0*/  STL.64 [R1+0x1548], R12 ;  /* 0x0015480c01007387 */ /* 0x0001e60000100a00 */
[----:B0-----:R-:W2:Y:S01]  /*2c8c0*/  LDL.LU R12, [R1+0x610] ;  /* 0x00061000010c7983 */ /* 0x001ea20000300800 */
[----:B------:R-:W2:Y:S02]  /*2c8d0*/  LDL.LU R13, [R1+0x614] ;  /* 0x00061400010d7983 */ /* 0x000ea40000300800 */
[----:B------:R-:W2:Y:S02]  /*2c8e0*/  LDL.LU R14, [R1+0x618] ;  /* 0x00061800010e7983 */ /* 0x000ea40000300800 */
[----:B------:R-:W2:Y:S01]  /*2c8f0*/  LDL.LU R15, [R1+0x61c] ;  /* 0x00061c00010f7983 */ /* 0x000ea20000300800 */
[----:B------:R0:W-:Y:S01]  /*2c900*/  STL [R1+0x1428], R27 ;  /* 0x0014281b01007387 */ /* 0x0001e20000100800 */
[----:B------:R-:W3:Y:S02]  /*2c910*/  LDL.LU R24, [R1+0x2d0] ;  /* 0x0002d00001187983 */ /* 0x000ee40000300800 */
[----:B------:R-:W3:Y:S02]  /*2c920*/  LDL.LU R25, [R1+0x2d4] ;  /* 0x0002d40001197983 */ /* 0x000ee40000300800 */
[----:B------:R-:W4:Y:S01]  /*2c930*/  LDL.LU R26, [R1+0x2d8] ;  /* 0x0002d800011a7983 */ /* 0x000f220000300800 */
[----:B0-----:R-:W4:Y:S04]  /*2c940*/  LDL.LU R27, [R1+0x2dc] ;  /* 0x0002dc00011b7983 */ /* 0x001f280000300800 */
[----:B----4-:R-:W-:Y:S01]  /*2c950*/  STL.64 [R1+0x1438], R26 ;  /* 0x0014381a01007387 */ /* 0x010fe20000100a00 */
[----:B---3--:R0:W-:Y:S03]  /*2c960*/  STL.64 [R1+0x1430], R24 ;  /* 0x0014301801007387 */ /* 0x0081e60000100a00 */
[----:B0-----:R-:W3:Y:S01]  /*2c970*/  LDL.LU R24, [R1+0x680] ;  /* 0x0006800001187983 */ /* 0x001ee20000300800 */
[----:B------:R-:W3:Y:S02]  /*2c980*/  LDL.LU R25, [R1+0x684] ;  /* 0x0006840001197983 */ /* 0x000ee40000300800 */
[----:B------:R-:W4:Y:S02]  /*2c990*/  LDL.LU R26, [R1+0x688] ;  /* 0x00068800011a7983 */ /* 0x000f240000300800 */
[----:B------:R-:W4:Y:S01]  /*2c9a0*/  LDL.LU R27, [R1+0x68c] ;  /* 0x00068c00011b7983 */ /* 0x000f220000300800 */
[----:B--2---:R-:W-:Y:S01]  /*2c9b0*/  HMMA.16816.F32.BF16 R12, R4, R16, R12 ;  /* 0x00000010040c723c */ /* 0x004fe2000004180c */
[----:B----4-:R-:W-:Y:S01]  /*2c9c0*/  STL.64 [R1+0x1448], R26 ;  /* 0x0014481a01007387 */ /* 0x010fe20000100a00 */
[----:B---3--:R0:W-:Y:S02]  /*2c9d0*/  STL.64 [R1+0x1440], R24 ;  /* 0x0014401801007387 */ /* 0x0081e40000100a00 */
[----:B0-----:R-:W-:Y:S01]  /*2c9e0*/  IMAD.MOV.U32 R24, RZ, RZ, R29 ;  /* 0x000000ffff187224 */ /* 0x001fe200078e001d */
[----:B------:R-:W-:Y:S01]  /*2c9f0*/  MOV R25, R0 ;  /* 0x0000000000197202 */ /* 0x000fe20000000f00 */
[----:B------:R-:W2:Y:S01]  /*2ca00*/  LDL.LU R29, [R1+0x1598] ;  /* 0x00159800011d7983 */ /* 0x000ea20000300800 */
[----:B------:R-:W3:Y:S03]  /*2ca10*/  LDL.LU R0, [R1+0x1594] ;  /* 0x0015940001007983 */ /* 0x000ee60000300800 */
[----:B------:R0:W-:Y:S02]  /*2ca20*/  STL.64 [R1+0x1468], R24 ;  /* 0x0014681801007387 */ /* 0x0001e40000100a00 */
[----:B0-----:R-:W-:-:S02]  /*2ca30*/  MOV R24, R18 ;  /* 0x0000001200187202 */ /* 0x001fc40000000f00 */
[----:B------:R-:W-:-:S05]  /*2ca40*/  MOV R25, R19 ;  /* 0x0000001300197202 */ /* 0x000fca0000000f00 */
[----:B------:R0:W-:Y:S01]  /*2ca50*/  STL.64 [R1+0x1490], R24 ;  /* 0x0014901801007387 */ /* 0x0001e20000100a00 */
[----:B------:R-:W-:Y:S02]  /*2ca60*/  STL.64 [R1+0x1570], R6 ;  /* 0x0015700601007387 */ /* 0x000fe40000100a00 */
[----:B------:R-:W-:Y:S02]  /*2ca70*/  STL.64 [R1+0x1568], R4 ;  /* 0x0015680401007387 */ /* 0x000fe40000100a00 */
[----:B------:R-:W-:Y:S01]  /*2ca80*/  STL.64 [R1+0x3e0], R12 ;  /* 0x0003e00c01007387 */ /* 0x000fe20000100a00 */
[----:B------:R-:W-:Y:S01]  /*2ca90*/  STL.64 [R1+0x3e8], R14 ;  /* 0x0003e80e01007387 */ /* 0x000fe20000100a00 */
[----:B0-----:R-:W-:Y:S01]  /*2caa0*/  IMAD.MOV.U32 R24, RZ, RZ, R2 ;  /* 0x000000ffff187224 */ /* 0x001fe200078e0002 */
[----:B------:R-:W-:Y:S02]  /*2cab0*/  MOV R25, R8 ;  /* 0x0000000800197202 */ /* 0x000fe40000000f00 */
[----:B------:R-:W4:Y:S01]  /*2cac0*/  LDL.LU R2, [R1+0x1590] ;  /* 0x0015900001027983 */ /* 0x000f220000300800 */
[----:B------:R-:W5:Y:S03]  /*2cad0*/  LDL.LU R8, [R1+0x158c] ;  /* 0x00158c0001087983 */ /* 0x000f660000300800 */
[----:B------:R-:W-:Y:S01]  /*2cae0*/  STL.64 [R1+0x14b8], R24 ;  /* 0x0014b81801007387 */ /* 0x000fe20000100a00 */
[----:B------:R-:W-:Y:S02]  /*2caf0*/  STL.64 [R1+0x58], R22 ;  /* 0x0000581601007387 */ /* 0x000fe40000100a00 */
[----:B------:R0:W-:Y:S02]  /*2cb00*/  STL.64 [R1+0x1450], R20 ;  /* 0x0014501401007387 */ /* 0x0001e40000100a00 */
[----:B0-----:R-:W2:Y:S01]  /*2cb10*/  LDL.LU R20, [R1+0x360] ;  /* 0x0003600001147983 */ /* 0x001ea20000300800 */
[----:B------:R-:W2:Y:S02]  /*2cb20*/  LDL.LU R21, [R1+0x364] ;  /* 0x0003640001157983 */ /* 0x000ea40000300800 */
[----:B------:R-:W2:Y:S02]  /*2cb30*/  LDL.LU R22, [R1+0x368] ;  /* 0x0003680001167983 */ /* 0x000ea40000300800 */
[----:B------:R-:W2:Y:S01]  /*2cb40*/  LDL.LU R23, [R1+0x36c] ;  /* 0x00036c0001177983 */ /* 0x000ea20000300800 */
[----:B------:R-:W-:Y:S01]  /*2cb50*/  MOV R24, R9 ;  /* 0x0000000900187202 */ /* 0x000fe20000000f00 */
[----:B--2---:R-:W-:Y:S01]  /*2cb60*/  STL.64 [R1+0x1460], R22 ;  /* 0x0014601601007387 */ /* 0x004fe20000100a00 */
[----:B------:R0:W-:Y:S03]  /*2cb70*/  STL.64 [R1+0x1458], R20 ;  /* 0x0014581401007387 */ /* 0x0001e60000100a00 */
[----:B0-----:R-:W2:Y:S01]  /*2cb80*/  LDL.LU R20, [R1+0x670] ;  /* 0x0006700001147983 */ /* 0x001ea20000300800 */
[----:B------:R-:W2:Y:S02]  /*2cb90*/  LDL.LU R21, [R1+0x674] ;  /* 0x0006740001157983 */ /* 0x000ea40000300800 */
[----:B------:R-:W2:Y:S02]  /*2cba0*/  LDL.LU R22, [R1+0x678] ;  /* 0x0006780001167983 */ /* 0x000ea40000300800 */
[----:B------:R-:W2:Y:S01]  /*2cbb0*/  LDL.LU R23, [R1+0x67c] ;  /* 0x00067c0001177983 */ /* 0x000ea20000300800 */
[----:B------:R-:W-:Y:S01]  /*2cbc0*/  MOV R25, R10 ;  /* 0x0000000a00197202 */ /* 0x000fe20000000f00 */
[----:B------:R-:W5:Y:S01]  /*2cbd0*/  LDL.LU R9, [R1+0x1588] ;  /* 0x0015880001097983 */ /* 0x000f620000300800 */
[----:B------:R-:W5:Y:S03]  /*2cbe0*/  LDL.LU R10, [R1+0x1584] ;  /* 0x00158400010a7983 */ /* 0x000f660000300800 */
[----:B------:R-:W-:Y:S04]  /*2cbf0*/  STL.64 [R1+0x14e0], R24 ;  /* 0x0014e01801007387 */ /* 0x000fe80000100a00 */
[----:B--2---:R-:W-:Y:S01]  /*2cc00*/  STL.64 [R1+0x1478], R22 ;  /* 0x0014781601007387 */ /* 0x004fe20000100a00 */
[----:B------:R0:W-:Y:S03]  /*2cc10*/  STL.64 [R1+0x1470], R20 ;  /* 0x0014701401007387 */ /* 0x0001e60000100a00 */
[----:B0-----:R-:W2:Y:S01]  /*2cc20*/  LDL.LU R20, [R1+0x2b0] ;  /* 0x0002b00001147983 */ /* 0x001ea20000300800 */
[----:B------:R-:W2:Y:S02]  /*2cc30*/  LDL.LU R21, [R1+0x2b4] ;  /* 0x0002b40001157983 */ /* 0x000ea40000300800 */
[----:B------:R-:W2:Y:S02]  /*2cc40*/  LDL.LU R22, [R1+0x2b8] ;  /* 0x0002b80001167983 */ /* 0x000ea40000300800 */
[----:B------:R-:W2:Y:S02]  /*2cc50*/  LDL.LU R23, [R1+0x2bc] ;  /* 0x0002bc0001177983 */ /* 0x000ea40000300800 */
[----:B------:R-:W-:Y:S01]  /*2cc60*/  IMAD.MOV.U32 R24, RZ, RZ, R11 ;  /* 0x000000ffff187224 */ /* 0x000fe200078e000b */
        /* <DEDUP_REMOVED lines=8> */
[----:B------:R-:W3:Y:S03]  /*2ccf0*/  LDL.LU R3, [R1+0x157c] ;  /* 0x00157c0001037983 */ /* 0x000ee60000300800 */
[----:B------:R-:W-:Y:S04]  /*2cd00*/  STL.64 [R1+0x1508], R24 ;  /* 0x0015081801007387 */ /* 0x000fe80000100a00 */
[----:B--2---:R-:W-:Y:S01]  /*2cd10*/  STL.64 [R1+0x14a0], R22 ;  /* 0x0014a01601007387 */ /* 0x004fe20000100a00 */
[----:B------:R0:W-:Y:S03]  /*2cd20*/  STL.64 [R1+0x1498], R20 ;  /* 0x0014981401007387 */ /* 0x0001e60000100a00 */
[----:B0-----:R-:W2:Y:S01]  /*2cd30*/  LDL.LU R20, [R1+0x210] ;  /* 0x0002100001147983 */ /* 0x001ea20000300800 */
[----:B------:R-:W2:Y:S02]  /*2cd40*/  LDL.LU R21, [R1+0x214] ;  /* 0x0002140001157983 */ /* 0x000ea40000300800 */
[----:B------:R-:W2:Y:S02]  /*2cd50*/  LDL.LU R22, [R1+0x218] ;  /* 0x0002180001167983 */ /* 0x000ea40000300800 */
[----:B------:R-:W2:Y:S01]  /*2cd60*/  LDL.LU R23, [R1+0x21c] ;  /* 0x00021c0001177983 */ /* 0x000ea20000300800 */
[----:B------:R-:W-:-:S02]  /*2cd70*/  MOV R24, R29 ;  /* 0x0000001d00187202 */ /* 0x000fc40000000f00 */
[----:B------:R-:W-:Y:S01]  /*2cd80*/  MOV R25, R28 ;  /* 0x0000001c00197202 */ /* 0x000fe20000000f00 */
[----:B------:R-:W3:Y:S04]  /*2cd90*/  LDL.LU R29, [R1+0x1578] ;  /* 0x00157800011d7983 */ /* 0x000ee80000300800 */
[----:B------:R-:W-:Y:S04]  /*2cda0*/  STL.64 [R1+0x1530], R24 ;  /* 0x0015301801007387 */ /* 0x000fe80000100a00 */
        /* <DEDUP_REMOVED lines=19> */
[----:B------:R-:W3:Y:S02]  /*2cee0*/  LDL.LU R13, [R1+0x624] ;  /* 0x00062400010d7983 */ /* 0x000ee40000300800 */
[----:B------:R-:W3:Y:S02]  /*2cef0*/  LDL.LU R14, [R1+0x628] ;  /* 0x00062800010e7983 */ /* 0x000ee40000300800 */
[----:B------:R-:W3:Y:S01]  /*2cf00*/  LDL.LU R15, [R1+0x62c] ;  /* 0x00062c00010f7983 */ /* 0x000ee20000300800 */
[----:B------:R-:W5:Y:S01]  /*2cf10*/  LDL.LU R4, [R1+0x270] ;  /* 0x0002700001047983 */ /* 0x000f620000300800 */
[----:B------:R-:W5:Y:S02]  /*2cf20*/  LDL.LU R5, [R1+0x274] ;  /* 0x0002740001057983 */ /* 0x000f640000300800 */
[----:B------:R-:W5:Y:S02]  /*2cf30*/  LDL.LU R6, [R1+0x278] ;  /* 0x0002780001067983 */ /* 0x000f640000300800 */
[----:B------:R-:W5:Y:S01]  /*2cf40*/  LDL.LU R7, [R1+0x27c] ;  /* 0x00027c0001077983 */ /* 0x000f620000300800 */
        /* <DEDUP_REMOVED lines=24> */
[----:B-----5:R-:W-:Y:S01]  /*2d0d0*/  HMMA.16816.F32.BF16 R16, R8, R16, R4 ;  /* 0x000000100810723c */ /* 0x020fe20000041804 */
[----:B--2---:R-:W-:Y:S01]  /*2d0e0*/  STL.64 [R1+0x1540], R22 ;  /* 0x0015401601007387 */ /* 0x004fe20000100a00 */
[----:B------:R0:W-:Y:S03]  /*2d0f0*/  STL.64 [R1+0x1538], R20 ;  /* 0x0015381401007387 */ /* 0x0001e60000100a00 */
[----:B0-----:R-:W2:Y:S01]  /*2d100*/  LDL.LU R20, [R1+0x250] ;  /* 0x0002500001147983 */ /* 0x001ea20000300800 */
[----:B------:R-:W2:Y:S02]  /*2d110*/  LDL.LU R21, [R1+0x254] ;  /* 0x0002540001157983 */ /* 0x000ea40000300800 */
[----:B------:R-:W2:Y:S02]  /*2d120*/  LDL.LU R22, [R1+0x258] ;  /* 0x0002580001167983 */ /* 0x000ea40000300800 */
[----:B------:R-:W2:Y:S01]  /*2d130*/  LDL.LU R23, [R1+0x25c] ;  /* 0x00025c0001177983 */ /* 0x000ea20000300800 */
[----:B------:R-:W5:Y:S01]  /*2d140*/  LDL.LU.64 R6, [R1+0x1570] ;  /* 0x0015700001067983 */ /* 0x000f620000300a00 */
[----:B------:R-:W5:Y:S11]  /*2d150*/  LDL.LU.64 R4, [R1+0x1568] ;  /* 0x0015680001047983 */ /* 0x000f760000300a00 */
[----:B------:R-:W-:Y:S02]  /*2d160*/  STL.64 [R1+0x3d0], R16 ;  /* 0x0003d01001007387 */ /* 0x000fe40000100a00 */
[----:B------:R0:W-:Y:S02]  /*2d170*/  STL.64 [R1+0x3d8], R18 ;  /* 0x0003d81201007387 */ /* 0x0001e40000100a00 */
[----:B0-----:R-:W2:Y:S01]  /*2d180*/  LDL.LU.64 R18, [R1+0x1560] ;  /* 0x0015600001127983 */ /* 0x001ea20000300a00 */
[----:B----4-:R-:W-:Y:S01]  /*2d190*/  IMAD.MOV.U32 R24, RZ, RZ, R2 ;  /* 0x000000ffff187224 */ /* 0x010fe200078e0002 */
[----:B---3--:R-:W-:Y:S01]  /*2d1a0*/  MOV R25, R0 ;  /* 0x0000000000197202 */ /* 0x008fe20000000f00 */
[----:B------:R-:W3:Y:S06]  /*2d1b0*/  LDL.LU.64 R16, [R1+0x1558] ;  /* 0x0015580001107983 */ /* 0x000eec0000300a00 */
[-C--:B-----5:R-:W-:Y:S01]  /*2d1c0*/  HMMA.16816.F32.BF16 R12, R4, R24.reuse, R12 ;  /* 0x00000018040c723c */ /* 0x0a0fe2000004180c */
[----:B--2---:R-:W-:Y:S11]  /*2d1d0*/  STL.64 [R1+0x48], R18 ;  /* 0x0000481201007387 */ /* 0x004ff60000100a00 */
[----:B------:R-:W-:Y:S11]  /*2d1e0*/  @!UPT UIADD3 URZ, URZ, URZ, URZ ;  /* 0x0000003f3f3ff290 */ /* 0x000ff6000fffe03f */
[----:B------:R-:W-:Y:S01]  /*2d1f0*/  STL.64 [R1+0x3c0], R12 ;  /* 0x0003c00c01007387 */ /* 0x000fe20000100a00 */
[----:B------:R0:W-:Y:S03]  /*2d200*/  STL.64 [R1+0x3c8], R14 ;  /* 0x0003c80e01007387 */ /* 0x0001e60000100a00 */
[----:B0-----:R-:W2:Y:S01]  /*2d210*/  LDL.LU.64 R14, [R1+0x1550] ;  /* 0x00155000010e7983 */ /* 0x001ea20000300a00 */
[----:B------:R-:W-:Y:S01]  /*2d220*/  HMMA.16816.F32.BF16 R24, R8, R24, R20 ;  /* 0x000000180818723c */ /* 0x000fe20000041814 */
[----:B------:R-:W4:Y:S02]  /*2d230*/  LDL.LU.64 R12, [R1+0x1548] ;  /* 0x00154800010c7983 */ /* 0x000f240000300a00 */
[----:B--2---:R-:W-:Y:S01]  /*2d240*/  STL.64 [R1+0x38], R14 ;  /* 0x0000380e01007387 */ /* 0x004fe20000100a00 */
[----:B------:R-:W2:Y:S02]  /*2d250*/  LDL.LU.64 R22, [R1+0x1540] ;  /* 0x0015400001167983 */ /* 0x000ea40000300a00 */
[----:B------:R-:W2:Y:S11]  /*2d260*/  LDL.LU.64 R20, [R1+0x1538] ;  /* 0x0015380001147983 */ /* 0x000eb60000300a00 */
[----:B------:R-:W-:Y:S06]  /*2d270*/  @!UPT UIADD3 URZ, URZ, URZ, URZ ;  /* 0x0000003f3f3ff290 */ /* 0x000fec000fffe03f */
[----:B------:R0:W-:Y:S01]  /*2d280*/  STL.64 [R1+0x3b0], R24 ;  /* 0x0003b01801007387 */ /* 0x0001e20000100a00 */
[----:B------:R-:W-:Y:S04]  /*2d290*/  STL.64 [R1+0x3b8], R26 ;  /* 0x0003b81a01007387 */ /* 0x000fe80000100a00 */
        /* <DEDUP_REMOVED lines=107> */
[----:B------:R-:W4:Y:S01]  /*2d950*/  LDL.LU.64 R22, [R1+0x1400] ;  /* 0x0014000001167983 */ /* 0x000f220000300a00 */
[----:B------:R-:W4:Y:S11]  /*2d960*/  LDL.LU.64 R20, [R1+0x13f8] ;  /* 0x0013f80001147983 */ /* 0x000f360000300a00 */
[----:B------:R-:W-:Y:S10]  /*2d970*/  @!UPT UIADD3 URZ, URZ, URZ, URZ ;  /* 0x0000003f3f3ff290 */ /* 0x000ff4000fffe03f */
[----:B------:R-:W-:Y:S01]  /*2d980*/  STL.64 [R1+0x2c0], R16 ;  /* 0x0002c01001007387 */ /* 0x000fe20000100a00 */
[----:B------:R0:W-:Y:S03]  /*2d990*/  STL.64 [R1+0x2c8], R18 ;  /* 0x0002c81201007387 */ /* 0x0001e60000100a00 */
[----:B0-----:R-:W3:Y:S01]  /*2d9a0*/  LDL.LU.64 R18, [R1+0x13f0] ;  /* 0x0013f00001127983 */ /* 0x001ee20000300a00 */
[----:B------:R-:W3:Y:S02]  /*2d9b0*/  LDL.LU.64 R16, [R1+0x13e8] ;  /* 0x0013e80001107983 */ /* 0x000ee40000300a00 */
[----:B------:R-:W-:Y:S01]  /*2d9c0*/  STL.64 [R1+0x1380], R10 ;  /* 0x0013800a01007387 */ /* 0x000fe20000100a00 */
[-C--:B----4-:R-:W-:Y:S08]  /*2d9d0*/  HMMA.16816.F32.BF16 R20, R4, R12.reuse, R20 ;  /* 0x0000000c0414723c */ /* 0x090ff00000041814 */
[----:B---3--:R-:W-:Y:S11]  /*2d9e0*/  HMMA.16816.F32.BF16 R12, R8, R12, R16 ;  /* 0x0000000c080c723c */ /* 0x008ff60000041810 */
[----:B------:R-:W-:Y:S04]  /*2d9f0*/  @!UPT UIADD3 URZ, URZ, URZ, URZ ;  /* 0x0000003f3f3ff290 */ /* 0x000fe8000fffe03f */
[----:B------:R-:W-:Y:S01]  /*2da00*/  STL.64 [R1+0x210], R20 ;  /* 0x0002101401007387 */ /* 0x000fe20000100a00 */
[----:B------:R-:W-:Y:S02]  /*2da10*/  STL.64 [R1+0x218], R22 ;  /* 0x0002181601007387 */ /* 0x000fe40000100a00 */
[----:B------:R-:W-:Y:S02]  /*2da20*/  STL.64 [R1+0x1378], R8 ;  /* 0x0013780801007387 */ /* 0x000fe40000100a00 */
[----:B--2---:R-:W0:Y:S04]  /*2da30*/  LDSM.16.M88.4 R8, [R27+0x26400] ;  /* 0x026400001b08783b */ /* 0x004e280000000200 */
[----:B------:R-:W1:Y:S04]  /*2da40*/  LDSM.16.M88.4 R16, [R27+0x26800] ;  /* 0x026800001b10783b */ /* 0x000e680000000200 */
[----:B------:R-:W-:Y:S04]  /*2da50*/  LDSM.16.M88.4 R20, [R27+0x27800] ;  /* 0x027800001b14783b */ /* 0x000fe80000000200 */
[----:B------:R-:W-:Y:S01]  /*2da60*/  STL.64 [R1+0x2b0], R12 ;  /* 0x0002b00c01007387 */ /* 0x000fe20000100a00 */
[----:B------:R-:W-:Y:S02]  /*2da70*/  STL.64 [R1+0x2b8], R14 ;  /* 0x0002b80e01007387 */ /* 0x000fe40000100a00 */
[----:B------:R-:W2:Y:S01]  /*2da80*/  LDSM.16.M88.4 R12, [R27+0x26c00] ;  /* 0x026c00001b0c783b */ /* 0x000ea20000000200 */
[----:B0-----:R0:W-:Y:S03]  /*2da90*/  STL.64 [R1+0x20], R8 ;  /* 0x0000200801007387 */ /* 0x0011e60000100a00 */
[----:B------:R3:W-:Y:S01]  /*2daa0*/  STL.64 [R1+0x28], R10 ;  /* 0x0000280a01007387 */ /* 0x0007e20000100a00 */
[----:B0-----:R-:W4:Y:S01]  /*2dab0*/  LDL.LU R8, [R1+0x710] ;  /* 0x0007100001087983 */ /* 0x001f220000300800 */
[----:B-1----:R-:W-:Y:S02]  /*2dac0*/  STL.64 [R1+0x10], R16 ;  /* 0x0000101001007387 */ /* 0x002fe40000100a00 */
[----:B------:R-:W-:Y:S02]  /*2dad0*/  STL.64 [R1+0x18], R18 ;  /* 0x0000181201007387 */ /* 0x000fe40000100a00 */
[----:B------:R-:W-:Y:S04]  /*2dae0*/  LDSM.16.M88.4 R16, [R27+0x27400] ;  /* 0x027400001b10783b */ /* 0x000fe80000000200 */
[----:B--2---:R-:W-:Y:S01]  /*2daf0*/  STL.64 [R1], R12 ;  /* 0x0000000c01007387 */ /* 0x004fe20000100a00 */
[----:B------:R-:W-:Y:S02]  /*2db00*/  STL.64 [R1+0x8], R14 ;  /* 0x0000080e01007387 */ /* 0x000fe40000100a00 */
[----:B------:R-:W0:Y:S04]  /*2db10*/  LDSM.16.M88.4 R12, [R27+0x27000] ;  /* 0x027000001b0c783b */ /* 0x000e280000000200 */
[----:B------:R-:W4:Y:S01]  /*2db20*/  LDL.LU R9, [R1+0x714] ;  /* 0x0007140001097983 */ /* 0x000f220000300800 */
[----:B---3--:R-:W4:Y:S01]  /*2db30*/  LDL.LU R10, [R1+0x718] ;  /* 0x00071800010a7983 */ /* 0x008f220000300800 */
[----:B------:R-:W4:Y:S03]  /*2db40*/  LDL.LU R11, [R1+0x71c] ;  /* 0x00071c00010b7983 */ /* 0x000f260000300800 */
[----:B0-----:R-:W-:Y:S01]  /*2db50*/  STL.64 [R1+0x13b0], R14 ;  /* 0x0013b00e01007387 */ /* 0x001fe20000100a00 */
[----:B------:R0:W-:Y:S03]  /*2db60*/  STL.64 [R1+0x13a8], R12 ;  /* 0x0013a80c01007387 */ /* 0x0001e60000100a00 */
[----:B0-----:R-:W2:Y:S04]  /*2db70*/  LDL.LU.64 R12, [R1] ;  /* 0x00000000010c7983 */ /* 0x001ea80000300a00 */
[----:B--2---:R0:W-:Y:S04]  /*2db80*/  STL.64 [R1+0x13c8], R12 ;  /* 0x0013c80c01007387 */ /* 0x0041e80000100a00 */
[----:B0-----:R-:W2:Y:S04]  /*2db90*/  LDL.LU.64 R12, [R1+0x10] ;  /* 0x00001000010c7983 */ /* 0x001ea80000300a00 */
[----:B--2---:R0:W-:Y:S04]  /*2dba0*/  STL.64 [R1+0x13e0], R12 ;  /* 0x0013e00c01007387 */ /* 0x0041e80000100a00 */
[----:B0-----:R-:W4:Y:S01]  /*2dbb0*/  LDL.LU.64 R12, [R1+0x20] ;  /* 0x00002000010c7983 */ /* 0x001f220000300a00 */
[----:B------:R-:W-:Y:S02]  /*2dbc0*/  STL.64 [R1+0x13a0], R18 ;  /* 0x0013a01201007387 */ /* 0x000fe40000100a00 */
[----:B------:R0:W-:Y:S02]  /*2dbd0*/  STL.64 [R1+0x1398], R16 ;  /* 0x0013981001007387 */ /* 0x0001e40000100a00 */
        /* <DEDUP_REMOVED lines=10> */
[----:B----4-:R-:W-:Y:S01]  /*2dc80*/  HMMA.16816.F32.BF16 R8, R4, R12, R8 ;  /* 0x0000000c0408723c */ /* 0x010fe20000041808 */
[----:B------:R-:W-:Y:S01]  /*2dc90*/  MOV R0, R13 ;  /* 0x0000000d00007202 */ /* 0x000fe20000000f00 */
[----:B---3--:R-:W-:Y:S01]  /*2dca0*/  STL.64 [R1+0x13d8], R18 ;  /* 0x0013d81201007387 */ /* 0x008fe20000100a00 */
[----:B--2---:R0:W-:Y:S03]  /*2dcb0*/  STL.64 [R1+0x13d0], R16 ;  /* 0x0013d01001007387 */ /* 0x0041e60000100a00 */
[----:B0-----:R-:W2:Y:S01]  /*2dcc0*/  LDL.LU R16, [R1+0x700] ;  /* 0x0007000001107983 */ /* 0x001ea20000300800 */
[----:B------:R-:W2:Y:S02]  /*2dcd0*/  LDL.LU R17, [R1+0x704] ;  /* 0x0007040001117983 */ /* 0x000ea40000300800 */
[----:B------:R-:W2:Y:S02]  /*2dce0*/  LDL.LU R18, [R1+0x708] ;  /* 0x0007080001127983 */ /* 0x000ea40000300800 */
[----:B------:R-:W2:Y:S01]  /*2dcf0*/  LDL.LU R19, [R1+0x70c] ;  /* 0x00070c0001137983 */ /* 0x000ea20000300800 */
[----:B------:R0:W-:Y:S01]  /*2dd00*/  STL [R1+0x1388], R27 ;  /* 0x0013881b01007387 */ /* 0x0001e20000100800 */
[----:B------:R-:W3:Y:S02]  /*2dd10*/  LDL.LU R24, [R1+0x6d0] ;  /* 0x0006d00001187983 */ /* 0x000ee40000300800 */
[----:B------:R-:W3:Y:S02]  /*2dd20*/  LDL.LU R25, [R1+0x6d4] ;  /* 0x0006d40001197983 */ /* 0x000ee40000300800 */
[----:B------:R-:W3:Y:S01]  /*2dd30*/  LDL.LU R26, [R1+0x6d8] ;  /* 0x0006d800011a7983 */ /* 0x000ee20000300800 */
[----:B0-----:R-:W3:Y:S05]  /*2dd40*/  LDL.LU R27, [R1+0x6dc] ;  /* 0x0006dc00011b7983 */ /* 0x001eea0000300800 */
[----:B------:R0:W-:Y:S02]  /*2dd50*/  STL.64 [R1+0x200], R8 ;  /* 0x0002000801007387 */ /* 0x0001e40000100a00 */
[----:B------:R1:W-:Y:S01]  /*2dd60*/  STL.64 [R1+0x208], R10 ;  /* 0x0002080a01007387 */ /* 0x0003e20000100a00 */
[----:B0-----:R-:W-:-:S02]  /*2dd70*/  MOV R8, R12 ;  /* 0x0000000c00087202 */ /* 0x001fc40000000f00 */
[----:B------:R-:W2:Y:S02]  /*2dd80*/  LDL.LU.64 R12, [R1+0x13e0] ;  /* 0x0013e000010c7983 */ /* 0x000ea40000300a00 */
[C---:B--2---:R-:W-:Y:S01]  /*2dd90*/  HMMA.16816.F32.BF16 R16, R4.reuse, R12, R16 ;  /* 0x0000000c0410723c */ /* 0x044fe20000041810 */
[----:B-1----:R-:W-:Y:S01]  /*2dda0*/  IMAD.MOV.U32 R10, RZ, RZ, R12 ;  /* 0x000000ffff0a7224 */ /* 0x002fe200078e000c */
[----:B------:R-:W-:Y:S11]  /*2ddb0*/  MOV R9, R13 ;  /* 0x0000000d00097202 */ /* 0x000ff60000000f00 */
[----:B------:R-:W-:Y:S10]  /*2ddc0*/  @!UPT UIADD3 URZ, URZ, URZ, URZ ;  /* 0x0000003f3f3ff290 */ /* 0x000ff4000fffe03f */
[----:B------:R-:W-:Y:S01]  /*2ddd0*/  STL.64 [R1+0x1f0], R16 ;  /* 0x0001f01001007387 */ /* 0x000fe20000100a00 */
[----:B------:R0:W-:Y:S03]  /*2dde0*/  STL.64 [R1+0x1f8], R18 ;  /* 0x0001f81201007387 */ /* 0x0001e60000100a00 */
[----:B0-----:R-:W2:Y:S01]  /*2ddf0*/  LDL.LU.64 R18, [R1+0x13d8] ;  /* 0x0013d80001127983 */ /* 0x001ea20000300a00 */
[----:B------:R-:W2:Y:S02]  /*2de00*/  LDL.LU.64 R16, [R1+0x13d0] ;  /* 0x0013d00001107983 */ /* 0x000ea40000300a00 */
[----:B------:R-:W2:Y:S02]  /*2de10*/  LDL.LU.64 R12, [R1+0x13c8] ;  /* 0x0013c800010c7983 */ /* 0x000ea40000300a00 */
[----:B------:R-:W4:Y:S01]  /*2de20*/  LDL.LU R2, [R1+0x790] ;  /* 0x0007900001027983 */ /* 0x000f220000300800 */
        /* <DEDUP_REMOVED lines=10> */
[----:B--2---:R-:W-:Y:S11]  /*2ded0*/  HMMA.16816.F32.BF16 R16, R4, R12, R16 ;  /* 0x0000000c0410723c */ /* 0x004ff60000041810 */
[----:B------:R-:W-:Y:S11]  /*2dee0*/  @!UPT UIADD3 URZ, URZ, URZ, URZ ;  /* 0x0000003f3f3ff290 */ /* 0x000ff6000fffe03f */
[----:B------:R-:W-:Y:S01]  /*2def0*/  @!UPT UIADD3 URZ, URZ, URZ, URZ ;  /* 0x0000003f3f3ff290 */ /* 0x000fe2000fffe03f */
[----:B------:R-:W-:Y:S01]  /*2df00*/  STL.64 [R1+0x1d0], R16 ;  /* 0x0001d01001007387 */ /* 0x000fe20000100a00 */
[----:B------:R0:W-:Y:S03]  /*2df10*/  STL.64 [R1+0x1d8], R18 ;  /* 0x0001d81201007387 */ /* 0x0001e60000100a00 */
[----:B0-----:R-:W2:Y:S01]  /*2df20*/  LDL.LU.64 R18, [R1+0x13a0] ;  /* 0x0013a00001127983 */ /* 0x001ea20000300a00 */
[----:B------:R-:W3:Y:S02]  /*2df30*/  LDL.LU.64 R16, [R1+0x1398] ;  /* 0x0013980001107983 */ /* 0x000ee40000300a00 */
[----:B-----5:R-:W-:Y:S02]  /*2df40*/  STL.64 [R1+0x1330], R14 ;  /* 0x0013300e01007387 */ /* 0x020fe40000100a00 */
[----:B------:R0:W-:Y:S02]  /*2df50*/  STL.64 [R1+0x1328], R12 ;  /* 0x0013280c01007387 */ /* 0x0001e40000100a00 */
[----:B0-----:R-:W-:Y:S01]  /*2df60*/  IMAD.MOV.U32 R12, RZ, RZ, R28 ;  /* 0x000000ffff0c7224 */ /* 0x001fe200078e001c */
[----:B------:R-:W-:-:S05]  /*2df70*/  MOV R13, R11 ;  /* 0x0000000b000d7202 */ /* 0x000fca0000000f00 */
[----:B------:R0:W-:Y:S02]  /*2df80*/  STL.64 [R1+0x1348], R12 ;  /* 0x0013480c01007387 */ /* 0x0001e40000100a00 */
[----:B0-----:R-:W-:Y:S02]  /*2df90*/  MOV R12, R10 ;  /* 0x0000000a000c7202 */ /* 0x001fe40000000f00 */
[----:B------:R-:W-:Y:S01]  /*2dfa0*/  MOV R13, R9 ;  /* 0x00000009000d7202 */ /* 0x000fe20000000f00 */
[----:B---3--:R-:W-:Y:S11]  /*2dfb0*/  HMMA.16816.F32.BF16 R24, R4, R16, R24 ;  /* 0x000000100418723c */ /* 0x008ff60000041818 */
[----:B------:R-:W-:Y:S11]  /*2dfc0*/  @!UPT UIADD3 URZ, URZ, URZ, URZ ;  /* 0x0000003f3f3ff290 */ /* 0x000ff6000fffe03f */
[----:B------:R-:W-:Y:S01]  /*2dfd0*/  @!UPT UIADD3 URZ, URZ, URZ, URZ ;  /* 0x0000003f3f3ff290 */ /* 0x000fe2000fffe03f */
[----:B------:R0:W-:Y:S01]  /*2dfe0*/  STL.64 [R1+0x1c0], R24 ;  /* 0x0001c01801007387 */ /* 0x0001e20000100a00 */
[----:B------:R1:W-:Y:S03]  /*2dff0*/  STL.64 [R1+0x1c8], R26 ;  /* 0x0001c81a01007387 */ /* 0x0003e60000100a00 */
[----:B0-----:R-:W3:Y:S01]  /*2e000*/  LDL.LU R24, [R1+0x6c0] ;  /* 0x0006c00001187983 */ /* 0x001ee20000300800 */
[----:B------:R-:W3:Y:S02]  /*2e010*/  LDL.LU R25, [R1+0x6c4] ;  /* 0x0006c40001197983 */ /* 0x000ee40000300800 */
[----:B-1----:R-:W3:Y:S02]  /*2e020*/  LDL.LU R26, [R1+0x6c8] ;  /* 0x0006c800011a7983 */ /* 0x002ee40000300800 */
[----:B------:R-:W3:Y:S01]  /*2e030*/  LDL.LU R27, [R1+0x6cc] ;  /* 0x0006cc00011b7983 */ /* 0x000ee20000300800 */
[----:B------:R-:W-:Y:S01]  /*2e040*/  STL.64 [R1+0x1360], R12 ;  /* 0x0013600c01007387 */ /* 0x000fe20000100a00 */
[----:B--2---:R-:W-:Y:S02]  /*2e050*/  STL.64 [R1+0x1320], R18 ;  /* 0x0013201201007387 */ /* 0x004fe40000100a00 */
[----:B------:R0:W-:Y:S02]  /*2e060*/  STL.64 [R1+0x1318], R16 ;  /* 0x0013181001007387 */ /* 0x0001e40000100a00 */
[----:B0-----:R-:W2:Y:S01]  /*2e070*/  LDL.LU R16, [R1+0x330] ;  /* 0x0003300001107983 */ /* 0x001ea20000300800 */
[----:B------:R-:W2:Y:S02]  /*2e080*/  LDL.LU R17, [R1+0x334] ;  /* 0x0003340001117983 */ /* 0x000ea40000300800 */
[----:B------:R-:W5:Y:S02]  /*2e090*/  LDL.LU R18, [R1+0x338] ;  /* 0x0003380001127983 */ /* 0x000f640000300800 */
[----:B------:R-:W-:-:S02]  /*2e0a0*/  IMAD.MOV.U32 R19, RZ, RZ, R29 ;  /* 0x000000ffff137224 */ /* 0x000fc400078e001d */
[----:B------:R-:W3:Y:S01]  /*2e0b0*/  LDL.LU R29, [R1+0x1390] ;  /* 0x00139000011d7983 */ /* 0x000ee20000300800 */
[----:B------:R-:W-:Y:S02]  /*2e0c0*/  MOV R12, R8 ;  /* 0x00000008000c7202 */ /* 0x000fe40000000f00 */
[----:B------:R-:W3:Y:S02]  /*2e0d0*/  LDL.LU R8, [R1+0x6b0] ;  /* 0x0006b00001087983 */ /* 0x000ee40000300800 */
[----:B------:R-:W3:Y:S01]  /*2e0e0*/  LDL.LU R9, [R1+0x6b4] ;  /* 0x0006b40001097983 */ /* 0x000ee20000300800 */
[----:B------:R-:W3:Y:S01]  /*2e0f0*/  LDL.LU R10, [R1+0x6b8] ;  /* 0x0006b800010a7983 */ /* 0x000ee20000300800 */
[----:B------:R-:W3:Y:S03]  /*2e100*/  LDL.LU R11, [R1+0x6bc] ;  /* 0x0006bc00010b7983 */ /* 0x000ee60000300800 */
[----:B-----5:R3:W-:Y:S01]  /*2e110*/  STL.64 [R1+0x1340], R18 ;  /* 0x0013401201007387 */ /* 0x0207e20000100a00 */
[----:B--2---:R0:W-:Y:S01]  /*2e120*/  STL.64 [R1+0x1338], R16 ;  /* 0x0013381001007387 */ /* 0x0041e20000100a00 */
[----:B---3--:R-:W-:-:S02]  /*2e130*/  MOV R18, R29 ;  /* 0x0000001d00127202 */ /* 0x008fc40000000f00 */
[----:B0-----:R-:W2:Y:S01]  /*2e140*/  LDL.LU R16, [R1+0x5e0] ;  /* 0x0005e00001107983 */ /* 0x001ea20000300800 */
[----:B------:R-:W2:Y:S02]  /*2e150*/  LDL.LU R17, [R1+0x5e4] ;  /* 0x0005e40001117983 */ /* 0x000ea40000300800 */
[----:B------:R-:W3:Y:S02]  /*2e160*/  LDL.LU R29, [R1+0x138c] ;  /* 0x00138c00011d7983 */ /* 0x000ee40000300800 */
[----:B------:R-:W5:Y:S01]  /*2e170*/  LDL.LU R19, [R1+0x5ec] ;  /* 0x0005ec0001137983 */ /* 0x000f620000300800 */
[C---:B------:R-:W-:Y:S01]  /*2e180*/  HMMA.16816.F32.BF16 R24, R4.reuse, R20, R24 ;  /* 0x000000140418723c */ /* 0x040fe20000041818 */
[----:B-----5:R-:W-:Y:S01]  /*2e190*/  STL.64 [R1+0x1358], R18 ;  /* 0x0013581201007387 */ /* 0x020fe20000100a00 */
[----:B--2---:R0:W-:Y:S03]  /*2e1a0*/  STL.64 [R1+0x1350], R16 ;  /* 0x0013501001007387 */ /* 0x0041e60000100a00 */
[----:B0-----:R-:W2:Y:S01]  /*2e1b0*/  LDL.LU R16, [R1+0x350] ;  /* 0x0003500001107983 */ /* 0x001ea20000300800 */
[----:B------:R-:W2:Y:S02]  /*2e1c0*/  LDL.LU R17, [R1+0x354] ;  /* 0x0003540001117983 */ /* 0x000ea40000300800 */
[----:B------:R-:W5:Y:S02]  /*2e1d0*/  LDL.LU R18, [R1+0x358] ;  /* 0x0003580001127983 */ /* 0x000f640000300800 */
[----:B---3--:R-:W-:Y:S11]  /*2e1e0*/  IMAD.MOV.U32 R19, RZ, RZ, R29 ;  /* 0x000000ffff137224 */ /* 0x008ff600078e001d */
[----:B------:R-:W-:Y:S03]  /*2e1f0*/  @!UPT UIADD3 URZ, URZ, URZ, URZ ;  /* 0x0000003f3f3ff290 */ /* 0x000fe6000fffe03f */
[----:B------:R-:W-:Y:S01]  /*2e200*/  MOV R29, R27 ;  /* 0x0000001b001d7202 */ /* 0x000fe20000000f00 */
[----:B-----5:R-:W-:Y:S01]  /*2e210*/  STL.64 [R1+0x1370], R18 ;  /* 0x0013701201007387 */ /* 0x020fe20000100a00 */
[----:B--2---:R0:W-:Y:S03]  /*2e220*/  STL.64 [R1+0x1368], R16 ;  /* 0x0013681001007387 */ /* 0x0041e60000100a00 */
[----:B0-----:R-:W2:Y:S01]  /*2e230*/  LDL.LU R16, [R1+0x5f0] ;  /* 0x0005f00001107983 */ /* 0x001ea20000300800 */
[----:B------:R-:W2:Y:S02]  /*2e240*/  LDL.LU R17, [R1+0x5f4] ;  /* 0x0005f40001117983 */ /* 0x000ea40000300800 */
[----:B------:R-:W2:Y:S02]  /*2e250*/  LDL.LU R18, [R1+0x5f8] ;  /* 0x0005f80001127983 */ /* 0x000ea40000300800 */
[----:B------:R-:W2:Y:S01]  /*2e260*/  LDL.LU R19, [R1+0x5fc] ;  /* 0x0005fc0001137983 */ /* 0x000ea20000300800 */
[----:B------:R-:W-:Y:S01]  /*2e270*/  STL.64 [R1+0x1b0], R24 ;  /* 0x0001b01801007387 */ /* 0x000fe20000100a00 */
[----:B------:R-:W3:Y:S01]  /*2e280*/  LDL.LU R27, [R1+0x1388] ;  /* 0x00138800011b7983 */ /* 0x000ee20000300800 */
[----:B------:R-:W-:Y:S01]  /*2e290*/  MOV R28, R26 ;  /* 0x0000001a001c7202 */ /* 0x000fe20000000f00 */
[----:B------:R-:W-:Y:S01]  /*2e2a0*/  STL.64 [R1+0x1310], R22 ;  /* 0x0013101601007387 */ /* 0x000fe20000100a00 */
[----:B------:R0:W-:Y:S04]  /*2e2b0*/  STL.64 [R1+0x1308], R20 ;  /* 0x0013081401007387 */ /* 0x0001e80000100a00 */
[----:B0-----:R-:W5:Y:S01]  /*2e2c0*/  LDL.LU R20, [R1+0x5d0] ;  /* 0x0005d00001147983 */ /* 0x001f620000300800 */
[----:B------:R-:W5:Y:S02]  /*2e2d0*/  LDL.LU R21, [R1+0x5d4] ;  /* 0x0005d40001157983 */ /* 0x000f640000300800 */
[----:B------:R-:W5:Y:S02]  /*2e2e0*/  LDL.LU R22, [R1+0x5d8] ;  /* 0x0005d80001167983 */ /* 0x000f640000300800 */
[----:B------:R-:W5:Y:S01]  /*2e2f0*/  LDL.LU R23, [R1+0x5dc] ;  /* 0x0005dc0001177983 */ /* 0x000f620000300800 */
[----:B------:R-:W-:Y:S01]  /*2e300*/  STL [R1+0x12ec], R29 ;  /* 0x0012ec1d01007387 */ /* 0x000fe20000100800 */
[----:B------:R0:W-:Y:S03]  /*2e310*/  STL [R1+0x12e8], R28 ;  /* 0x0012e81c01007387 */ /* 0x0001e60000100800 */
[----:B0-----:R-:W2:Y:S04]  /*2e320*/  LDL.LU R28, [R1+0x794] ;  /* 0x00079400011c7983 */ /* 0x001ea80000300800 */
[----:B---3--:R-:W0:Y:S02]  /*2e330*/  LDSM.16.M88.4 R24, [R27+0x27c00] ;  /* 0x027c00001b18783b */ /* 0x008e240000000200 */
[----:B0-----:R-:W-:Y:S02]  /*2e340*/  HMMA.16816.F32.BF16 R4, R4, R24, R8 ;  /* 0x000000180404723c */ /* 0x001fe40000041808 */
[----:B------:R-:W2:Y:S01]  /*2e350*/  LDL.LU.64 R10, [R1+0x1380] ;  /* 0x00138000010a7983 */ /* 0x000ea20000300a00 */
[----:B------:R-:W2:Y:S01]  /*2e360*/  LDL.LU.64 R8, [R1+0x1378] ;  /* 0x0013780001087983 */ /* 0x000ea20000300a00 */
[----:B------:R-:W-:Y:S01]  /*2e370*/  MOV R13, R0 ;  /* 0x00000000000d7202 */ /* 0x000fe20000000f00 */
[----:B------:R-:W-:Y:S01]  /*2e380*/  STL.64 [R1+0x1300], R26 ;  /* 0x0013001a01007387 */ /* 0x000fe20000100a00 */
[----:B------:R0:W-:Y:S11]  /*2e390*/  STL.64 [R1+0x12f8], R24 ;  /* 0x0012f81801007387 */ /* 0x0001f60000100a00 */
[----:B------:R-:W-:Y:S06]  /*2e3a0*/  @!UPT UIADD3 URZ, URZ, URZ, URZ ;  /* 0x0000003f3f3ff290 */ /* 0x000fec000fffe03f */
[----:B------:R1:W-:Y:S01]  /*2e3b0*/  STL.64 [R1+0x190], R4 ;  /* 0x0001900401007387 */ /* 0x0003e20000100a00 */
[----:B------:R-:W-:Y:S02]  /*2e3c0*/  STL.64 [R1+0x198], R6 ;  /* 0x0001980601007387 */ /* 0x000fe40000100a00 */
[----:B0-----:R-:W3:Y:S02]  /*2e3d0*/  LDL.LU R24, [R1+0x5c0] ;  /* 0x0005c00001187983 */ /* 0x001ee40000300800 */
[----:B------:R-:W3:Y:S01]  /*2e3e0*/  LDL.LU R25, [R1+0x5c4] ;  /* 0x0005c40001197983 */ /* 0x000ee20000300800 */
[----:B------:R-:W3:Y:S01]  /*2e3f0*/  LDL.LU R26, [R1+0x5c8] ;  /* 0x0005c800011a7983 */ /* 0x000ee20000300800 */
[----:B------:R-:W3:Y:S03]  /*2e400*/  LDL.LU R27, [R1+0x5cc] ;  /* 0x0005cc00011b7983 */ /* 0x000ee60000300800 */
[----:B-1----:R-:W3:Y:S01]  /*2e410*/  LDL.LU R4, [R1+0x780] ;  /* 0x0007800001047983 */ /* 0x002ee20000300800 */
[C---:B--2---:R-:W-:Y:S03]  /*2e420*/  HMMA.16816.F32.BF16 R12, R8.reuse, R12, R16 ;  /* 0x0000000c080c723c */ /* 0x044fe60000041810 */
[----:B------:R-:W2:Y:S01]  /*2e430*/  LDL.LU.64 R18, [R1+0x1370] ;  /* 0x0013700001127983 */ /* 0x000ea20000300a00 */
[----:B------:R-:W2:Y:S11]  /*2e440*/  LDL.LU.64 R16, [R1+0x1368] ;  /* 0x0013680001107983 */ /* 0x000eb60000300a00 */
[----:B------:R-:W-:Y:S08]  /*2e450*/  @!UPT UIADD3 URZ, URZ, URZ, URZ ;  /* 0x0000003f3f3ff290 */ /* 0x000ff0000fffe03f */
[----:B------:R0:W-:Y:S01]  /*2e460*/  STL.64 [R1+0x360], R12 ;  /* 0x0003600c01007387 */ /* 0x0001e20000100a00 */
[----:B------:R2:W-:Y:S03]  /*2e470*/  STL.64 [R1+0x368], R14 ;  /* 0x0003680e01007387 */ /* 0x0005e60000100a00 */
[----:B0-----:R-:W2:Y:S02]  /*2e480*/  LDL.LU.64 R12, [R1+0x1360] ;  /* 0x00136000010c7983 */ /* 0x001ea40000300a00 */
[C---:B--2---:R-:W-:Y:S02]  /*2e490*/  HMMA.16816.F32.BF16 R12, R8.reuse, R12, R16 ;  /* 0x0000000c080c723c */ /* 0x044fe40000041810 */
[----:B------:R-:W2:Y:S01]  /*2e4a0*/  LDL.LU.64 R18, [R1+0x1358] ;  /* 0x0013580001127983 */ /* 0x000ea20000300a00 */
[----:B------:R-:W2:Y:S11]  /*2e4b0*/  LDL.LU.64 R16, [R1+0x1350] ;  /* 0x0013500001107983 */ /* 0x000eb60000300a00 */
[----:B------:R-:W-:Y:S09]  /*2e4c0*/  @!UPT UIADD3 URZ, URZ, URZ, URZ ;  /* 0x0000003f3f3ff290 */ /* 0x000ff2000fffe03f */
[----:B------:R0:W-:Y:S01]  /*2e4d0*/  STL.64 [R1+0x350], R12 ;  /* 0x0003500c01007387 */ /* 0x0001e20000100a00 */
        /* <DEDUP_REMOVED lines=9> */
[----:B------:R-:W2:Y:S02]  /*2e570*/  LDL.LU.64 R12, [R1+0x1328] ;  /* 0x00132800010c7983 */ /* 0x000ea40000300a00 */
[C---:B--2---:R-:W-:Y:S11]  /*2e580*/  HMMA.16816.F32.BF16 R16, R8.reuse, R12, R16 ;  /* 0x0000000c0810723c */ /* 0x044ff60000041810 */
[----:B------:R-:W-:Y:S11]  /*2e590*/  @!UPT UIADD3 URZ, URZ, URZ, URZ ;  /* 0x0000003f3f3ff290 */ /* 0x000ff6000fffe03f */
[----:B------:R-:W-:Y:S01]  /*2e5a0*/  @!UPT UIADD3 URZ, URZ, URZ, URZ ;  /* 0x0000003f3f3ff290 */ /* 0x000fe2000fffe03f */
[----:B------:R-:W-:Y:S01]  /*2e5b0*/  STL.64 [R1+0x330], R16 ;  /* 0x0003301001007387 */ /* 0x000fe20000100a00 */
[----:B------:R0:W-:Y:S03]  /*2e5c0*/  STL.64 [R1+0x338], R18 ;  /* 0x0003381201007387 */ /* 0x0001e60000100a00 */
[----:B0-----:R-:W2:Y:S01]  /*2e5d0*/  LDL.LU.64 R18, [R1+0x1320] ;  /* 0x0013200001127983 */ /* 0x001ea20000300a00 */
[----:B------:R-:W5:Y:S02]  /*2e5e0*/  LDL.LU.64 R16, [R1+0x1318] ;  /* 0x0013180001107983 */ /* 0x000f640000300a00 */
[----:B------:R-:W2:Y:S02]  /*2e5f0*/  LDL.LU R6, [R1+0x784] ;  /* 0x0007840001067983 */ /* 0x000ea40000300800 */
[----:B------:R-:W2:Y:S01]  /*2e600*/  LDL R7, [R1+0x608] ;  /* 0x0006080001077983 */ /* 0x000ea20000100800 */
[C---:B-----5:R-:W-:Y:S11]  /*2e610*/  HMMA.16816.F32.BF16 R20, R8.reuse, R16, R20 ;  /* 0x000000100814723c */ /* 0x060ff60000041814 */
[----:B------:R-:W-:Y:S11]  /*2e620*/  @!UPT UIADD3 URZ, URZ, URZ, URZ ;  /* 0x0000003f3f3ff290 */ /* 0x000ff6000fffe03f */
[----:B------:R-:W-:Y:S01]  /*2e630*/  @!UPT UIADD3 URZ, URZ, URZ, URZ ;  /* 0x0000003f3f3ff290 */ /* 0x000fe2000fffe03f */
[----:B------:R-:W-:Y:S01]  /*2e640*/  STL.64 [R1+0x320], R20 ;  /* 0x0003201401007387 */ /* 0x000fe20000100a00 */
[----:B------:R0:W-:Y:S03]  /*2e650*/  STL.64 [R1+0x328], R22 ;  /* 0x0003281601007387 */ /* 0x0001e60000100a00 */
[----:B0-----:R-:W5:Y:S01]  /*2e660*/  LDL.LU.64 R22, [R1+0x1310] ;  /* 0x0013100001167983 */ /* 0x001f620000300a00 */
[----:B------:R-:W3:Y:S02]  /*2e670*/  LDL.LU.64 R20, [R1+0x1308] ;  /* 0x0013080001147983 */ /* 0x000ee40000300a00 */
[----:B------:R-:W4:Y:S02]  /*2e680*/  LDL.LU R29, [R1+0x798] ;  /* 0x00079800011d7983 */ /* 0x000f240000300800 */
[----:B--2---:R0:W-:Y:S01]  /*2e690*/  STL.64 [R1+0x10b8], R18 ;  /* 0x0010b81201007387 */ /* 0x0041e20000100a00 */
[----:B------:R-:W2:Y:S01]  /*2e6a0*/  LDL.LU R16, [R1+0x590] ;  /* 0x0005900001107983 */ /* 0x000ea20000300800 */
[----:B------:R-:W2:Y:S03]  /*2e6b0*/  LDL.LU R17, [R1+0x594] ;  /* 0x0005940001117983 */ /* 0x000ea60000300800 */
[----:B0-----:R-:W2:Y:S01]  /*2e6c0*/  LDL.LU R18, [R1+0x598] ;  /* 0x0005980001127983 */ /* 0x001ea20000300800 */
[----:B------:R-:W2:Y:S01]  /*2e6d0*/  LDL.LU R19, [R1+0x59c] ;  /* 0x00059c0001137983 */ /* 0x000ea20000300800 */
[C---:B---3--:R-:W-:Y:S11]  /*2e6e0*/  HMMA.16816.F32.BF16 R24, R8.reuse, R20, R24 ;  /* 0x000000140818723c */ /* 0x048ff60000041818 */
[----:B------:R-:W-:Y:S11]  /*2e6f0*/  @!UPT UIADD3 URZ, URZ, URZ, URZ ;  /* 0x0000003f3f3ff290 */ /* 0x000ff6000fffe03f */
[----:B------:R-:W-:Y:S01]  /*2e700*/  @!UPT UIADD3 URZ, URZ, URZ, URZ ;  /* 0x0000003f3f3ff290 */ /* 0x000fe2000fffe03f */
[----:B------:R-:W-:Y:S01]  /*2e710*/  STL.64 [R1+0x1a0], R24 ;  /* 0x0001a01801007387 */ /* 0x000fe20000100a00 */
[----:B------:R0:W-:Y:S03]  /*2e720*/  STL.64 [R1+0x1a8], R26 ;  /* 0x0001a81a01007387 */ /* 0x0001e60000100a00 */
[----:B0-----:R-:W3:Y:S01]  /*2e730*/  LDL.LU.64 R26, [R1+0x1300] ;  /* 0x00130000011a7983 */ /* 0x001ee20000300a00 */
[----:B------:R-:W2:Y:S02]  /*2e740*/  LDL.LU.64 R24, [R1+0x12f8] ;  /* 0x0012f80001187983 */ /* 0x000ea40000300a00 */
[----:B-----5:R0:W-:Y:S01]  /*2e750*/  STL.64 [R1+0x1178], R22 ;  /* 0x0011781601007387 */ /* 0x0201e20000100a00 */
[----:B--2---:R-:W-:Y:S01]  /*2e760*/  HMMA.16816.F32.BF16 R8, R8, R24, R16 ;  /* 0x000000180808723c */ /* 0x004fe20000041810 */
[----:B------:R-:W4:Y:S01]  /*2e770*/  LDL R25, [R1+0x60c] ;  /* 0x00060c0001197983 */ /* 0x000f220000100800 */
[----:B------:R-:W2:Y:S02]  /*2e780*/  LDL.LU R5, [R1+0x79c] ;  /* 0x00079c0001057983 */ /* 0x000ea40000300800 */
[----:B0-----:R-:W5:Y:S02]  /*2e790*/  LDL.LU R22, [R1+0x788] ;  /* 0x0007880001167983 */ /* 0x001f640000300800 */
[----:B---3--:R-:W-:Y:S11]  /*2e7a0*/  STL.64 [R1+0x1180], R26 ;  /* 0x0011801a01007387 */ /* 0x008ff60000100a00 */
[----:B------:R-:W-:Y:S06]  /*2e7b0*/  @!UPT UIADD3 URZ, URZ, URZ, URZ ;  /* 0x0000003f3f3ff290 */ /* 0x000fec000fffe03f */
[----:B------:R0:W-:Y:S01]  /*2e7c0*/  STL.64 [R1+0xd98], R10 ;  /* 0x000d980a01007387 */ /* 0x0001e20000100a00 */
[----:B------:R1:W-:Y:S01]  /*2e7d0*/  STL.64 [R1+0xd90], R8 ;  /* 0x000d900801007387 */ /* 0x0003e20000100a00 */
[----:B0-----:R-:W-:Y:S01]  /*2e7e0*/  MOV R11, R3 ;  /* 0x00000003000b7202 */ /* 0x001fe20000000f00 */
[----:B----4-:R-:W-:-:S04]  /*2e7f0*/  FFMA R0, R2, c[0x0][0x188], -R25 ;  /* 0x0000620002007a23 */ /* 0x010fc80000000819 */
[----:B------:R-:W-:Y:S02]  /*2e800*/  FMUL R2, R0, 1.4426950216293334961 ;  /* 0x3fb8aa3b00027820 */ /* 0x000fe40000400000 */
[----:B------:R-:W-:Y:S02]  /*2e810*/  FFMA R0, R28, c[0x0][0x188], -R25 ;  /* 0x000062001c007a23 */ /* 0x000fe40000000819 */
[----:B------:R-:W3:Y:S01]  /*2e820*/  LDL.LU R28, [R1+0x78c] ;  /* 0x00078c00011c7983 */ /* 0x000ee20000300800 */
[----:B-1----:R0:W1:Y:S02]  /*2e830*/  MUFU.EX2 R8, R2 ;  /* 0x0000000200087308 */ /* 0x0020640000000800 */
[----:B0-----:R-:W-:-:S06]  /*2e840*/  FMUL R2, R0, 1.4426950216293334961 ;  /* 0x3fb8aa3b00027820 */ /* 0x001fcc0000400000 */
[----:B------:R-:W0:Y:S01]  /*2e850*/  MUFU.EX2 R2, R2 ;  /* 0x0000000200027308 */ /* 0x000e220000000800 */
[----:B-1----:R-:W-:Y:S01]  /*2e860*/  STL [R1+0x24], R8 ;  /* 0x0000240801007387 */ /* 0x002fe20000100800 */
[----:B------:R-:W-:Y:S02]  /*2e870*/  FFMA R0, R4, c[0x0][0x188], -R25 ;  /* 0x0000620004007a23 */ /* 0x000fe40000000819 */
[----:B------:R-:W4:Y:S02]  /*2e880*/  LDL.LU R23, [R1+0x728] ;  /* 0x0007280001177983 */ /* 0x000f240000300800 */
[----:B------:R-:W4:Y:S01]  /*2e890*/  LDL.LU R20, [R1+0x7cc] ;  /* 0x0007cc0001147983 */ /* 0x000f220000300800 */
[----:B0-----:R0:W-:Y:S01]  /*2e8a0*/  STL [R1+0x34], R2 ;  /* 0x0000340201007387 */ /* 0x0011e20000100800 */
[----:B------:R-:W4:Y:S02]  /*2e8b0*/  LDL.LU R21, [R1+0x7c4] ;  /* 0x0007c40001157983 */ /* 0x000f240000300800 */
[----:B------:R-:W4:Y:S02]  /*2e8c0*/  LDL.LU R18, [R1+0x724] ;  /* 0x0007240001127983 */ /* 0x000f240000300800 */
[----:B------:R-:W4:Y:S01]  /*2e8d0*/  LDL.LU R4, [R1+0x7d8] ;  /* 0x0007d80001047983 */ /* 0x000f220000300800 */
[----:B------:R-:W4:Y:S01]  /*2e8e0*/  LDL.LU R19, [R1+0x720] ;  /* 0x0007200001137983 */ /* 0x000f220000300800 */
[----:B------:R-:W4:Y:S02]  /*2e8f0*/  LDL.LU R16, [R1+0x7d0] ;  /* 0x0007d00001107983 */ /* 0x000f240000300800 */
[----:B------:R-:W4:Y:S02]  /*2e900*/  LDL.LU R17, [R1+0x7c8] ;  /* 0x0007c80001117983 */ /* 0x000f240000300800 */
[----:B------:R-:W4:Y:S01]  /*2e910*/  LDL.LU R12, [R1+0x7c0] ;  /* 0x0007c000010c7983 */ /* 0x000f220000300800 */
[----:B------:R-:W4:Y:S01]  /*2e920*/  LDL.LU R13, [R1+0x7dc] ;  /* 0x0007dc00010d7983 */ /* 0x000f220000300800 */
[----:B0-----:R-:W-:-:S02]  /*2e930*/  FMUL R2, R0, 1.4426950216293334961 ;  /* 0x3fb8aa3b00027820 */ /* 0x001fc40000400000 */
[----:B------:R-:W-:Y:S02]  /*2e940*/  FFMA R0, R6, c[0x0][0x188], -R25 ;  /* 0x0000620006007a23 */ /* 0x000fe40000000819 */
[----:B------:R0:W1:Y:S02]  /*2e950*/  MUFU.EX2 R6, R2 ;  /* 0x0000000200067308 */ /* 0x0000640000000800 */
[----:B0-----:R-:W-:Y:S02]  /*2e960*/  FMUL R2, R0, 1.4426950216293334961 ;  /* 0x3fb8aa3b00027820 */ /* 0x001fe40000400000 */
[----:B------:R-:W-:-:S04]  /*2e970*/  FFMA R0, R29, c[0x0][0x188], -R7 ;  /* 0x000062001d007a23 */ /* 0x000fc80000000807 */
[----:B------:R-:W0:Y:S01]  /*2e980*/  MUFU.EX2 R29, R2 ;  /* 0x00000002001d7308 */ /* 0x000e220000000800 */
[----:B-1----:R-:W-:Y:S04]  /*2e990*/  STL [R1+0x40], R6 ;  /* 0x0000400601007387 */ /* 0x002fe80000100800 */
[----:B0-----:R-:W-:Y:S01]  /*2e9a0*/  STL [R1+0x44], R29 ;  /* 0x0000441d01007387 */ /* 0x001fe20000100800 */
[----:B------:R-:W4:Y:S02]  /*2e9b0*/  LDL.LU R10, [R1+0xe8] ;  /* 0x0000e800010a7983 */ /* 0x000f240000300800 */
[----:B------:R-:W4:Y:S02]  /*2e9c0*/  LDL.LU R3, [R1+0x12f0] ;  /* 0x0012f00001037983 */ /* 0x000f240000300800 */
[----:B------:R-:W-:-:S02]  /*2e9d0*/  FMUL R2, R0, 1.4426950216293334961 ;  /* 0x3fb8aa3b00027820 */ /* 0x000fc40000400000 */
[--C-:B--2---:R-:W-:Y:S02]  /*2e9e0*/  FFMA R0, R5, c[0x0][0x188], -R7.reuse ;  /* 0x0000620005007a23 */ /* 0x104fe40000000807 */
[----:B------:R0:W1:Y:S02]  /*2e9f0*/  MUFU.EX2 R5, R2 ;  /* 0x0000000200057308 */ /* 0x0000640000000800 */
[----:B0-----:R-:W-:Y:S02]  /*2ea00*/  FMUL R2, R0, 1.4426950216293334961 ;  /* 0x3fb8aa3b00027820 */ /* 0x001fe40000400000 */
[----:B-----5:R-:W-:-:S04]  /*2ea10*/  FFMA R0, R22, c[0x0][0x188], -R7 ;  /* 0x0000620016007a23 */ /* 0x020fc80000000807 */
[----:B------:R0:W2:Y:S02]  /*2ea20*/  MUFU.EX2 R8, R2 ;  /* 0x0000000200087308 */ /* 0x0000a40000000800 */
[----:B0-----:R-:W-:Y:S02]  /*2ea30*/  FMUL R2, R0, 1.4426950216293334961 ;  /* 0x3fb8aa3b00027820 */ /* 0x001fe40000400000 */
[----:B---3--:R-:W-:-:S04]  /*2ea40*/  FFMA R0, R28, c[0x0][0x188], -R7 ;  /* 0x000062001c007a23 */ /* 0x008fc80000000807 */
[----:B------:R-:W-:Y:S01]  /*2ea50*/  FMUL R0, R0, 1.4426950216293334961 ;  /* 0x3fb8aa3b00007820 */ /* 0x000fe20000400000 */
[----:B------:R-:W0:Y:S08]  /*2ea60*/  MUFU.EX2 R7, R2 ;  /* 0x0000000200077308 */ /* 0x000e300000000800 */
[----:B------:R3:W5:Y:S01]  /*2ea70*/  MUFU.EX2 R28, R0 ;  /* 0x00000000001c7308 */ /* 0x0007620000000800 */
[----:B----4-:R-:W-:Y:S01]  /*2ea80*/  FADD R4, R4, R18 ;  /* 0x0000001204047221 */ /* 0x010fe20000000000 */
[----:B------:R-:W-:Y:S01]  /*2ea90*/  STL.64 [R1+0x11c0], R10 ;  /* 0x0011c00a01007387 */ /* 0x000fe20000100a00 */
[----:B-1----:R-:W-:Y:S02]  /*2eaa0*/  STL [R1+0x10], R5 ;  /* 0x0000100501007387 */ /* 0x002fe40000100800 */
[----:B--2---:R-:W-:Y:S02]  /*2eab0*/  STL [R1+0x14], R8 ;  /* 0x0000140801007387 */ /* 0x004fe40000100800 */
[----:B0-----:R-:W-:Y:S02]  /*2eac0*/  STL [R1+0x20], R7 ;  /* 0x0000200701007387 */ /* 0x001fe40000100800 */
[----:B---3--:R-:W-:Y:S01]  /*2ead0*/  FADD R0, R21, R3 ;  /* 0x0000000315007221 */ /* 0x008fe20000000000 */
[----:B-----5:R-:W-:Y:S01]  /*2eae0*/  STL [R1+0x30], R28 ;  /* 0x0000301c01007387 */ /* 0x020fe20000100800 */
[----:B------:R-:W-:-:S02]  /*2eaf0*/  FADD R3, R16, R19 ;  /* 0x0000001310037221 */ /* 0x000fc40000000000 */
[----:B------:R-:W2:Y:S02]  /*2eb00*/  LDL R18, [R1+0xa8] ;  /* 0x0000a80001127983 */ /* 0x000ea40000100800 */
[----:B------:R-:W2:Y:S02]  /*2eb10*/  LDL R19, [R1+0xac] ;  /* 0x0000ac0001137983 */ /* 0x000ea40000100800 */
[----:B------:R-:W-:Y:S01]  /*2eb20*/  FADD R2, R20, R23 ;  /* 0x0000001714027221 */ /* 0x000fe20000000000 */
[----:B--2---:R0:W-:Y:S01]  /*2eb30*/  STL.64 [R1+0x1188], R18 ;  /* 0x0011881201007387 */ /* 0x0041e20000100a00 */
[----:B------:R-:W2:Y:S02]  /*2eb40*/  LDL.LU R20, [R1+0x3a0] ;  /* 0x0003a00001147983 */ /* 0x000ea40000300800 */
[----:B------:R-:W2:Y:S02]  /*2eb50*/  LDL.LU R21, [R1+0x3a4] ;  /* 0x0003a40001157983 */ /* 0x000ea40000300800 */
[----:B------:R-:W3:Y:S01]  /*2eb60*/  LDL.LU R22, [R1+0x3a8] ;  /* 0x0003a80001167983 */ /* 0x000ee20000300800 */
[----:B------:R-:W3:Y:S04]  /*2eb70*/  LDL.LU R23, [R1+0x3ac] ;  /* 0x0003ac0001177983 */ /* 0x000ee80000300800 */
[----:B---3--:R1:W-:Y:S01]  /*2eb80*/  STL.64 [R1+0x1198], R22 ;  /* 0x0011981601007387 */ /* 0x0083e20000100a00 */
[----:B--2---:R-:W-:Y:S02]  /*2eb90*/  STL.64 [R1+0x1190], R20 ;  /* 0x0011901401007387 */ /* 0x004fe40000100a00 */
[----:B------:R-:W2:Y:S02]  /*2eba0*/  LDL R26, [R1+0xc8] ;  /* 0x0000c800011a7983 */ /* 0x000ea40000100800 */
[----:B------:R-:W2:Y:S02]  /*2ebb0*/  LDL R27, [R1+0xcc] ;  /* 0x0000cc00011b7983 */ /* 0x000ea40000100800 */
[----:B------:R-:W-:Y:S01]  /*2ebc0*/  FADD R2, R17, R2 ;  /* 0x0000000211027221 */ /* 0x000fe20000000000 */
[----:B--2---:R-:W-:Y:S01]  /*2ebd0*/  STL.64 [R1+0x11a0], R26 ;  /* 0x0011a01a01007387 */ /* 0x004fe20000100a00 */
[----:B------:R-:W2:Y:S02]  /*2ebe0*/  LDL.LU R16, [R1+0x3c0] ;  /* 0x0003c00001107983 */ /* 0x000ea40000300800 */
[----:B------:R-:W2:Y:S02]  /*2ebf0*/  LDL.LU R17, [R1+0x3c4] ;  /* 0x0003c40001117983 */ /* 0x000ea40000300800 */
[----:B0-----:R-:W3:Y:S01]  /*2ec00*/  LDL.LU R18, [R1+0x3c8] ;  /* 0x0003c80001127983 */ /* 0x001ee20000300800 */
[----:B------:R-:W3:Y:S04]  /*2ec10*/  LDL.LU R19, [R1+0x3cc] ;  /* 0x0003cc0001137983 */ /* 0x000ee80000300800 */
[----:B---3--:R-:W-:Y:S01]  /*2ec20*/  STL.64 [R1+0x11b0], R18 ;  /* 0x0011b01201007387 */ /* 0x008fe20000100a00 */
[----:B--2---:R-:W-:Y:S02]  /*2ec30*/  STL.64 [R1+0x11a8], R16 ;  /* 0x0011a81001007387 */ /* 0x004fe40000100a00 */
[----:B-1----:R-:W2:Y:S02]  /*2ec40*/  LDL R22, [R1+0xd8] ;  /* 0x0000d80001167983 */ /* 0x002ea40000100800 */
[----:B------:R-:W2:Y:S01]  /*2ec50*/  LDL R23, [R1+0xdc] ;  /* 0x0000dc0001177983 */ /* 0x000ea20000100800 */
[----:B------:R-:W3:Y:S01]  /*2ec60*/  LDL.LU R8, [R1+0x420] ;  /* 0x0004200001087983 */ /* 0x000ee20000300800 */
[----:B------:R-:W3:Y:S02]  /*2ec70*/  LDL.LU R9, [R1+0x424] ;  /* 0x0004240001097983 */ /* 0x000ee40000300800 */
[----:B------:R-:W4:Y:S02]  /*2ec80*/  LDL.LU R10, [R1+0x428] ;  /* 0x00042800010a7983 */ /* 0x000f240000300800 */
[----:B------:R-:W4:Y:S02]  /*2ec90*/  LDL.LU R11, [R1+0x42c] ;  /* 0x00042c00010b7983 */ /* 0x000f240000300800 */
[----:B----4-:R0:W-:Y:S01]  /*2eca0*/  STL.64 [R1+0x11d0], R10 ;  /* 0x0011d00a01007387 */ /* 0x0101e20000100a00 */
[----:B---3--:R-:W-:Y:S03]  /*2ecb0*/  STL.64 [R1+0x11c8], R8 ;  /* 0x0011c80801007387 */ /* 0x008fe60000100a00 */
[----:B0-----:R-:W3:Y:S04]  /*2ecc0*/  LDL R10, [R1+0x108] ;  /* 0x00010800010a7983 */ /* 0x001ee80000100800 */
[----:B------:R-:W3:Y:S04]  /*2ecd0*/  LDL R11, [R1+0x10c] ;  /* 0x00010c00010b7983 */ /* 0x000ee80000100800 */
[----:B---3--:R0:W-:Y:S04]  /*2ece0*/  STL.64 [R1+0x11e0], R10 ;  /* 0x0011e00a01007387 */ /* 0x0081e80000100a00 */
[----:B0-----:R-:W3:Y:S04]  /*2ecf0*/  LDL R10, [R1+0x118] ;  /* 0x00011800010a7983 */ /* 0x001ee80000100800 */
[----:B------:R-:W3:Y:S04]  /*2ed00*/  LDL R11, [R1+0x11c] ;  /* 0x00011c00010b7983 */ /* 0x000ee80000100800 */
[----:B---3--:R-:W-:Y:S01]  /*2ed10*/  STL.64 [R1+0x11f8], R10 ;  /* 0x0011f80a01007387 */ /* 0x008fe20000100a00 */
[----:B--2---:R0:W-:Y:S03]  /*2ed20*/  STL.64 [R1+0x11b8], R22 ;  /* 0x0011b81601007387 */ /* 0x0041e60000100a00 */
[----:B0-----:R-:W2:Y:S04]  /*2ed30*/  LDL.LU.64 R22, [R1+0xf8] ;  /* 0x0000f80001167983 */ /* 0x001ea80000300a00 */
[----:B--2---:R0:W-:Y:S01]  /*2ed40*/  STL.64 [R1+0x11d8], R22 ;  /* 0x0011d81601007387 */ /* 0x0041e20000100a00 */
[----:B------:R-:W2:Y:S02]  /*2ed50*/  LDL.LU R20, [R1+0x440] ;  /* 0x0004400001147983 */ /* 0x000ea40000300800 */
[----:B------:R-:W2:Y:S01]  /*2ed60*/  LDL.LU R21, [R1+0x444] ;  /* 0x0004440001157983 */ /* 0x000ea20000300800 */
[----:B0-----:R-:W3:Y:S01]  /*2ed70*/  LDL.LU R22, [R1+0x448] ;  /* 0x0004480001167983 */ /* 0x001ee20000300800 */
[----:B------:R-:W3:Y:S02]  /*2ed80*/  LDL.LU R23, [R1+0x44c] ;  /* 0x00044c0001177983 */ /* 0x000ee40000300800 */
[----:B------:R-:W4:Y:S02]  /*2ed90*/  LDL R10, [R1+0x128] ;  /* 0x00012800010a7983 */ /* 0x000f240000100800 */
[----:B------:R-:W4:Y:S02]  /*2eda0*/  LDL R11, [R1+0x12c] ;  /* 0x00012c00010b7983 */ /* 0x000f240000100800 */
[----:B----4-:R-:W-:Y:S01]  /*2edb0*/  STL.64 [R1+0x1210], R10 ;  /* 0x0012100a01007387 */ /* 0x010fe20000100a00 */
[----:B---3--:R-:W-:Y:S02]  /*2edc0*/  STL.64 [R1+0x11f0], R22 ;  /* 0x0011f01601007387 */ /* 0x008fe40000100a00 */
[----:B--2---:R0:W-:Y:S02]  /*2edd0*/  STL.64 [R1+0x11e8], R20 ;  /* 0x0011e81401007387 */ /* 0x0041e40000100a00 */
[----:B0-----:R-:W2:Y:S01]  /*2ede0*/  LDL.LU R20, [R1+0x460] ;  /* 0x0004600001147983 */ /* 0x001ea20000300800 */
[----:B------:R-:W2:Y:S02]  /*2edf0*/  LDL.LU R21, [R1+0x464] ;  /* 0x0004640001157983 */ /* 0x000ea40000300800 */
[----:B------:R-:W3:Y:S02]  /*2ee00*/  LDL.LU R22, [R1+0x468] ;  /* 0x0004680001167983 */ /* 0x000ee40000300800 */
[----:B------:R-:W3:Y:S01]  /*2ee10*/  LDL.LU R23, [R1+0x46c] ;  /* 0x00046c0001177983 */ /* 0x000ee20000300800 */
[----:B------:R-:W4:Y:S04]  /*2ee20*/  LDL R10, [R1+0x138] ;  /* 0x00013800010a7983 */ /* 0x000f280000100800 */
[----:B------:R-:W4:Y:S04]  /*2ee30*/  LDL R11, [R1+0x13c] ;  /* 0x00013c00010b7983 */ /* 0x000f280000100800 */
        /* <DEDUP_REMOVED lines=27> */
[----:B----4-:R0:W-:Y:S04]  /*2eff0*/  STL.64 [R1+0x1270], R10 ;  /* 0x0012700a01007387 */ /* 0x0101e80000100a00 */
[----:B0-----:R-:W4:Y:S04]  /*2f000*/  LDL R10, [R1+0x178] ;  /* 0x00017800010a7983 */ /* 0x001f280000100800 */
        /* <DEDUP_REMOVED lines=36> */
[----:B------:R-:W4:Y:S01]  /*2f250*/  LDL R11, [R1+0x26c] ;  /* 0x00026c00010b7983 */ /* 0x000f220000100800 */
[----:B------:R-:W-:-:S02]  /*2f260*/  FADD R12, R12, R0 ;  /* 0x000000000c0c7221 */ /* 0x000fc40000000000 */
[----:B------:R-:W-:Y:S02]  /*2f270*/  FADD R13, R13, R4 ;  /* 0x000000040d0d7221 */ /* 0x000fe40000000000 */
[----:B------:R-:W5:Y:S01]  /*2f280*/  LDL.LU R8, [R1+0x7d4] ;  /* 0x0007d40001087983 */ /* 0x000f620000300800 */
[----:B------:R-:W4:Y:S04]  /*2f290*/  LDL R9, [R1+0x34] ;  /* 0x0000340001097983 */ /* 0x000f280000100800 */
[----:B------:R-:W4:Y:S04]  /*2f2a0*/  LDL R4, [R1+0x24] ;  /* 0x0000240001047983 */ /* 0x000f280000100800 */
[----:B------:R-:W4:Y:S04]  /*2f2b0*/  LDL R0, [R1+0x14] ;  /* 0x0000140001007983 */ /* 0x000f280000100800 */
        /* <DEDUP_REMOVED lines=12> */
[----:B----4-:R-:W-:-:S02]  /*2f380*/  F2FP.BF16.PACK_AB R4, R9, R4 ;  /* 0x000000040904723e */ /* 0x010fc400000010ff */
[----:B------:R-:W-:Y:S01]  /*2f390*/  F2FP.BF16.PACK_AB R5, R0, R5 ;  /* 0x000000050005723e */ /* 0x000fe200000010ff */
[----:B---3--:R-:W-:Y:S01]  /*2f3a0*/  STL.64 [R1+0x12e0], R22 ;  /* 0x0012e01601007387 */ /* 0x008fe20000100a00 */
[----:B--2---:R0:W-:Y:S03]  /*2f3b0*/  STL.64 [R1+0x12d8], R20 ;  /* 0x0012d81401007387 */ /* 0x0041e60000100a00 */
[----:B0-----:R-:W2:Y:S01]  /*2f3c0*/  LDL.LU R20, [R1+0x5b0] ;  /* 0x0005b00001147983 */ /* 0x001ea20000300800 */
[----:B------:R-:W2:Y:S02]  /*2f3d0*/  LDL.LU R21, [R1+0x5b4] ;  /* 0x0005b40001157983 */ /* 0x000ea40000300800 */
[----:B------:R-:W2:Y:S02]  /*2f3e0*/  LDL.LU R22, [R1+0x5b8] ;  /* 0x0005b80001167983 */ /* 0x000ea40000300800 */
[----:B------:R-:W2:Y:S01]  /*2f3f0*/  LDL.LU R23, [R1+0x5bc] ;  /* 0x0005bc0001177983 */ /* 0x000ea20000300800 */
[----:B------:R-:W-:-:S02]  /*2f400*/  F2FP.BF16.PACK_AB R6, R29, R6 ;  /* 0x000000061d06723e */ /* 0x000fc400000010ff */
[----:B------:R-:W-:Y:S01]  /*2f410*/  F2FP.BF16.PACK_AB R7, R28, R7 ;  /* 0x000000071c07723e */ /* 0x000fe200000010ff */
[----:B-----5:R-:W-:Y:S01]  /*2f420*/  FADD R3, R8, R3 ;  /* 0x0000000308037221 */ /* 0x020fe20000000000 */
[----:B------:R-:W3:Y:S01]  /*2f430*/  LDL.LU R16, [R1+0x400] ;  /* 0x0004000001107983 */ /* 0x000ee20000300800 */
[----:B------:R-:W3:Y:S02]  /*2f440*/  LDL.LU R17, [R1+0x404] ;  /* 0x0004040001117983 */ /* 0x000ee40000300800 */
[----:B------:R-:W3:Y:S02]  /*2f450*/  LDL.LU R18, [R1+0x408] ;  /* 0x0004080001127983 */ /* 0x000ee40000300800 */
[----:B------:R-:W3:Y:S01]  /*2f460*/  LDL.LU R19, [R1+0x40c] ;  /* 0x00040c0001137983 */ /* 0x000ee20000300800 */
[----:B------:R-:W4:Y:S01]  /*2f470*/  LDL.LU R24, [R1+0x3e0] ;  /* 0x0003e00001187983 */ /* 0x000f220000300800 */
[----:B------:R-:W4:Y:S02]  /*2f480*/  LDL.LU R25, [R1+0x3e4] ;  /* 0x0003e40001197983 */ /* 0x000f240000300800 */
[----:B------:R-:W4:Y:S02]  /*2f490*/  LDL.LU R26, [R1+0x3e8] ;  /* 0x0003e800011a7983 */ /* 0x000f240000300800 */
[----:B------:R-:W4:Y:S01]  /*2f4a0*/  LDL.LU R27, [R1+0x3ec] ;  /* 0x0003ec00011b7983 */ /* 0x000f220000300800 */
[----:B------:R-:W-:Y:S01]  /*2f4b0*/  STL.64 [R1+0x1088], R14 ;  /* 0x0010880e01007387 */ /* 0x000fe20000100a00 */
[----:B------:R0:W-:Y:S03]  /*2f4c0*/  STL.64 [R1+0x1080], R12 ;  /* 0x0010800c01007387 */ /* 0x0001e60000100a00 */
[----:B0-----:R-:W5:Y:S01]  /*2f4d0*/  LDL.LU R12, [R1+0x380] ;  /* 0x00038000010c7983 */ /* 0x001f620000300800 */
[----:B------:R-:W5:Y:S02]  /*2f4e0*/  LDL.LU R13, [R1+0x384] ;  /* 0x00038400010d7983 */ /* 0x000f640000300800 */
[----:B------:R-:W5:Y:S02]  /*2f4f0*/  LDL.LU R14, [R1+0x388] ;  /* 0x00038800010e7983 */ /* 0x000f640000300800 */
[----:B------:R-:W5:Y:S01]  /*2f500*/  LDL.LU R15, [R1+0x38c] ;  /* 0x00038c00010f7983 */ /* 0x000f620000300800 */
[----:B------:R-:W3:Y:S01]  /*2f510*/  LDL.LU R29, [R1+0x12ec] ;  /* 0x0012ec00011d7983 */ /* 0x000ee20000300800 */
[----:B------:R-:W3:Y:S01]  /*2f520*/  LDL.LU R28, [R1+0x12e8] ;  /* 0x0012e800011c7983 */ /* 0x000ee20000300800 */
        /* <DEDUP_REMOVED lines=78> */
[----:B------:R-:W2:Y:S11]  /*2fa10*/  LDL.LU.64 R22, [R1+0x11d8] ;  /* 0x0011d80001167983 */ /* 0x000eb60000300a00 */
[----:B------:R-:W-:Y:S10]  /*2fa20*/  @!UPT UIADD3 URZ, URZ, URZ, URZ ;  /* 0x0000003f3f3ff290 */ /* 0x000ff4000fffe03f */
        /* <DEDUP_REMOVED lines=9> */
[----:B0-----:R-:W3:Y:S01]  /*2fac0*/  LDL.LU.64 R10, [R1+0x11c0] ;  /* 0x0011c000010a7983 */ /* 0x001ee20000300a00 */
[----:B------:R-:W-:Y:S01]  /*2fad0*/  IMAD.MOV.U32 R9, RZ, RZ, R22 ;  /* 0x000000ffff097224 */ /* 0x000fe200078e0016 */
[----:B------:R-:W-:Y:S02]  /*2fae0*/  MOV R8, R23 ;  /* 0x0000001700087202 */ /* 0x000fe40000000f00 */
[----:B------:R-:W4:Y:S02]  /*2faf0*/  LDL.LU.64 R22, [R1+0x11b8] ;  /* 0x0011b80001167983 */ /* 0x000f240000300a00 */
[----:B------:R-:W-:Y:S01]  /*2fb00*/  STL [R1+0xef8], R9 ;  /* 0x000ef80901007387 */ /* 0x000fe20000100800 */
[C---:B---3--:R-:W-:Y:S08]  /*2fb10*/  HMMA.16816.F32.BF16 R16, R4.reuse, R10, R16 ;  /* 0x0000000a0410723c */ /* 0x048ff00000041810 */
[C---:B----4-:R-:W-:Y:S11]  /*2fb20*/  HMMA.16816.F32.BF16 R20, R4.reuse, R22, R24 ;  /* 0x000000160414723c */ /* 0x050ff60000041818 */
[----:B------:R-:W-:Y:S04]  /*2fb30*/  @!UPT UIADD3 URZ, URZ, URZ, URZ ;  /* 0x0000003f3f3ff290 */ /* 0x000fe8000fffe03f */
[----:B------:R-:W-:Y:S01]  /*2fb40*/  STL.64 [R1+0x710], R16 ;  /* 0x0007101001007387 */ /* 0x000fe20000100a00 */
[----:B------:R0:W-:Y:S03]  /*2fb50*/  STL.64 [R1+0x718], R18 ;  /* 0x0007181201007387 */ /* 0x0001e60000100a00 */
[----:B0-----:R-:W2:Y:S01]  /*2fb60*/  LDL.LU.64 R18, [R1+0x11b0] ;  /* 0x0011b00001127983 */ /* 0x001ea20000300a00 */
[----:B------:R-:W2:Y:S02]  /*2fb70*/  LDL.LU.64 R16, [R1+0x11a8] ;  /* 0x0011a80001107983 */ /* 0x000ea40000300a00 */
[----:B------:R0:W-:Y:S02]  /*2fb80*/  STL.64 [R1+0x1120], R10 ;  /* 0x0011200a01007387 */ /* 0x0001e40000100a00 */
[----:B------:R-:W-:Y:S01]  /*2fb90*/  STL [R1+0x1118], R8 ;  /* 0x0011180801007387 */ /* 0x000fe20000100800 */
[----:B0-----:R-:W3:Y:S04]  /*2fba0*/  LDL R10, [R1+0xb8] ;  /* 0x0000b800010a7983 */ /* 0x001ee80000100800 */
[----:B------:R-:W3:Y:S01]  /*2fbb0*/  LDL R11, [R1+0xbc] ;  /* 0x0000bc00010b7983 */ /* 0x000ee20000100800 */
[----:B------:R-:W2:Y:S02]  /*2fbc0*/  LDL.LU.64 R26, [R1+0x11a0] ;  /* 0x0011a000011a7983 */ /* 0x000ea40000300a00 */
[----:B------:R-:W-:Y:S02]  /*2fbd0*/  STL.64 [R1+0x7c0], R20 ;  /* 0x0007c01401007387 */ /* 0x000fe40000100a00 */
[----:B------:R0:W-:Y:S02]  /*2fbe0*/  STL.64 [R1+0x7c8], R22 ;  /* 0x0007c81601007387 */ /* 0x0001e40000100a00 */
[----:B0-----:R-:W3:Y:S01]  /*2fbf0*/  LDL.LU.64 R22, [R1+0x1198] ;  /* 0x0011980001167983 */ /* 0x001ee20000300a00 */
[----:B------:R-:W3:Y:S01]  /*2fc00*/  LDL.LU.64 R20, [R1+0x1190] ;  /* 0x0011900001147983 */ /* 0x000ee20000300a00 */
[C---:B--2---:R-:W-:Y:S02]  /*2fc10*/  HMMA.16816.F32.BF16 R24, R4.reuse, R26, R16 ;  /* 0x0000001a0418723c */ /* 0x044fe40000041810 */
[----:B------:R-:W5:Y:S06]  /*2fc20*/  LDL.LU.64 R18, [R1+0x1188] ;  /* 0x0011880001127983 */ /* 0x000f6c0000300a00 */
[C---:B---3--:R-:W-:Y:S11]  /*2fc30*/  HMMA.16816.F32.BF16 R8, R4.reuse, R10, R20 ;  /* 0x0000000a0408723c */ /* 0x048ff60000041814 */
[----:B------:R-:W-:Y:S04]  /*2fc40*/  @!UPT UIADD3 URZ, URZ, URZ, URZ ;  /* 0x0000003f3f3ff290 */ /* 0x000fe8000fffe03f */
[----:B------:R-:W-:Y:S01]  /*2fc50*/  STL.64 [R1+0x7d0], R24 ;  /* 0x0007d01801007387 */ /* 0x000fe20000100a00 */
[----:B------:R0:W-:Y:S03]  /*2fc60*/  STL.64 [R1+0x7d8], R26 ;  /* 0x0007d81a01007387 */ /* 0x0001e60000100a00 */
[----:B0-----:R-:W2:Y:S01]  /*2fc70*/  LDL.LU.64 R26, [R1+0x1180] ;  /* 0x00118000011a7983 */ /* 0x001ea20000300a00 */
[----:B------:R-:W3:Y:S02]  /*2fc80*/  LDL.LU.64 R22, [R1+0x1178] ;  /* 0x0011780001167983 */ /* 0x000ee40000300a00 */
[----:B------:R-:W4:Y:S01]  /*2fc90*/  LDL.LU R20, [R1+0x770] ;  /* 0x0007700001147983 */ /* 0x000f220000300800 */
[----:B---3--:R-:W-:Y:S01]  /*2fca0*/  STL.64 [R1+0x1078], R22 ;  /* 0x0010781601007387 */ /* 0x008fe20000100a00 */
[----:B------:R-:W-:Y:S02]  /*2fcb0*/  STL.64 [R1+0x7e0], R8 ;  /* 0x0007e00801007387 */ /* 0x000fe40000100a00 */
[----:B------:R5:W-:Y:S02]  /*2fcc0*/  STL.64 [R1+0x7e8], R10 ;  /* 0x0007e80a01007387 */ /* 0x000be40000100a00 */
[C---:B-----5:R-:W-:Y:S01]  /*2fcd0*/  HMMA.16816.F32.BF16 R8, R4.reuse, R18, R12 ;  /* 0x000000120408723c */ /* 0x060fe2000004180c */
[----:B----4-:R0:W-:Y:S04]  /*2fce0*/  STL [R1+0x1070], R20 ;  /* 0x0010701401007387 */ /* 0x0101e80000100800 */
[----:B0-----:R-:W3:Y:S11]  /*2fcf0*/  LDL.LU R20, [R1+0x1d0] ;  /* 0x0001d00001147983 */ /* 0x001ef60000300800 */
[----:B------:R-:W-:Y:S07]  /*2fd00*/  @!UPT UIADD3 URZ, URZ, URZ, URZ ;  /* 0x0000003f3f3ff290 */ /* 0x000fee000fffe03f */
[----:B------:R-:W-:Y:S01]  /*2fd10*/  STL.64 [R1+0x7f0], R8 ;  /* 0x0007f00801007387 */ /* 0x000fe20000100a00 */
[----:B------:R-:W-:Y:S02]  /*2fd20*/  STL.64 [R1+0x7f8], R10 ;  /* 0x0007f80a01007387 */ /* 0x000fe40000100a00 */
[----:B------:R-:W3:Y:S02]  /*2fd30*/  LDL.LU R21, [R1+0x1d4] ;  /* 0x0001d40001157983 */ /* 0x000ee40000300800 */
[----:B------:R-:W4:Y:S01]  /*2fd40*/  LDL.LU R22, [R1+0x1d8] ;  /* 0x0001d80001167983 */ /* 0x000f220000300800 */
[----:B------:R-:W4:Y:S04]  /*2fd50*/  LDL.LU R23, [R1+0x1dc] ;  /* 0x0001dc0001177983 */ /* 0x000f280000300800 */
[----:B----4-:R-:W-:Y:S01]  /*2fd60*/  STL.64 [R1+0x1098], R22 ;  /* 0x0010981601007387 */ /* 0x010fe20000100a00 */
[----:B---3--:R-:W-:Y:S02]  /*2fd70*/  STL.64 [R1+0x1090], R20 ;  /* 0x0010901401007387 */ /* 0x008fe40000100a00 */
[----:B------:R-:W3:Y:S02]  /*2fd80*/  LDL R14, [R1+0x8] ;  /* 0x00000800010e7983 */ /* 0x000ee40000100800 */
[----:B------:R-:W3:Y:S02]  /*2fd90*/  LDL R15, [R1+0xc] ;  /* 0x00000c00010f7983 */ /* 0x000ee40000100800 */
[----:B---3--:R0:W-:Y:S04]  /*2fda0*/  STL.64 [R1+0x10a0], R14 ;  /* 0x0010a00e01007387 */ /* 0x0081e80000100a00 */
[----:B0-----:R-:W3:Y:S04]  /*2fdb0*/  LDL R14, [R1+0x18] ;  /* 0x00001800010e7983 */ /* 0x001ee80000100800 */
[----:B------:R-:W3:Y:S04]  /*2fdc0*/  LDL R15, [R1+0x1c] ;  /* 0x00001c00010f7983 */ /* 0x000ee80000100800 */
[----:B---3--:R0:W-:Y:S01]  /*2fdd0*/  STL.64 [R1+0x10c0], R14 ;  /* 0x0010c00e01007387 */ /* 0x0081e20000100a00 */
[----:B------:R-:W3:Y:S02]  /*2fde0*/  LDL.LU R20, [R1+0x1e0] ;  /* 0x0001e00001147983 */ /* 0x000ee40000300800 */
[----:B------:R-:W3:Y:S02]  /*2fdf0*/  LDL.LU R21, [R1+0x1e4] ;  /* 0x0001e40001157983 */ /* 0x000ee40000300800 */
[----:B------:R-:W4:Y:S01]  /*2fe00*/  LDL.LU R22, [R1+0x1e8] ;  /* 0x0001e80001167983 */ /* 0x000f220000300800 */
[----:B------:R-:W4:Y:S01]  /*2fe10*/  LDL.LU R23, [R1+0x1ec] ;  /* 0x0001ec0001177983 */ /* 0x000f220000300800 */
[----:B------:R-:W5:Y:S02]  /*2fe20*/  LDL R18, [R1+0x28] ;  /* 0x0000280001127983 */ /* 0x000f640000100800 */
[----:B------:R-:W5:Y:S02]  /*2fe30*/  LDL R19, [R1+0x2c] ;  /* 0x00002c0001137983 */ /* 0x000f640000100800 */
[----:B-----5:R1:W-:Y:S01]  /*2fe40*/  STL.64 [R1+0x10c8], R18 ;  /* 0x0010c81201007387 */ /* 0x0203e20000100a00 */
[----:B------:R-:W5:Y:S02]  /*2fe50*/  LDL.LU R12, [R1+0x200] ;  /* 0x00020000010c7983 */ /* 0x000f640000300800 */
[----:B------:R-:W5:Y:S02]  /*2fe60*/  LDL.LU R13, [R1+0x204] ;  /* 0x00020400010d7983 */ /* 0x000f640000300800 */
[----:B0-----:R-:W2:Y:S01]  /*2fe70*/  LDL.LU R14, [R1+0x208] ;  /* 0x00020800010e7983 */ /* 0x001ea20000300800 */
[----:B------:R-:W2:Y:S04]  /*2fe80*/  LDL.LU R15, [R1+0x20c] ;  /* 0x00020c00010f7983 */ /* 0x000ea80000300800 */
[----:B--2---:R-:W-:Y:S01]  /*2fe90*/  STL.64 [R1+0x10d8], R14 ;  /* 0x0010d80e01007387 */ /* 0x004fe20000100a00 */
[----:B-----5:R0:W-:Y:S02]  /*2fea0*/  STL.64 [R1+0x10d0], R12 ;  /* 0x0010d00c01007387 */ /* 0x0201e40000100a00 */
[----:B-1----:R-:W2:Y:S02]  /*2feb0*/  LDL R18, [R1+0x38] ;  /* 0x0000380001127983 */ /* 0x002ea40000100800 */
[----:B------:R-:W2:Y:S02]  /*2fec0*/  LDL R19, [R1+0x3c] ;  /* 0x00003c0001137983 */ /* 0x000ea40000100800 */
[----:B--2---:R1:W-:Y:S01]  /*2fed0*/  STL.64 [R1+0x10e0], R18 ;  /* 0x0010e01201007387 */ /* 0x0043e20000100a00 */
[----:B0-----:R-:W2:Y:S02]  /*2fee0*/  LDL.LU R12, [R1+0x210] ;  /* 0x00021000010c7983 */ /* 0x001ea40000300800 */
[----:B------:R-:W2:Y:S02]  /*2fef0*/  LDL.LU R13, [R1+0x214] ;  /* 0x00021400010d7983 */ /* 0x000ea40000300800 */
[----:B------:R-:W5:Y:S01]  /*2ff00*/  LDL.LU R14, [R1+0x218] ;  /* 0x00021800010e7983 */ /* 0x000f620000300800 */
[----:B------:R-:W5:Y:S01]  /*2ff10*/  LDL.LU R15, [R1+0x21c] ;  /* 0x00021c00010f7983 */ /* 0x000f620000300800 */
[----:B------:R-:W2:Y:S02]  /*2ff20*/  LDL R10, [R1+0x68] ;  /* 0x00006800010a7983 */ /* 0x000ea40000100800 */
[----:B------:R-:W2:Y:S02]  /*2ff30*/  LDL R11, [R1+0x6c] ;  /* 0x00006c00010b7983 */ /* 0x000ea40000100800 */
[----:B--2---:R0:W-:Y:S01]  /*2ff40*/  STL.64 [R1+0x1130], R10 ;  /* 0x0011300a01007387 */ /* 0x0041e20000100a00 */
[----:B-----5:R-:W-:Y:S02]  /*2ff50*/  STL.64 [R1+0x10f0], R14 ;  /* 0x0010f00e01007387 */ /* 0x020fe40000100a00 */
[----:B------:R2:W-:Y:S02]  /*2ff60*/  STL.64 [R1+0x10e8], R12 ;  /* 0x0010e80c01007387 */ /* 0x0005e40000100a00 */
[----:B-1----:R-:W5:Y:S01]  /*2ff70*/  LDL R18, [R1+0x48] ;  /* 0x0000480001127983 */ /* 0x002f620000100800 */
[----:B------:R-:W5:Y:S04]  /*2ff80*/  LDL R19, [R1+0x4c] ;  /* 0x00004c0001137983 */ /* 0x000f680000100800 */
[----:B0-----:R-:W2:Y:S04]  /*2ff90*/  LDL R10, [R1+0x78] ;  /* 0x00007800010a7983 */ /* 0x001ea80000100800 */
[----:B------:R-:W2:Y:S04]  /*2ffa0*/  LDL R11, [R1+0x7c] ;  /* 0x00007c00010b7983 */ /* 0x000ea80000100800 */
[----:B--2---:R0:W-:Y:S01]  /*2ffb0*/  STL.64 [R1+0x1148], R10 ;  /* 0x0011480a01007387 */ /* 0x0041e20000100a00 */
[----:B-----5:R1:W-:Y:S02]  /*2ffc0*/  STL.64 [R1+0x10f8], R18 ;  /* 0x0010f81201007387 */ /* 0x0203e40000100a00 */
[----:B------:R-:W2:Y:S02]  /*2ffd0*/  LDL.LU R12, [R1+0x240] ;  /* 0x00024000010c7983 */ /* 0x000ea40000300800 */
[----:B------:R-:W2:Y:S01]  /*2ffe0*/  LDL.LU R13, [R1+0x244] ;  /* 0x00024400010d7983 */ /* 0x000ea20000300800 */
[----:B------:R-:W5:Y:S01]  /*2fff0*/  LDL.LU R14, [R1+0x248] ;  /* 0x00024800010e7983 */ /* 0x000f620000300800 */
[----:B------:R-:W5:Y:S03]  /*30000*/  LDL.LU R15, [R1+0x24c] ;  /* 0x00024c00010f7983 */ /* 0x000f660000300800 */
[----:B0-----:R-:W2:Y:S04]  /*30010*/  LDL R10, [R1+0x88] ;  /* 0x00008800010a7983 */ /* 0x001ea80000100800 */
[----:B------:R-:W2:Y:S04]  /*30020*/  LDL R11, [R1+0x8c] ;  /* 0x00008c00010b7983 */ /* 0x000ea80000100800 */
[----:B--2---:R0:W-:Y:S01]  /*30030*/  STL.64 [R1+0x1160], R10 ;  /* 0x0011600a01007387 */ /* 0x0041e20000100a00 */
[----:B-----5:R-:W-:Y:S02]  /*30040*/  STL.64 [R1+0x1108], R14 ;  /* 0x0011080e01007387 */ /* 0x020fe40000100a00 */
[----:B------:R-:W-:Y:S02]  /*30050*/  STL.64 [R1+0x1100], R12 ;  /* 0x0011000c01007387 */ /* 0x000fe40000100a00 */
[----:B-1----:R-:W2:Y:S01]  /*30060*/  LDL R18, [R1+0x58] ;  /* 0x0000580001127983 */ /* 0x002ea20000100800 */
[----:B------:R-:W2:Y:S04]  /*30070*/  LDL R19, [R1+0x5c] ;  /* 0x00005c0001137983 */ /* 0x000ea80000100800 */
[----:B0-----:R-:W5:Y:S04]  /*30080*/  LDL R10, [R1+0x98] ;  /* 0x00009800010a7983 */ /* 0x001f680000100800 */
[----:B------:R-:W5:Y:S04]  /*30090*/  LDL R11, [R1+0x9c] ;  /* 0x00009c00010b7983 */ /* 0x000f680000100800 */
        /* <DEDUP_REMOVED lines=19> */
[----:B0-----:R-:W5:Y:S01]  /*301d0*/  LDL.LU R16, [R1+0x2a0] ;  /* 0x0002a00001107983 */ /* 0x001f620000300800 */
[----:B------:R-:W5:Y:S02]  /*301e0*/  LDL.LU R17, [R1+0x2a4] ;  /* 0x0002a40001117983 */ /* 0x000f640000300800 */
[----:B------:R-:W5:Y:S02]  /*301f0*/  LDL.LU R18, [R1+0x2a8] ;  /* 0x0002a80001127983 */ /* 0x000f640000300800 */
[----:B------:R-:W5:Y:S01]  /*30200*/  LDL.LU R19, [R1+0x2ac] ;  /* 0x0002ac0001137983 */ /* 0x000f620000300800 */
[----:B------:R-:W2:Y:S01]  /*30210*/  LDL.LU R12, [R1+0x250] ;  /* 0x00025000010c7983 */ /* 0x000ea20000300800 */
[----:B------:R-:W2:Y:S02]  /*30220*/  LDL.LU R13, [R1+0x254] ;  /* 0x00025400010d7983 */ /* 0x000ea40000300800 */
[----:B------:R-:W2:Y:S02]  /*30230*/  LDL.LU R14, [R1+0x258] ;  /* 0x00025800010e7983 */ /* 0x000ea40000300800 */
[----:B------:R-:W2:Y:S01]  /*30240*/  LDL.LU R15, [R1+0x25c] ;  /* 0x00025c00010f7983 */ /* 0x000ea20000300800 */
[----:B----4-:R-:W-:Y:S01]  /*30250*/  STL.64 [R1+0x10b0], R22 ;  /* 0x0010b01601007387 */ /* 0x010fe20000100a00 */
[----:B---3--:R0:W-:Y:S03]  /*30260*/  STL.64 [R1+0x10a8], R20 ;  /* 0x0010a81401007387 */ /* 0x0081e60000100a00 */
[----:B0-----:R-:W3:Y:S01]  /*30270*/  LDL.LU R20, [R1+0x1f0] ;  /* 0x0001f00001147983 */ /* 0x001ee20000300800 */
[----:B------:R-:W3:Y:S02]  /*30280*/  LDL.LU R21, [R1+0x1f4] ;  /* 0x0001f40001157983 */ /* 0x000ee40000300800 */
[----:B------:R-:W3:Y:S02]  /*30290*/  LDL.LU R22, [R1+0x1f8] ;  /* 0x0001f80001167983 */ /* 0x000ee40000300800 */
[----:B------:R-:W3:Y:S01]  /*302a0*/  LDL.LU R23, [R1+0x1fc] ;  /* 0x0001fc0001177983 */ /* 0x000ee20000300800 */
[----:B------:R-:W4:Y:S01]  /*302b0*/  LDL.LU R24, [R1+0x774] ;  /* 0x0007740001187983 */ /* 0x000f220000300800 */
[----:B------:R-:W-:Y:S01]  /*302c0*/  STL.64 [R1+0x1068], R26 ;  /* 0x0010681a01007387 */ /* 0x000fe20000100a00 */
[C---:B-----5:R-:W-:Y:S02]  /*302d0*/  HMMA.16816.F32.BF16 R8, R4.reuse, R10, R16 ;  /* 0x0000000a0408723c */ /* 0x060fe40000041810 */
[----:B----4-:R0:W-:Y:S04]  /*302e0*/  STL [R1+0x1060], R24 ;  /* 0x0010601801007387 */ /* 0x0101e80000100800 */
[----:B0-----:R-:W4:Y:S01]  /*302f0*/  LDL.LU R24, [R1+0x1c0] ;  /* 0x0001c00001187983 */ /* 0x001f220000300800 */
[----:B------:R-:W4:Y:S02]  /*30300*/  LDL.LU R25, [R1+0x1c4] ;  /* 0x0001c40001197983 */ /* 0x000f240000300800 */
[----:B------:R-:W4:Y:S02]  /*30310*/  LDL.LU R26, [R1+0x1c8] ;  /* 0x0001c800011a7983 */ /* 0x000f240000300800 */
[----:B------:R-:W4:Y:S01]  /*30320*/  LDL.LU R27, [R1+0x1cc] ;  /* 0x0001cc00011b7983 */ /* 0x000f220000300800 */
[----:B------:R-:W5:Y:S01]  /*30330*/  LDL.LU.64 R18, [R1+0x1170] ;  /* 0x0011700001127983 */ /* 0x000f620000300a00 */
[----:B------:R-:W5:Y:S10]  /*30340*/  LDL.LU.64 R16, [R1+0x1168] ;  /* 0x0011680001107983 */ /* 0x000f740000300a00 */
[----:B------:R-:W-:Y:S02]  /*30350*/  STL.64 [R1+0x800], R8 ;  /* 0x0008000801007387 */ /* 0x000fe40000100a00 */
[----:B------:R0:W-:Y:S02]  /*30360*/  STL.64 [R1+0x808], R10 ;  /* 0x0008080a01007387 */ /* 0x0001e40000100a00 */
        /* <DEDUP_REMOVED lines=16> */
[----:B------:R-:W2:Y:S11]  /*30470*/  LDL.LU.64 R18, [R1+0x1128] ;  /* 0x0011280001127983 */ /* 0x000eb60000300a00 */
[----:B------:R-:W-:Y:S10]  /*30480*/  @!UPT UIADD3 URZ, URZ, URZ, URZ ;  /* 0x0000003f3f3ff290 */ /* 0x000ff4000fffe03f */
[----:B------:R-:W-:Y:S01]  /*30490*/  STL.64 [R1+0x830], R8 ;  /* 0x0008300801007387 */ /* 0x000fe20000100a00 */
[----:B------:R0:W-:Y:S03]  /*304a0*/  STL.64 [R1+0x838], R10 ;  /* 0x0008380a01007387 */ /* 0x0001e60000100a00 */
[----:B0-----:R-:W5:Y:S01]  /*304b0*/  LDL.LU.64 R10, [R1+0x1120] ;  /* 0x00112000010a7983 */ /* 0x001f620000300a00 */
[----:B------:R-:W2:Y:S02]  /*304c0*/  LDL.LU R8, [R1+0x1118] ;  /* 0x0011180001087983 */ /* 0x000ea40000300800 */
[----:B------:R-:W2:Y:S01]  /*304d0*/  LDL.LU R9, [R1+0x764] ;  /* 0x0007640001097983 */ /* 0x000ea20000300800 */
[----:B-----5:R-:W-:Y:S01]  /*304e0*/  STL.64 [R1+0x1048], R10 ;  /* 0x0010480a01007387 */ /* 0x020fe20000100a00 */
[----:B--2---:R0:W-:Y:S03]  /*304f0*/  STL.64 [R1+0x1040], R8 ;  /* 0x0010400801007387 */ /* 0x0041e60000100a00 */
[----:B0-----:R-:W2:Y:S01]  /*30500*/  LDL.LU R8, [R1+0x190] ;  /* 0x0001900001087983 */ /* 0x001ea20000300800 */
[----:B------:R-:W2:Y:S02]  /*30510*/  LDL.LU R9, [R1+0x194] ;  /* 0x0001940001097983 */ /* 0x000ea40000300800 */
[----:B------:R-:W5:Y:S02]  /*30520*/  LDL.LU R10, [R1+0x198] ;  /* 0x00019800010a7983 */ /* 0x000f640000300800 */
[----:B------:R-:W5:Y:S01]  /*30530*/  LDL.LU R11, [R1+0x19c] ;  /* 0x00019c00010b7983 */ /* 0x000f620000300800 */
[----:B------:R-:W-:Y:S01]  /*30540*/  HMMA.16816.F32.BF16 R16, R4, R18, R12 ;  /* 0x000000120410723c */ /* 0x000fe2000004180c */
[----:B-----5:R0:W-:Y:S01]  /*30550*/  STL.64 [R1+0x1058], R10 ;  /* 0x0010580a01007387 */ /* 0x0201e20000100a00 */
[----:B--2---:R1:W-:Y:S01]  /*30560*/  STL.64 [R1+0x1050], R8 ;  /* 0x0010500801007387 */ /* 0x0043e20000100a00 */
[----:B0-----:R-:W-:-:S02]  /*30570*/  MOV R10, R28 ;  /* 0x0000001c000a7202 */ /* 0x001fc40000000f00 */
[----:B-1----:R-:W2:Y:S01]  /*30580*/  LDL.LU R8, [R1+0x1b0] ;  /* 0x0001b00001087983 */ /* 0x002ea20000300800 */
[----:B------:R-:W2:Y:S02]  /*30590*/  LDL.LU R9, [R1+0x1b4] ;  /* 0x0001b40001097983 */ /* 0x000ea40000300800 */
[----:B------:R-:W5:Y:S01]  /*305a0*/  LDL.LU R28, [R1+0x1114] ;  /* 0x00111400011c7983 */ /* 0x000f620000300800 */
[----:B------:R-:W-:Y:S02]  /*305b0*/  MOV R11, R29 ;  /* 0x0000001d000b7202 */ /* 0x000fe40000000f00 */
[----:B------:R-:W2:Y:S01]  /*305c0*/  LDL.LU R29, [R1+0x1110] ;  /* 0x00111000011d7983 */ /* 0x000ea20000300800 */
[----:B------:R-:W2:Y:S02]  /*305d0*/  LDL.LU.64 R14, [R1+0x1108] ;  /* 0x00110800010e7983 */ /* 0x000ea40000300a00 */
[----:B------:R-:W2:Y:S09]  /*305e0*/  LDL.LU.64 R12, [R1+0x1100] ;  /* 0x00110000010c7983 */ /* 0x000eb20000300a00 */
[----:B------:R-:W-:Y:S01]  /*305f0*/  STL.64 [R1+0x840], R16 ;  /* 0x0008401001007387 */ /* 0x000fe20000100a00 */
[----:B------:R0:W-:Y:S04]  /*30600*/  STL.64 [R1+0x848], R18 ;  /* 0x0008481201007387 */ /* 0x0001e80000100a00 */
        /* <DEDUP_REMOVED lines=16> */
[----:B------:R-:W3:Y:S11]  /*30710*/  LDL.LU.64 R14, [R1+0x10c0] ;  /* 0x0010c000010e7983 */ /* 0x000ef60000300a00 */
[----:B------:R-:W-:Y:S10]  /*30720*/  @!UPT UIADD3 URZ, URZ, URZ, URZ ;  /* 0x0000003f3f3ff290 */ /* 0x000ff4000fffe03f */
[----:B------:R-:W-:Y:S01]  /*30730*/  STL.64 [R1+0x870], R16 ;  /* 0x0008701001007387 */ /* 0x000fe20000100a00 */
[----:B------:R0:W-:Y:S03]  /*30740*/  STL.64 [R1+0x878], R18 ;  /* 0x0008781201007387 */ /* 0x0001e60000100a00 */
[----:B0-----:R-:W4:Y:S01]  /*30750*/  LDL.LU.64 R18, [R1+0x10b8] ;  /* 0x0010b80001127983 */ /* 0x001f220000300a00 */
[----:B------:R-:W5:Y:S01]  /*30760*/  LDL.LU R16, [R1+0x778] ;  /* 0x0007780001107983 */ /* 0x000f620000300800 */
[C---:B---3--:R-:W-:Y:S02]  /*30770*/  HMMA.16816.F32.BF16 R12, R4.reuse, R14, R20 ;  /* 0x0000000e040c723c */ /* 0x048fe40000041814 */
        /* <DEDUP_REMOVED lines=13> */
[----:B------:R-:W3:Y:S01]  /*30850*/  LDL.LU.64 R12, [R1+0x1080] ;  /* 0x00108000010c7983 */ /* 0x000ee20000300a00 */
[C---:B--2---:R-:W-:Y:S11]  /*30860*/  HMMA.16816.F32.BF16 R20, R4.reuse, R14, R20 ;  /* 0x0000000e0414723c */ /* 0x044ff60000041814 */
[----:B------:R-:W-:Y:S11]  /*30870*/  @!UPT UIADD3 URZ, URZ, URZ, URZ ;  /* 0x0000003f3f3ff290 */ /* 0x000ff6000fffe03f */
[----:B------:R-:W-:Y:S01]  /*30880*/  @!UPT UIADD3 URZ, URZ, URZ, URZ ;  /* 0x0000003f3f3ff290 */ /* 0x000fe2000fffe03f */
[----:B------:R-:W-:Y:S01]  /*30890*/  STL.64 [R1+0x8a0], R20 ;  /* 0x0008a01401007387 */ /* 0x000fe20000100a00 */
[----:B------:R0:W-:Y:S03]  /*308a0*/  STL.64 [R1+0x8a8], R22 ;  /* 0x0008a81601007387 */ /* 0x0001e60000100a00 */
[----:B0-----:R-:W2:Y:S01]  /*308b0*/  LDL.LU.64 R22, [R1+0x1078] ;  /* 0x0010780001167983 */ /* 0x001ea20000300a00 */
[C---:B----4-:R-:W-:Y:S01]  /*308c0*/  HMMA.16816.F32.BF16 R24, R4.reuse, R18, R24 ;  /* 0x000000120418723c */ /* 0x050fe20000041818 */
[----:B------:R-:W4:Y:S02]  /*308d0*/  LDL.LU R20, [R1+0x1070] ;  /* 0x0010700001147983 */ /* 0x000f240000300800 */
[----:B------:R-:W3:Y:S01]  /*308e0*/  LDL.LU R17, [R1+0x77c] ;  /* 0x00077c0001117983 */ /* 0x000ee20000300800 */
[----:B------:R-:W3:Y:S01]  /*308f0*/  LDL.LU R21, [R1+0x768] ;  /* 0x0007680001157983 */ /* 0x000ee20000300800 */
[----:B------:R-:W-:Y:S02]  /*30900*/  STL [R1+0xf48], R14 ;  /* 0x000f480e01007387 */ /* 0x000fe40000100800 */
[----:B------:R0:W-:Y:S02]  /*30910*/  STL [R1+0xf20], R15 ;  /* 0x000f200f01007387 */ /* 0x0001e40000100800 */
[----:B0-----:R-:W3:Y:S11]  /*30920*/  LDL.LU R15, [R1+0x760] ;  /* 0x00076000010f7983 */ /* 0x001ef60000300800 */
[----:B------:R-:W-:Y:S03]  /*30930*/  @!UPT UIADD3 URZ, URZ, URZ, URZ ;  /* 0x0000003f3f3ff290 */ /* 0x000fe6000fffe03f */
[----:B------:R-:W-:Y:S01]  /*30940*/  STL.64 [R1+0x8b0], R24 ;  /* 0x0008b01801007387 */ /* 0x000fe20000100a00 */
[----:B------:R0:W-:Y:S03]  /*30950*/  STL.64 [R1+0x8b8], R26 ;  /* 0x0008b81a01007387 */ /* 0x0001e60000100a00 */
[----:B0-----:R-:W3:Y:S01]  /*30960*/  LDL.LU.64 R26, [R1+0x1068] ;  /* 0x00106800011a7983 */ /* 0x001ee20000300a00 */
[----:B------:R-:W3:Y:S02]  /*30970*/  LDL.LU R24, [R1+0x1060] ;  /* 0x0010600001187983 */ /* 0x000ee40000300800 */
[----:B------:R-:W3:Y:S02]  /*30980*/  LDL.LU R25, [R1+0x76c] ;  /* 0x00076c0001197983 */ /* 0x000ee40000300800 */
[----:B------:R-:W-:Y:S01]  /*30990*/  STL [R1+0xf4c], R19 ;  /* 0x000f4c1301007387 */ /* 0x000fe20000100800 */
[----:B--2---:R-:W-:Y:S11]  /*309a0*/  HMMA.16816.F32.BF16 R8, R4, R22, R8 ;  /* 0x000000160408723c */ /* 0x004ff60000041808 */
[----:B------:R-:W-:Y:S11]  /*309b0*/  @!UPT UIADD3 URZ, URZ, URZ, URZ ;  /* 0x0000003f3f3ff290 */ /* 0x000ff6000fffe03f */
[----:B------:R-:W-:Y:S01]  /*309c0*/  @!UPT UIADD3 URZ, URZ, URZ, URZ ;  /* 0x0000003f3f3ff290 */ /* 0x000fe2000fffe03f */
[----:B------:R-:W-:Y:S01]  /*309d0*/  STL.64 [R1+0x8c0], R8 ;  /* 0x0008c00801007387 */ /* 0x000fe20000100a00 */
[----:B------:R0:W-:Y:S03]  /*309e0*/  STL.64 [R1+0x8c8], R10 ;  /* 0x0008c80a01007387 */ /* 0x0001e60000100a00 */
[----:B0-----:R-:W2:Y:S01]  /*309f0*/  LDL.LU.64 R10, [R1+0x1058] ;  /* 0x00105800010a7983 */ /* 0x001ea20000300a00 */
[----:B------:R-:W2:Y:S02]  /*30a00*/  LDL.LU.64 R8, [R1+0x1050] ;  /* 0x0010500001087983 */ /* 0x000ea40000300a00 */
[----:B----4-:R-:W-:-:S04]  /*30a10*/  FFMA R0, R20, c[0x0][0x188], -R29 ;  /* 0x0000620014007a23 */ /* 0x010fc8000000081d */
[----:B------:R-:W-:Y:S02]  /*30a20*/  FMUL R20, R0, 1.4426950216293334961 ;  /* 0x3fb8aa3b00147820 */ /* 0x000fe40000400000 */
[--C-:B---3--:R-:W-:Y:S01]  /*30a30*/  FFMA R0, R24, c[0x0][0x188], -R29.reuse ;  /* 0x0000620018007a23 */ /* 0x108fe2000000081d */
[----:B--2---:R-:W-:Y:S01]  /*30a40*/  HMMA.16816.F32.BF16 R4, R4, R26, R8 ;  /* 0x0000001a0404723c */ /* 0x004fe20000041808 */
[----:B------:R-:W2:Y:S01]  /*30a50*/  LDL.LU.64 R10, [R1+0x1048] ;  /* 0x00104800010a7983 */ /* 0x000ea20000300a00 */
[----:B------:R-:W3:Y:S02]  /*30a60*/  LDL.LU.64 R8, [R1+0x1040] ;  /* 0x0010400001087983 */ /* 0x000ee40000300a00 */
[----:B------:R-:W-:Y:S02]  /*30a70*/  FMUL R24, R0, 1.4426950216293334961 ;  /* 0x3fb8aa3b00187820 */ /* 0x000fe40000400000 */
[--C-:B------:R-:W-:Y:S11]  /*30a80*/  FFMA R0, R15, c[0x0][0x188], -R29.reuse ;  /* 0x000062000f007a23 */ /* 0x100ff6000000081d */
[----:B------:R-:W-:Y:S06]  /*30a90*/  @!UPT UIADD3 URZ, URZ, URZ, URZ ;  /* 0x0000003f3f3ff290 */ /* 0x000fec000fffe03f */
[----:B------:R0:W-:Y:S01]  /*30aa0*/  STL.64 [R1+0x8d0], R4 ;  /* 0x0008d00401007387 */ /* 0x0001e20000100a00 */
[----:B------:R1:W-:Y:S02]  /*30ab0*/  STL.64 [R1+0x8d8], R6 ;  /* 0x0008d80601007387 */ /* 0x0003e40000100a00 */
[----:B0-----:R-:W-:Y:S01]  /*30ac0*/  FMUL R4, R0, 1.4426950216293334961 ;  /* 0x3fb8aa3b00047820 */ /* 0x001fe20000400000 */
[----:B------:R-:W4:Y:S01]  /*30ad0*/  LDL.LU R5, [R1+0x90c] ;  /* 0x00090c0001057983 */ /* 0x000f220000300800 */
[----:B-1----:R-:W2:Y:S02]  /*30ae0*/  LDL.LU R6, [R1+0x904] ;  /* 0x0009040001067983 */ /* 0x002ea40000300800 */
[----:B------:R-:W2:Y:S01]  /*30af0*/  LDL.LU R7, [R1+0x8fc] ;  /* 0x0008fc0001077983 */ /* 0x000ea20000300800 */
[----:B------:R0:W-:Y:S01]  /*30b00*/  MUFU.EX2 R15, R4 ;  /* 0x00000004000f7308 */ /* 0x0001e20000000800 */
[----:B------:R-:W2:Y:S01]  /*30b10*/  LDL.LU R19, [R1+0x8e0] ;  /* 0x0008e00001137983 */ /* 0x000ea20000300800 */
[----:B------:R-:W2:Y:S02]  /*30b20*/  LDL.LU R14, [R1+0x744] ;  /* 0x00074400010e7983 */ /* 0x000ea40000300800 */
[----:B------:R1:W-:Y:S02]  /*30b30*/  STL [R1+0xf70], R29 ;  /* 0x000f701d01007387 */ /* 0x0003e40000100800 */
[----:B---3--:R-:W-:-:S02]  /*30b40*/  FFMA R0, R9, c[0x0][0x188], -R29 ;  /* 0x0000620009007a23 */ /* 0x008fc4000000081d */
[----:B-1----:R-:W3:Y:S02]  /*30b50*/  LDL.LU R29, [R1+0x910] ;  /* 0x00091000011d7983 */ /* 0x002ee40000300800 */
[----:B0-----:R-:W-:-:S04]  /*30b60*/  FMUL R4, R0, 1.4426950216293334961 ;  /* 0x3fb8aa3b00047820 */ /* 0x001fc80000400000 */
[----:B------:R0:W-:Y:S02]  /*30b70*/  MUFU.EX2 R9, R4 ;  /* 0x0000000400097308 */ /* 0x0001e40000000800 */
[----:B0-----:R-:W2:Y:S01]  /*30b80*/  LDL.LU R4, [R1+0x900] ;  /* 0x0009000001047983 */ /* 0x001ea20000300800 */
[----:B-----5:R-:W-:-:S04]  /*30b90*/  FFMA R0, R16, c[0x0][0x188], -R28 ;  /* 0x0000620010007a23 */ /* 0x020fc8000000081c */
[----:B------:R-:W-:Y:S02]  /*30ba0*/  FMUL R16, R0, 1.4426950216293334961 ;  /* 0x3fb8aa3b00107820 */ /* 0x000fe40000400000 */
[----:B------:R-:W-:-:S04]  /*30bb0*/  FFMA R0, R17, c[0x0][0x188], -R28 ;  /* 0x0000620011007a23 */ /* 0x000fc8000000081c */
[----:B------:R-:W-:Y:S01]  /*30bc0*/  FMUL R17, R0, 1.4426950216293334961 ;  /* 0x3fb8aa3b00117820 */ /* 0x000fe20000400000 */
[----:B------:R-:W-:Y:S01]  /*30bd0*/  MUFU.EX2 R16, R16 ;  /* 0x0000001000107308 */ /* 0x000fe20000000800 */
[----:B------:R-:W-:-:S07]  /*30be0*/  FFMA R0, R21, c[0x0][0x188], -R28 ;  /* 0x0000620015007a23 */ /* 0x000fce000000081c */
[----:B------:R-:W0:Y:S01]  /*30bf0*/  MUFU.EX2 R17, R17 ;  /* 0x0000001100117308 */ /* 0x000e220000000800 */
[----:B------:R-:W-:Y:S02]  /*30c00*/  FMUL R21, R0, 1.4426950216293334961 ;  /* 0x3fb8aa3b00157820 */ /* 0x000fe40000400000 */
[----:B------:R-:W-:-:S04]  /*30c10*/  FFMA R0, R25, c[0x0][0x188], -R28 ;  /* 0x0000620019007a23 */ /* 0x000fc8000000081c */
[----:B------:R-:W-:Y:S01]  /*30c20*/  FMUL R0, R0, 1.4426950216293334961 ;  /* 0x3fb8aa3b00007820 */ /* 0x000fe20000400000 */
[----:B------:R1:W-:Y:S01]  /*30c30*/  STL [R1+0xf74], R28 ;  /* 0x000f741c01007387 */ /* 0x0003e20000100800 */
[----:B----4-:R-:W-:Y:S02]  /*30c40*/  FADD R3, R5, R3 ;  /* 0x0000000305037221 */ /* 0x010fe40000000000 */
[----:B------:R2:W-:Y:S01]  /*30c50*/  MUFU.EX2 R25, R0 ;  /* 0x0000000000197308 */ /* 0x0005e20000000800 */
[----:B0-----:R-:W-:Y:S01]  /*30c60*/  F2FP.BF16.PACK_AB R5, R17, R16 ;  /* 0x000000101105723e */ /* 0x001fe200000010ff */
[----:B-1----:R-:W4:Y:S01]  /*30c70*/  LDL.LU R28, [R1+0x908] ;  /* 0x00090800011c7983 */ /* 0x002f220000300800 */
[----:B------:R-:W-:Y:S02]  /*30c80*/  STL [R1+0xfc0], R18 ;  /* 0x000fc01201007387 */ /* 0x000fe40000100800 */
[----:B------:R0:W-:Y:S02]  /*30c90*/  STL.64 [R1+0xfb8], R16 ;  /* 0x000fb81001007387 */ /* 0x0001e40000100a00 */
[----:B0-----:R-:W5:Y:S01]  /*30ca0*/  LDL.LU R16, [R1+0x4f0] ;  /* 0x0004f00001107983 */ /* 0x001f620000300800 */
[----:B------:R-:W5:Y:S02]  /*30cb0*/  LDL.LU R17, [R1+0x4f4] ;  /* 0x0004f40001117983 */ /* 0x000f640000300800 */
[----:B------:R-:W4:Y:S02]  /*30cc0*/  LDL.LU R18, [R1+0x4f8] ;  /* 0x0004f80001127983 */ /* 0x000f240000300800 */
[----:B--2---:R-:W-:-:S02]  /*30cd0*/  FADD R0, R4, R12 ;  /* 0x0000000c04007221 */ /* 0x004fc40000000000 */
[----:B---3--:R-:W-:-:S04]  /*30ce0*/  FADD R4, R29, R13 ;  /* 0x0000000d1d047221 */ /* 0x008fc80000000000 */
[----:B------:R-:W-:Y:S02]  /*30cf0*/  FADD R12, R19, R4 ;  /* 0x00000004130c7221 */ /* 0x000fe40000000000 */
[----:B------:R-:W4:Y:S04]  /*30d00*/  LDL.LU R19, [R1+0x4fc] ;  /* 0x0004fc0001137983 */ /* 0x000f280000300800 */
[----:B----4-:R0:W-:Y:S01]  /*30d10*/  STL.64 [R1+0xfd0], R18 ;  /* 0x000fd01201007387 */ /* 0x0101e20000100a00 */
[----:B-----5:R-:W-:Y:S03]  /*30d20*/  STL.64 [R1+0xfc8], R16 ;  /* 0x000fc81001007387 */ /* 0x020fe60000100a00 */
[----:B0-----:R-:W2:Y:S01]  /*30d30*/  LDL.LU R18, [R1+0x178] ;  /* 0x0001780001127983 */ /* 0x001ea20000300800 */
[----:B------:R-:W2:Y:S03]  /*30d40*/  LDL.LU R19, [R1+0x17c] ;  /* 0x00017c0001137983 */ /* 0x000ea60000300800 */
[----:B--2---:R0:W-:Y:S04]  /*30d50*/  STL.64 [R1+0xfe0], R18 ;  /* 0x000fe01201007387 */ /* 0x0041e80000100a00 */
[----:B0-----:R-:W2:Y:S01]  /*30d60*/  LDL.LU R18, [R1+0x188] ;  /* 0x0001880001127983 */ /* 0x001ea20000300800 */
[----:B------:R-:W2:Y:S03]  /*30d70*/  LDL.LU R19, [R1+0x18c] ;  /* 0x00018c0001137983 */ /* 0x000ea60000300800 */
[----:B--2---:R0:W-:Y:S04]  /*30d80*/  STL.64 [R1+0xff8], R18 ;  /* 0x000ff81201007387 */ /* 0x0041e80000100a00 */
[----:B0-----:R-:W2:Y:S01]  /*30d90*/  LDL.LU R18, [R1+0x228] ;  /* 0x0002280001127983 */ /* 0x001ea20000300800 */
[----:B------:R-:W2:Y:S02]  /*30da0*/  LDL.LU R19, [R1+0x22c] ;  /* 0x00022c0001137983 */ /* 0x000ea40000300800 */
[----:B------:R-:W-:Y:S01]  /*30db0*/  FADD R13, R14, R3 ;  /* 0x000000030e0d7221 */ /* 0x000fe20000000000 */
[----:B--2---:R0:W-:Y:S04]  /*30dc0*/  STL.64 [R1+0x1010], R18 ;  /* 0x0010101201007387 */ /* 0x0041e80000100a00 */
[----:B0-----:R-:W2:Y:S01]  /*30dd0*/  LDL.LU R18, [R1+0x238] ;  /* 0x0002380001127983 */ /* 0x001ea20000300800 */
[----:B------:R-:W2:Y:S02]  /*30de0*/  LDL.LU R19, [R1+0x23c] ;  /* 0x00023c0001137983 */ /* 0x000ea40000300800 */
[----:B------:R-:W-:-:S04]  /*30df0*/  FADD R2, R28, R2 ;  /* 0x000000021c027221 */ /* 0x000fc80000000000 */
[----:B------:R-:W-:Y:S01]  /*30e00*/  FADD R2, R6, R2 ;  /* 0x0000000206027221 */ /* 0x000fe20000000000 */
[----:B------:R-:W-:Y:S01]  /*30e10*/  F2FP.BF16.PACK_AB R6, R9, R15 ;  /* 0x0000000f0906723e */ /* 0x000fe200000010ff */
[----:B--2---:R-:W-:Y:S01]  /*30e20*/  STL.64 [R1+0x1028], R18 ;  /* 0x0010281201007387 */ /* 0x004fe20000100a00 */
[----:B------:R-:W-:Y:S02]  /*30e30*/  STL [R1+0xf78], R15 ;  /* 0x000f780f01007387 */ /* 0x000fe40000100800 */
[----:B------:R0:W-:Y:S02]  /*30e40*/  STL.64 [R1+0xfd8], R12 ;  /* 0x000fd80c01007387 */ /* 0x0001e40000100a00 */
[----:B0-----:R-:W2:Y:S01]  /*30e50*/  LDL.LU R12, [R1+0x510] ;  /* 0x00051000010c7983 */ /* 0x001ea20000300800 */
[----:B------:R-:W2:Y:S02]  /*30e60*/  LDL.LU R13, [R1+0x514] ;  /* 0x00051400010d7983 */ /* 0x000ea40000300800 */
[----:B------:R-:W3:Y:S02]  /*30e70*/  LDL.LU R14, [R1+0x518] ;  /* 0x00051800010e7983 */ /* 0x000ee40000300800 */
[----:B------:R-:W3:Y:S01]  /*30e80*/  LDL.LU R15, [R1+0x51c] ;  /* 0x00051c00010f7983 */ /* 0x000ee20000300800 */
[----:B------:R-:W4:Y:S01]  /*30e90*/  LDL.LU R18, [R1+0x268] ;  /* 0x0002680001127983 */ /* 0x000f220000300800 */
[----:B------:R-:W4:Y:S03]  /*30ea0*/  LDL.LU R19, [R1+0x26c] ;  /* 0x00026c0001137983 */ /* 0x000f260000300800 */
        /* <DEDUP_REMOVED lines=18> */
[----:B------:R-:W-:Y:S08]  /*30fd0*/  MUFU.EX2 R20, R20 ;  /* 0x0000001400147308 */ /* 0x000ff00000000800 */
[----:B------:R-:W0:Y:S08]  /*30fe0*/  MUFU.EX2 R24, R24 ;  /* 0x0000001800187308 */ /* 0x000e300000000800 */
[----:B------:R-:W1:Y:S01]  /*30ff0*/  MUFU.EX2 R21, R21 ;  /* 0x0000001500157308 */ /* 0x000e620000000800 */
[----:B---3--:R-:W-:Y:S01]  /*31000*/  STL.64 [R1+0x1038], R14 ;  /* 0x0010380e01007387 */ /* 0x008fe20000100a00 */
[----:B--2---:R2:W-:Y:S03]  /*31010*/  STL.64 [R1+0x1030], R12 ;  /* 0x0010300c01007387 */ /* 0x0045e60000100a00 */
[----:B--2---:R-:W4:Y:S01]  /*31020*/  LDL.LU R12, [R1+0x5a0] ;  /* 0x0005a000010c7983 */ /* 0x004f220000300800 */
[----:B------:R-:W4:Y:S02]  /*31030*/  LDL.LU R13, [R1+0x5a4] ;  /* 0x0005a400010d7983 */ /* 0x000f240000300800 */
[----:B------:R-:W4:Y:S02]  /*31040*/  LDL.LU R14, [R1+0x5a8] ;  /* 0x0005a800010e7983 */ /* 0x000f240000300800 */
[----:B------:R-:W4:Y:S02]  /*31050*/  LDL.LU R15, [R1+0x5ac] ;  /* 0x0005ac00010f7983 */ /* 0x000f240000300800 */
[----:B------:R-:W-:Y:S01]  /*31060*/  FADD R0, R7, R0 ;  /* 0x0000000007007221 */ /* 0x000fe20000000000 */
[----:B0-----:R-:W-:-:S02]  /*31070*/  F2FP.BF16.PACK_AB R4, R24, R20 ;  /* 0x000000141804723e */ /* 0x001fc400000010ff */
[----:B-1----:R-:W-:Y:S01]  /*31080*/  F2FP.BF16.PACK_AB R7, R25, R21 ;  /* 0x000000151907723e */ /* 0x002fe200000010ff */
[----:B------:R0:W-:Y:S01]  /*31090*/  STL.64 [R1+0xf08], R10 ;  /* 0x000f080a01007387 */ /* 0x0001e20000100a00 */
[----:B------:R-:W-:Y:S03]  /*310a0*/  STL.64 [R1+0xf00], R8 ;  /* 0x000f000801007387 */ /* 0x000fe60000100a00 */
[----:B0-----:R-:W2:Y:S01]  /*310b0*/  LDL.LU R10, [R1+0x158] ;  /* 0x00015800010a7983 */ /* 0x001ea20000300800 */
[----:B------:R-:W2:Y:S02]  /*310c0*/  LDL.LU R11, [R1+0x15c] ;  /* 0x00015c00010b7983 */ /* 0x000ea40000300800 */
[----:B------:R-:W-:Y:S02]  /*310d0*/  STL.64 [R1+0xf58], R22 ;  /* 0x000f581601007387 */ /* 0x000fe40000100a00 */
[----:B------:R0:W-:Y:S02]  /*310e0*/  STL.64 [R1+0xf50], R20 ;  /* 0x000f501401007387 */ /* 0x0001e40000100a00 */
[----:B0-----:R-:W2:Y:S01]  /*310f0*/  LDL.LU R20, [R1+0x4d0] ;  /* 0x0004d00001147983 */ /* 0x001ea20000300800 */
[----:B------:R-:W2:Y:S02]  /*31100*/  LDL.LU R21, [R1+0x4d4] ;  /* 0x0004d40001157983 */ /* 0x000ea40000300800 */
[----:B------:R-:W2:Y:S02]  /*31110*/  LDL.LU R22, [R1+0x4d8] ;  /* 0x0004d80001167983 */ /* 0x000ea40000300800 */
[----:B------:R-:W2:Y:S01]  /*31120*/  LDL.LU R23, [R1+0x4dc] ;  /* 0x0004dc0001177983 */ /* 0x000ea20000300800 */
[----:B------:R0:W-:Y:S01]  /*31130*/  STL.64 [R1+0xf30], R26 ;  /* 0x000f301a01007387 */ /* 0x0001e20000100a00 */
[----:B------:R-:W-:Y:S03]  /*31140*/  STL.64 [R1+0xf28], R24 ;  /* 0x000f281801007387 */ /* 0x000fe60000100a00 */
[----:B0-----:R-:W3:Y:S01]  /*31150*/  LDL.LU R26, [R1+0x168] ;  /* 0x00016800011a7983 */ /* 0x001ee20000300800 */
[----:B------:R-:W3:Y:S01]  /*31160*/  LDL.LU R27, [R1+0x16c] ;  /* 0x00016c00011b7983 */ /* 0x000ee20000300800 */
[C---:B----4-:R-:W-:Y:S02]  /*31170*/  HMMA.16816.F32.BF16 R16, R4.reuse, R18, R12 ;  /* 0x000000120410723c */ /* 0x050fe4000004180c */
[----:B------:R-:W4:Y:S01]  /*31180*/  LDL.LU.64 R14, [R1+0x1038] ;  /* 0x00103800010e7983 */ /* 0x000f220000300a00 */
[----:B------:R-:W4:Y:S11]  /*31190*/  LDL.LU.64 R12, [R1+0x1030] ;  /* 0x00103000010c7983 */ /* 0x000f360000300a00 */
[----:B------:R-:W-:Y:S09]  /*311a0*/  @!UPT UIADD3 URZ, URZ, URZ, URZ ;  /* 0x0000003f3f3ff290 */ /* 0x000ff2000fffe03f */
[----:B------:R-:W-:Y:S01]  /*311b0*/  STL.64 [R1+0x240], R16 ;  /* 0x0002401001007387 */ /* 0x000fe20000100a00 */
[----:B------:R0:W-:Y:S03]  /*311c0*/  STL.64 [R1+0x248], R18 ;  /* 0x0002481201007387 */ /* 0x0001e60000100a00 */
[----:B0-----:R-:W4:Y:S02]  /*311d0*/  LDL.LU.64 R18, [R1+0x1028] ;  /* 0x0010280001127983 */ /* 0x001f240000300a00 */
        /* <DEDUP_REMOVED lines=22> */
[----:B------:R-:W4:Y:S11]  /*31340*/  LDL.LU.64 R12, [R1+0xfd8] ;  /* 0x000fd800010c7983 */ /* 0x000f360000300a00 */
[----:B------:R-:W-:Y:S10]  /*31350*/  @!UPT UIADD3 URZ, URZ, URZ, URZ ;  /* 0x0000003f3f3ff290 */ /* 0x000ff4000fffe03f */
[----:B------:R-:W-:Y:S01]  /*31360*/  STL.64 [R1+0x270], R16 ;  /* 0x0002701001007387 */ /* 0x000fe20000100a00 */
[----:B------:R0:W-:Y:S03]  /*31370*/  STL.64 [R1+0x278], R18 ;  /* 0x0002781201007387 */ /* 0x0001e60000100a00 */
[----:B0-----:R-:W3:Y:S01]  /*31380*/  LDL.LU.64 R18, [R1+0xfd0] ;  /* 0x000fd00001127983 */ /* 0x001ee20000300a00 */
[----:B------:R-:W3:Y:S02]  /*31390*/  LDL.LU.64 R16, [R1+0xfc8] ;  /* 0x000fc80001107983 */ /* 0x000ee40000300a00 */
[C---:B---3--:R-:W-:Y:S01]  /*313a0*/  HMMA.16816.F32.BF16 R24, R4.reuse, R26, R16 ;  /* 0x0000001a0418723c */ /* 0x048fe20000041810 */
[----:B------:R-:W3:Y:S01]  /*313b0*/  LDL.LU R18, [R1+0xfc0] ;  /* 0x000fc00001127983 */ /* 0x000ee20000300800 */
[----:B------:R-:W5:Y:S11]  /*313c0*/  LDL.LU.64 R16, [R1+0xfb8] ;  /* 0x000fb80001107983 */ /* 0x000f760000300a00 */
[----:B------:R-:W-:Y:S10]  /*313d0*/  @!UPT UIADD3 URZ, URZ, URZ, URZ ;  /* 0x0000003f3f3ff290 */ /* 0x000ff4000fffe03f */
[----:B------:R-:W-:Y:S01]  /*313e0*/  STL.64 [R1+0x280], R24 ;  /* 0x0002801801007387 */ /* 0x000fe20000100a00 */
[----:B------:R0:W-:Y:S03]  /*313f0*/  STL.64 [R1+0x288], R26 ;  /* 0x0002881a01007387 */ /* 0x0001e60000100a00 */
[----:B0-----:R-:W3:Y:S01]  /*31400*/  LDL.LU R26, [R1+0x118] ;  /* 0x00011800011a7983 */ /* 0x001ee20000300800 */
[----:B------:R-:W3:Y:S01]  /*31410*/  LDL.LU R27, [R1+0x11c] ;  /* 0x00011c00011b7983 */ /* 0x000ee20000300800 */
[C---:B--2---:R-:W-:Y:S02]  /*31420*/  HMMA.16816.F32.BF16 R8, R4.reuse, R10, R20 ;  /* 0x0000000a0408723c */ /* 0x044fe40000041814 */
[----:B---3--:R0:W-:Y:S04]  /*31430*/  STL.64 [R1+0xfa0], R26 ;  /* 0x000fa01a01007387 */ /* 0x0081e80000100a00 */
[----:B0-----:R-:W2:Y:S11]  /*31440*/  LDL.LU R26, [R1+0x148] ;  /* 0x00014800011a7983 */ /* 0x001eb60000300800 */
[----:B------:R-:W-:Y:S06]  /*31450*/  @!UPT UIADD3 URZ, URZ, URZ, URZ ;  /* 0x0000003f3f3ff290 */ /* 0x000fec000fffe03f */
[----:B------:R-:W-:Y:S02]  /*31460*/  STL.64 [R1+0x440], R8 ;  /* 0x0004400801007387 */ /* 0x000fe40000100a00 */
[----:B------:R0:W-:Y:S02]  /*31470*/  STL.64 [R1+0x448], R10 ;  /* 0x0004480a01007387 */ /* 0x0001e40000100a00 */
[----:B------:R-:W2:Y:S01]  /*31480*/  LDL.LU R27, [R1+0x14c] ;  /* 0x00014c00011b7983 */ /* 0x000ea20000300800 */
[----:B0-----:R-:W3:Y:S01]  /*31490*/  LDL.LU R11, [R1+0x7bc] ;  /* 0x0007bc00010b7983 */ /* 0x001ee20000300800 */
[----:B------:R-:W2:Y:S02]  /*314a0*/  LDL.LU R22, [R1+0x128] ;  /* 0x0001280001167983 */ /* 0x000ea40000300800 */
[----:B------:R-:W2:Y:S02]  /*314b0*/  LDL.LU R23, [R1+0x12c] ;  /* 0x00012c0001177983 */ /* 0x000ea40000300800 */
[----:B------:R-:W4:Y:S01]  /*314c0*/  LDL.LU R3, [R1+0x8f0] ;  /* 0x0008f00001037983 */ /* 0x000f220000300800 */
[----:B------:R-:W2:Y:S01]  /*314d0*/  LDL.LU R8, [R1+0x8e8] ;  /* 0x0008e80001087983 */ /* 0x000ea20000300800 */
[----:B------:R-:W2:Y:S03]  /*314e0*/  LDL.LU R9, [R1+0x734] ;  /* 0x0007340001097983 */ /* 0x000ea60000300800 */
[----:B---3--:R-:W-:Y:S04]  /*314f0*/  STL [R1+0xfb0], R11 ;  /* 0x000fb00b01007387 */ /* 0x008fe80000100800 */
[----:B--2---:R0:W-:Y:S04]  /*31500*/  STL.64 [R1+0xfa8], R8 ;  /* 0x000fa80801007387 */ /* 0x0041e80000100a00 */
[----:B0-----:R-:W2:Y:S01]  /*31510*/  LDL.LU R8, [R1+0x4b0] ;  /* 0x0004b00001087983 */ /* 0x001ea20000300800 */
[----:B------:R-:W2:Y:S02]  /*31520*/  LDL.LU R9, [R1+0x4b4] ;  /* 0x0004b40001097983 */ /* 0x000ea40000300800 */
[----:B------:R-:W2:Y:S02]  /*31530*/  LDL.LU R10, [R1+0x4b8] ;  /* 0x0004b800010a7983 */ /* 0x000ea40000300800 */
[----:B------:R-:W2:Y:S01]  /*31540*/  LDL.LU R11, [R1+0x4bc] ;  /* 0x0004bc00010b7983 */ /* 0x000ea20000300800 */
[----:B------:R-:W3:Y:S01]  /*31550*/  LDL.LU R15, [R1+0x748] ;  /* 0x00074800010f7983 */ /* 0x000ee20000300800 */
[----:B------:R-:W2:Y:S02]  /*31560*/  LDL.LU R28, [R1+0x730] ;  /* 0x00073000011c7983 */ /* 0x000ea40000300800 */
[----:B------:R-:W2:Y:S02]  /*31570*/  LDL.LU R29, [R1+0x8f8] ;  /* 0x0008f800011d7983 */ /* 0x000ea40000300800 */
[----:B------:R-:W2:Y:S01]  /*31580*/  LDL.LU R20, [R1+0x8e4] ;  /* 0x0008e40001147983 */ /* 0x000ea20000300800 */
[----:B------:R-:W2:Y:S01]  /*31590*/  LDL.LU R21, [R1+0x740] ;  /* 0x0007400001157983 */ /* 0x000ea20000300800 */
[----:B------:R-:W-:Y:S03]  /*315a0*/  STL.64 [R1+0xf88], R22 ;  /* 0x000f881601007387 */ /* 0x000fe60000100a00 */
[----:B--2---:R0:W-:Y:S04]  /*315b0*/  STL.64 [R1+0xf80], R20 ;  /* 0x000f801401007387 */ /* 0x0041e80000100a00 */
[----:B0-----:R-:W2:Y:S01]  /*315c0*/  LDL.LU R20, [R1+0x738] ;  /* 0x0007380001147983 */ /* 0x001ea20000300800 */
[----:B------:R-:W2:Y:S02]  /*315d0*/  LDL.LU R21, [R1+0x74c] ;  /* 0x00074c0001157983 */ /* 0x000ea40000300800 */
[----:B------:R-:W2:Y:S02]  /*315e0*/  LDL.LU R22, [R1+0x138] ;  /* 0x0001380001167983 */ /* 0x000ea40000300800 */
[----:B------:R-:W2:Y:S01]  /*315f0*/  LDL.LU R23, [R1+0x13c] ;  /* 0x00013c0001177983 */ /* 0x000ea20000300800 */
[----:B------:R-:W2:Y:S04]  /*31600*/  LDL.LU R19, [R1+0x72c] ;  /* 0x00072c0001137983 */ /* 0x000ea80000300800 */
[----:B--2---:R-:W-:Y:S01]  /*31610*/  STL.64 [R1+0xf68], R18 ;  /* 0x000f681201007387 */ /* 0x004fe20000100a00 */
[----:B-----5:R0:W-:Y:S03]  /*31620*/  STL.64 [R1+0xf60], R16 ;  /* 0x000f601001007387 */ /* 0x0201e60000100a00 */
[----:B0-----:R-:W2:Y:S01]  /*31630*/  LDL.LU R16, [R1+0x470] ;  /* 0x0004700001107983 */ /* 0x001ea20000300800 */
[----:B------:R-:W2:Y:S02]  /*31640*/  LDL.LU R17, [R1+0x474] ;  /* 0x0004740001117983 */ /* 0x000ea40000300800 */
[----:B------:R-:W5:Y:S02]  /*31650*/  LDL.LU R18, [R1+0x478] ;  /* 0x0004780001127983 */ /* 0x000f640000300800 */
[----:B------:R-:W5:Y:S01]  /*31660*/  LDL.LU R19, [R1+0x47c] ;  /* 0x00047c0001137983 */ /* 0x000f620000300800 */
[----:B------:R-:W-:Y:S01]  /*31670*/  HMMA.16816.F32.BF16 R24, R4, R26, R8 ;  /* 0x0000001a0418723c */ /* 0x000fe20000041808 */
[----:B-----5:R-:W-:Y:S01]  /*31680*/  STL.64 [R1+0xf98], R18 ;  /* 0x000f981201007387 */ /* 0x020fe20000100a00 */
[----:B--2---:R0:W-:Y:S03]  /*31690*/  STL.64 [R1+0xf90], R16 ;  /* 0x000f901001007387 */ /* 0x0041e60000100a00 */
[----:B0-----:R-:W2:Y:S01]  /*316a0*/  LDL.LU R16, [R1+0x490] ;  /* 0x0004900001107983 */ /* 0x001ea20000300800 */
[----:B------:R-:W2:Y:S02]  /*316b0*/  LDL.LU R17, [R1+0x494] ;  /* 0x0004940001117983 */ /* 0x000ea40000300800 */
[----:B------:R-:W2:Y:S02]  /*316c0*/  LDL.LU R18, [R1+0x498] ;  /* 0x0004980001127983 */ /* 0x000ea40000300800 */
[----:B------:R-:W2:Y:S01]  /*316d0*/  LDL.LU R19, [R1+0x49c] ;  /* 0x00049c0001137983 */ /* 0x000ea20000300800 */
[----:B------:R-:W5:Y:S01]  /*316e0*/  LDL.LU R14, [R1+0x24] ;  /* 0x00002400010e7983 */ /* 0x000f620000300800 */
[----:B------:R-:W2:Y:S02]  /*316f0*/  LDL.LU R11, [R1+0xfb0] ;  /* 0x000fb000010b7983 */ /* 0x000ea40000300800 */
[----:B------:R-:W3:Y:S09]  /*31700*/  LDL.LU.64 R8, [R1+0xfa8] ;  /* 0x000fa80001087983 */ /* 0x000ef20000300a00 */
[----:B------:R-:W-:Y:S01]  /*31710*/  STL.64 [R1+0x460], R24 ;  /* 0x0004601801007387 */ /* 0x000fe20000100a00 */
[----:B------:R0:W-:Y:S01]  /*31720*/  STL.64 [R1+0x468], R26 ;  /* 0x0004681a01007387 */ /* 0x0001e20000100a00 */
[----:B------:R-:W-:-:S02]  /*31730*/  FADD R0, R20, R0 ;  /* 0x0000000014007221 */ /* 0x000fc40000000000 */
[----:B----4-:R-:W-:Y:S01]  /*31740*/  FADD R3, R3, R12 ;  /* 0x0000000c03037221 */ /* 0x010fe20000000000 */
[----:B0-----:R-:W4:Y:S01]  /*31750*/  LDL.LU.64 R26, [R1+0xfa0] ;  /* 0x000fa000011a7983 */ /* 0x001f220000300a00 */
[----:B------:R-:W4:Y:S02]  /*31760*/  LDL.LU R10, [R1+0x108] ;  /* 0x00010800010a7983 */ /* 0x000f240000300800 */
[----:B--2---:R-:W-:Y:S02]  /*31770*/  FADD R2, R11, R2 ;  /* 0x000000020b027221 */ /* 0x004fe40000000000 */
[----:B------:R-:W4:Y:S01]  /*31780*/  LDL.LU R11, [R1+0x10c] ;  /* 0x00010c00010b7983 */ /* 0x000f220000300800 */
[----:B------:R-:W2:Y:S02]  /*31790*/  LDL.LU R24, [R1+0x34] ;  /* 0x0000340001187983 */ /* 0x000ea40000300800 */
[----:B------:R-:W2:Y:S02]  /*317a0*/  LDL.LU R25, [R1+0x14] ;  /* 0x0000140001197983 */ /* 0x000ea40000300800 */
[----:B------:R-:W2:Y:S02]  /*317b0*/  LDL.LU R12, [R1+0x8f4] ;  /* 0x0008f400010c7983 */ /* 0x000ea40000300800 */
[----:B---3--:R-:W-:-:S02]  /*317c0*/  FADD R13, R8, R13 ;  /* 0x0000000d080d7221 */ /* 0x008fc40000000000 */
[----:B------:R-:W-:Y:S01]  /*317d0*/  FADD R0, R9, R0 ;  /* 0x0000000009007221 */ /* 0x000fe20000000000 */
[----:B------:R-:W3:Y:S01]  /*317e0*/  LDL.LU R8, [R1+0x20] ;  /* 0x0000200001087983 */ /* 0x000ee20000300800 */
[----:B------:R-:W3:Y:S02]  /*317f0*/  LDL.LU R9, [R1+0x44] ;  /* 0x0000440001097983 */ /* 0x000ee40000300800 */
[----:B------:R-:W-:Y:S02]  /*31800*/  FADD R2, R21, R2 ;  /* 0x0000000215027221 */ /* 0x000fe40000000000 */
[----:B------:R-:W-:Y:S01]  /*31810*/  HMMA.16816.F32.BF16 R20, R4, R22, R16 ;  /* 0x000000160414723c */ /* 0x000fe20000041810 */
[----:B----4-:R-:W-:Y:S04]  /*31820*/  STL.64 [R1+0xf40], R10 ;  /* 0x000f400a01007387 */ /* 0x010fe80000100a00 */
[----:B---3--:R0:W-:Y:S01]  /*31830*/  STL.64 [R1+0xf38], R8 ;  /* 0x000f380801007387 */ /* 0x0081e20000100a00 */
[----:B--2---:R-:W-:-:S03]  /*31840*/  FADD R12, R12, R3 ;  /* 0x000000030c0c7221 */ /* 0x004fc60000000000 */
[----:B0-----:R-:W2:Y:S01]  /*31850*/  LDL.LU R8, [R1+0x450] ;  /* 0x0004500001087983 */ /* 0x001ea20000300800 */
[----:B------:R-:W2:Y:S02]  /*31860*/  LDL.LU R9, [R1+0x454] ;  /* 0x0004540001097983 */ /* 0x000ea40000300800 */
[----:B------:R-:W2:Y:S02]  /*31870*/  LDL.LU R10, [R1+0x458] ;  /* 0x00045800010a7983 */ /* 0x000ea40000300800 */
[----:B------:R-:W2:Y:S01]  /*31880*/  LDL.LU R11, [R1+0x45c] ;  /* 0x00045c00010b7983 */ /* 0x000ea20000300800 */
[----:B------:R-:W3:Y:S01]  /*31890*/  LDL.LU.64 R18, [R1+0xf98] ;  /* 0x000f980001127983 */ /* 0x000ee20000300a00 */
[----:B------:R-:W3:Y:S07]  /*318a0*/  LDL.LU.64 R16, [R1+0xf90] ;  /* 0x000f900001107983 */ /* 0x000eee0000300a00 */
[----:B------:R-:W-:Y:S02]  /*318b0*/  STL.64 [R1+0x420], R20 ;  /* 0x0004201401007387 */ /* 0x000fe40000100a00 */
[----:B------:R0:W-:Y:S02]  /*318c0*/  STL.64 [R1+0x428], R22 ;  /* 0x0004281601007387 */ /* 0x0001e40000100a00 */
[----:B0-----:R-:W3:Y:S01]  /*318d0*/  LDL.LU.64 R22, [R1+0xf88] ;  /* 0x000f880001167983 */ /* 0x001ee20000300a00 */
[----:B------:R-:W4:Y:S02]  /*318e0*/  LDL.LU.64 R20, [R1+0xf80] ;  /* 0x000f800001147983 */ /* 0x000f240000300a00 */
[----:B------:R-:W2:Y:S02]  /*318f0*/  LDL.LU R3, [R1+0x8ec] ;  /* 0x0008ec0001037983 */ /* 0x000ea40000300800 */
[----:B------:R-:W-:-:S02]  /*31900*/  FADD R2, R15, R2 ;  /* 0x000000020f027221 */ /* 0x000fc40000000000 */
[----:B------:R-:W-:Y:S02]  /*31910*/  FADD R0, R28, R0 ;  /* 0x000000001c007221 */ /* 0x000fe40000000000 */
[----:B------:R-:W-:Y:S02]  /*31920*/  FADD R12, R29, R12 ;  /* 0x0000000c1d0c7221 */ /* 0x000fe40000000000 */
[----:B--2---:R-:W-:Y:S02]  /*31930*/  FADD R3, R3, R13 ;  /* 0x0000000d03037221 */ /* 0x004fe40000000000 */
[----:B----4-:R-:W-:Y:S01]  /*31940*/  FADD R2, R21, R2 ;  /* 0x0000000215027221 */ /* 0x010fe20000000000 */
[----:B------:R-:W2:Y:S01]  /*31950*/  LDL.LU R13, [R1+0x10] ;  /* 0x00001000010d7983 */ /* 0x000ea20000300800 */
[----:B------:R-:W4:Y:S02]  /*31960*/  LDL.LU R15, [R1+0xf78] ;  /* 0x000f7800010f7983 */ /* 0x000f240000300800 */
[----:B------:R-:W-:-:S02]  /*31970*/  FADD R3, R20, R3 ;  /* 0x0000000314037221 */ /* 0x000fc40000000000 */
[----:B------:R-:W4:Y:S01]  /*31980*/  LDL.LU R28, [R1+0xf74] ;  /* 0x000f7400011c7983 */ /* 0x000f220000300800 */
[----:B---3--:R-:W-:Y:S01]  /*31990*/  HMMA.16816.F32.BF16 R20, R4, R22, R16 ;  /* 0x000000160414723c */ /* 0x008fe20000041810 */
[----:B------:R-:W3:Y:S01]  /*319a0*/  LDL.LU R29, [R1+0xf70] ;  /* 0x000f7000011d7983 */ /* 0x000ee20000300800 */
[----:B------:R-:W3:Y:S02]  /*319b0*/  LDL.LU.64 R18, [R1+0xf68] ;  /* 0x000f680001127983 */ /* 0x000ee40000300a00 */
[----:B------:R-:W3:Y:S11]  /*319c0*/  LDL.LU.64 R16, [R1+0xf60] ;  /* 0x000f600001107983 */ /* 0x000ef60000300a00 */
[----:B------:R-:W-:Y:S08]  /*319d0*/  @!UPT UIADD3 URZ, URZ, URZ, URZ ;  /* 0x0000003f3f3ff290 */ /* 0x000ff0000fffe03f */
[----:B------:R-:W-:Y:S01]  /*319e0*/  STL.64 [R1+0x400], R20 ;  /* 0x0004001401007387 */ /* 0x000fe20000100a00 */
[----:B------:R0:W-:Y:S03]  /*319f0*/  STL.64 [R1+0x408], R22 ;  /* 0x0004081601007387 */ /* 0x0001e60000100a00 */
[----:B0-----:R-:W4:Y:S01]  /*31a00*/  LDL.LU.64 R22, [R1+0xf58] ;  /* 0x000f580001167983 */ /* 0x001f220000300a00 */
[----:B------:R-:W4:Y:S02]  /*31a10*/  LDL.LU.64 R20, [R1+0xf50] ;  /* 0x000f500001147983 */ /* 0x000f240000300a00 */
[----:B-----5:R-:W-:Y:S02]  /*31a20*/  FADD R12, R14, R12 ;  /* 0x0000000c0e0c7221 */ /* 0x020fe40000000000 */
[----:B--2---:R-:W-:Y:S02]  /*31a30*/  FADD R3, R13, R3 ;  /* 0x000000030d037221 */ /* 0x004fe40000000000 */
[----:B------:R-:W-:-:S02]  /*31a40*/  FADD R13, R24, R12 ;  /* 0x0000000c180d7221 */ /* 0x000fc40000000000 */
[----:B------:R-:W-:Y:S02]  /*31a50*/  FADD R12, R25, R3 ;  /* 0x00000003190c7221 */ /* 0x000fe40000000000 */
[----:B------:R-:W-:Y:S01]  /*31a60*/  HMMA.16816.F32.BF16 R24, R4, R26, R8 ;  /* 0x0000001a0418723c */ /* 0x000fe20000041808 */
[----:B---3--:R-:W-:Y:S02]  /*31a70*/  FADD R0, R19, R0 ;  /* 0x0000000013007221 */ /* 0x008fe40000000000 */
[----:B------:R-:W2:Y:S01]  /*31a80*/  LDL.LU R19, [R1+0xf4c] ;  /* 0x000f4c0001137983 */ /* 0x000ea20000300800 */
[----:B------:R-:W3:Y:S02]  /*31a90*/  LDL.LU R14, [R1+0xf48] ;  /* 0x000f4800010e7983 */ /* 0x000ee40000300800 */
[----:B------:R-:W-:Y:S02]  /*31aa0*/  FADD R0, R16, R0 ;  /* 0x0000000010007221 */ /* 0x000fe40000000000 */
[----:B----4-:R-:W-:-:S02]  /*31ab0*/  FADD R2, R20, R2 ;  /* 0x0000000214027221 */ /* 0x010fc40000000000 */
[----:B------:R-:W4:Y:S01]  /*31ac0*/  LDL.LU R20, [R1+0x30] ;  /* 0x0000300001147983 */ /* 0x000f220000300800 */
[----:B------:R-:W5:Y:S02]  /*31ad0*/  LDL.LU R16, [R1+0x40] ;  /* 0x0000400001107983 */ /* 0x000f640000300800 */
[----:B------:R-:W2:Y:S02]  /*31ae0*/  LDL.LU.64 R10, [R1+0xf40] ;  /* 0x000f4000010a7983 */ /* 0x000ea40000300a00 */
[----:B------:R-:W2:Y:S08]  /*31af0*/  LDL.LU.64 R8, [R1+0xf38] ;  /* 0x000f380001087983 */ /* 0x000eb00000300a00 */
[----:B------:R-:W-:Y:S01]  /*31b00*/  STL.64 [R1+0x3c0], R24 ;  /* 0x0003c01801007387 */ /* 0x000fe20000100a00 */
[----:B------:R0:W-:Y:S03]  /*31b10*/  STL.64 [R1+0x3c8], R26 ;  /* 0x0003c81a01007387 */ /* 0x0001e60000100a00 */
[----:B0-----:R-:W2:Y:S01]  /*31b20*/  LDL.LU.64 R26, [R1+0xf30] ;  /* 0x000f3000011a7983 */ /* 0x001ea20000300a00 */
[----:B------:R-:W3:Y:S03]  /*31b30*/  LDL.LU.64 R24, [R1+0xf28] ;  /* 0x000f280001187983 */ /* 0x000ee60000300a00 */
[----:B--2---:R-:W-:Y:S01]  /*31b40*/  STL.64 [R1+0xf18], R26 ;  /* 0x000f181a01007387 */ /* 0x004fe20000100a00 */
[----:B---3--:R-:W-:-:S02]  /*31b50*/  FADD R2, R24, R2 ;  /* 0x0000000218027221 */ /* 0x008fc40000000000 */
[----:B------:R0:W-:Y:S02]  /*31b60*/  STL [R1+0xf10], R25 ;  /* 0x000f101901007387 */ /* 0x0001e40000100800 */
[----:B------:R-:W2:Y:S01]  /*31b70*/  LDL.LU R24, [R1+0x430] ;  /* 0x0004300001187983 */ /* 0x000ea20000300800 */
[----:B0-----:R-:W2:Y:S01]  /*31b80*/  LDL.LU R25, [R1+0x434] ;  /* 0x0004340001197983 */ /* 0x001ea20000300800 */
[----:B------:R-:W2:Y:S02]  /*31b90*/  LDL.LU R26, [R1+0x438] ;  /* 0x00043800011a7983 */ /* 0x000ea40000300800 */
[----:B------:R-:W2:Y:S02]  /*31ba0*/  LDL.LU R27, [R1+0x43c] ;  /* 0x00043c00011b7983 */ /* 0x000ea40000300800 */
[----:B-----5:R-:W-:Y:S02]  /*31bb0*/  FADD R3, R16, R13 ;  /* 0x0000000d10037221 */ /* 0x020fe40000000000 */
[----:B------:R-:W-:-:S02]  /*31bc0*/  FADD R16, R8, R12 ;  /* 0x0000000c08107221 */ /* 0x000fc40000000000 */
[----:B------:R-:W-:Y:S02]  /*31bd0*/  FADD R12, R9, R3 ;  /* 0x00000003090c7221 */ /* 0x000fe40000000000 */
[----:B------:R-:W-:Y:S02]  /*31be0*/  FADD R2, R15, R2 ;  /* 0x000000020f027221 */ /* 0x000fe40000000000 */
[----:B------:R-:W3:Y:S01]  /*31bf0*/  LDL.LU R15, [R1+0xf20] ;  /* 0x000f2000010f7983 */ /* 0x000ee20000300800 */
[----:B--2---:R-:W-:Y:S03]  /*31c00*/  HMMA.16816.F32.BF16 R8, R4, R10, R24 ;  /* 0x0000000a0408723c */ /* 0x004fe60000041818 */
[----:B------:R-:W2:Y:S01]  /*31c10*/  LDL.LU.64 R26, [R1+0xf18] ;  /* 0x000f1800011a7983 */ /* 0x000ea20000300a00 */
[----:B------:R-:W5:Y:S11]  /*31c20*/  LDL.LU R25, [R1+0xf10] ;  /* 0x000f100001197983 */ /* 0x000f760000300800 */
[----:B------:R-:W-:Y:S08]  /*31c30*/  @!UPT UIADD3 URZ, URZ, URZ, URZ ;  /* 0x0000003f3f3ff290 */ /* 0x000ff0000fffe03f */
[----:B------:R-:W-:Y:S01]  /*31c40*/  STL.64 [R1+0x220], R8 ;  /* 0x0002200801007387 */ /* 0x000fe20000100a00 */
[----:B------:R0:W-:Y:S03]  /*31c50*/  STL.64 [R1+0x228], R10 ;  /* 0x0002280a01007387 */ /* 0x0001e60000100a00 */
[----:B0-----:R-:W2:Y:S01]  /*31c60*/  LDL.LU.64 R10, [R1+0xf08] ;  /* 0x000f0800010a7983 */ /* 0x001ea20000300a00 */
[----:B------:R-:W2:Y:S02]  /*31c70*/  LDL.LU.64 R8, [R1+0xf00] ;  /* 0x000f000001087983 */ /* 0x000ea40000300a00 */
[----:B------:R-:W-:-:S04]  /*31c80*/  FADD R0, R17, R0 ;  /* 0x0000000011007221 */ /* 0x000fc80000000000 */
[----:B------:R-:W-:Y:S02]  /*31c90*/  FADD R13, R21, R0 ;  /* 0x00000000150d7221 */ /* 0x000fe40000000000 */
[----:B----4-:R-:W-:Y:S02]  /*31ca0*/  FADD R0, R20, R16 ;  /* 0x0000001014007221 */ /* 0x010fe40000000000 */
[----:B------:R-:W-:Y:S04]  /*31cb0*/  SHFL.BFLY PT, R16, R12, 0x2, 0x1f ;  /* 0x0c401f000c107f89 */ /* 0x000fe800000e0000 */
[----:B------:R-:W0:Y:S01]  /*31cc0*/  SHFL.BFLY PT, R17, R0, 0x2, 0x1f ;  /* 0x0c401f0000117f89 */ /* 0x000e2200000e0000 */
[----:B-----5:R-:W-:Y:S02]  /*31cd0*/  FADD R3, R25, R13 ;  /* 0x0000000d19037221 */ /* 0x020fe40000000000 */
[----:B--2---:R-:W-:-:S02]  /*31ce0*/  FADD R2, R9, R2 ;  /* 0x0000000209027221 */ /* 0x004fc40000000000 */
[----:B------:R-:W2:Y:S04]  /*31cf0*/  LDL.LU R9, [R1+0xef8] ;  /* 0x000ef80001097983 */ /* 0x000ea80000300800 */
[----:B------:R-:W1:Y:S01]  /*31d00*/  SHFL.BFLY PT, R20, R2, 0x2, 0x1f ;  /* 0x0c401f0002147f89 */ /* 0x000e6200000e0000 */
[----:B------:R4:W-:Y:S02]  /*31d10*/  STL.64 [R1+0xe48], R26 ;  /* 0x000e481a01007387 */ /* 0x0009e40000100a00 */
[----:B------:R-:W5:Y:S02]  /*31d20*/  LDL.LU R24, [R1+0x3f0] ;  /* 0x0003f00001187983 */ /* 0x000f640000300800 */
[----:B------:R-:W5:Y:S01]  /*31d30*/  LDL.LU R25, [R1+0x3f4] ;  /* 0x0003f40001197983 */ /* 0x000f620000300800 */
[----:B----4-:R-:W5:Y:S01]  /*31d40*/  LDL.LU R26, [R1+0x3f8] ;  /* 0x0003f800011a7983 */ /* 0x010f620000300800 */
[----:B------:R-:W5:Y:S02]  /*31d50*/  LDL.LU R27, [R1+0x3fc] ;  /* 0x0003fc00011b7983 */ /* 0x000f640000300800 */
[----:B------:R-:W-:Y:S02]  /*31d60*/  STL.64 [R1+0xe30], R18 ;  /* 0x000e301201007387 */ /* 0x000fe40000100a00 */
[----:B0-----:R-:W-:Y:S01]  /*31d70*/  STL.64 [R1+0xe28], R16 ;  /* 0x000e281001007387 */ /* 0x001fe20000100a00 */
[----:B------:R-:W-:Y:S04]  /*31d80*/  STL.64 [R1+0xe40], R22 ;  /* 0x000e401601007387 */ /* 0x000fe80000100a00 */
[----:B-1----:R0:W-:Y:S04]  /*31d90*/  STL [R1+0xe38], R20 ;  /* 0x000e381401007387 */ /* 0x0021e80000100800 */
[----:B0-----:R-:W4:Y:S01]  /*31da0*/  LDL.LU R20, [R1+0x410] ;  /* 0x0004100001147983 */ /* 0x001f220000300800 */
[----:B------:R-:W4:Y:S02]  /*31db0*/  LDL.LU R21, [R1+0x414] ;  /* 0x0004140001157983 */ /* 0x000f240000300800 */
[----:B------:R-:W4:Y:S02]  /*31dc0*/  LDL.LU R22, [R1+0x418] ;  /* 0x0004180001167983 */ /* 0x000f240000300800 */
[----:B------:R-:W4:Y:S01]  /*31dd0*/  LDL.LU R23, [R1+0x41c] ;  /* 0x00041c0001177983 */ /* 0x000f220000300800 */
[----:B------:R-:W-:Y:S01]  /*31de0*/  MOV R19, R8 ;  /* 0x0000000800137202 */ /* 0x000fe20000000f00 */
[----:B------:R-:W0:Y:S04]  /*31df0*/  SHFL.BFLY PT, R13, R3, 0x2, 0x1f ;  /* 0x0c401f00030d7f89 */ /* 0x000e2800000e0000 */
[----:B---3--:R-:W-:Y:S01]  /*31e00*/  STL.64 [R1+0xe58], R14 ;  /* 0x000e580e01007387 */ /* 0x008fe20000100a00 */
[----:B--2---:R-:W-:-:S07]  /*31e10*/  IMAD.MOV.U32 R18, RZ, RZ, R9 ;  /* 0x000000ffff127224 */ /* 0x004fce00078e0009 */
[C---:B----4-:R-:W-:Y:S11]  /*31e20*/  HMMA.16816.F32.BF16 R16, R4.reuse, R18, R20 ;  /* 0x000000120410723c */ /* 0x050ff60000041814 */
[----:B------:R-:W-:Y:S11]  /*31e30*/  @!UPT UIADD3 URZ, URZ, URZ, URZ ;  /* 0x0000003f3f3ff290 */ /* 0x000ff6000fffe03f */
[----:B------:R-:W-:Y:S01]  /*31e40*/  @!UPT UIADD3 URZ, URZ, URZ, URZ ;  /* 0x0000003f3f3ff290 */ /* 0x000fe2000fffe03f */
[----:B------:R-:W-:Y:S01]  /*31e50*/  STL.64 [R1+0x380], R16 ;  /* 0x0003801001007387 */ /* 0x000fe20000100a00 */
[----:B------:R-:W-:Y:S02]  /*31e60*/  STL.64 [R1+0x388], R18 ;  /* 0x0003881201007387 */ /* 0x000fe40000100a00 */
[----:B0-----:R5:W-:Y:S02]  /*31e70*/  STL.64 [R1+0xe50], R12 ;  /* 0x000e500c01007387 */ /* 0x001be40000100a00 */
[----:B------:R-:W2:Y:S01]  /*31e80*/  LDL.LU R8, [R1+0x1a0] ;  /* 0x0001a00001087983 */ /* 0x000ea20000300800 */
[C---:B-----5:R-:W-:Y:S11]  /*31e90*/  HMMA.16816.F32.BF16 R12, R4.reuse, R10, R24 ;  /* 0x0000000a040c723c */ /* 0x060ff60000041818 */
[----:B------:R-:W-:Y:S11]  /*31ea0*/  @!UPT UIADD3 URZ, URZ, URZ, URZ ;  /* 0x0000003f3f3ff290 */ /* 0x000ff6000fffe03f */
[----:B------:R-:W-:Y:S01]  /*31eb0*/  @!UPT UIADD3 URZ, URZ, URZ, URZ ;  /* 0x0000003f3f3ff290 */ /* 0x000fe2000fffe03f */
[----:B------:R-:W-:Y:S01]  /*31ec0*/  STL.64 [R1+0x3a0], R12 ;  /* 0x0003a00c01007387 */ /* 0x000fe20000100a00 */
[----:B------:R-:W-:Y:S02]  /*31ed0*/  STL.64 [R1+0x3a8], R14 ;  /* 0x0003a80e01007387 */ /* 0x000fe40000100a00 */
[----:B------:R-:W2:Y:S02]  /*31ee0*/  LDL.LU R9, [R1+0x1a4] ;  /* 0x0001a40001097983 */ /* 0x000ea40000300800 */
[----:B------:R-:W3:Y:S01]  /*31ef0*/  LDL.LU R10, [R1+0x1a8] ;  /* 0x0001a800010a7983 */ /* 0x000ee20000300800 */
[----:B------:R-:W3:Y:S04]  /*31f00*/  LDL.LU R11, [R1+0x1ac] ;  /* 0x0001ac00010b7983 */ /* 0x000ee80000300800 */
[----:B---3--:R-:W-:Y:S01]  /*31f10*/  STL.64 [R1+0xda8], R10 ;  /* 0x000da80a01007387 */ /* 0x008fe20000100a00 */
[----:B--2---:R0:W-:Y:S03]  /*31f20*/  STL.64 [R1+0xda0], R8 ;  /* 0x000da00801007387 */ /* 0x0041e60000100a00 */
[----:B0-----:R-:W2:Y:S01]  /*31f30*/  LDL.LU R8, [R1+0x320] ;  /* 0x0003200001087983 */ /* 0x001ea20000300800 */
[----:B------:R-:W2:Y:S02]  /*31f40*/  LDL.LU R9, [R1+0x324] ;  /* 0x0003240001097983 */ /* 0x000ea40000300800 */
[----:B------:R-:W3:Y:S02]  /*31f50*/  LDL.LU R10, [R1+0x328] ;  /* 0x00032800010a7983 */ /* 0x000ee40000300800 */
[----:B------:R-:W3:Y:S01]  /*31f60*/  LDL.LU R11, [R1+0x32c] ;  /* 0x00032c00010b7983 */ /* 0x000ee20000300800 */
[----:B------:R-:W4:Y:S01]  /*31f70*/  LDL.LU R26, [R1+0x58] ;  /* 0x00005800011a7983 */ /* 0x000f220000300800 */
[----:B------:R-:W4:Y:S03]  /*31f80*/  LDL.LU R27, [R1+0x5c] ;  /* 0x00005c00011b7983 */ /* 0x000f260000300800 */
[----:B----4-:R0:W-:Y:S01]  /*31f90*/  STL.64 [R1+0xe60], R26 ;  /* 0x000e601a01007387 */ /* 0x0101e20000100a00 */
[----:B------:R-:W4:Y:S02]  /*31fa0*/  LDL.LU R12, [R1+0x2d0] ;  /* 0x0002d000010c7983 */ /* 0x000f240000300800 */
[----:B------:R-:W4:Y:S02]  /*31fb0*/  LDL.LU R13, [R1+0x2d4] ;  /* 0x0002d400010d7983 */ /* 0x000f240000300800 */
[----:B------:R-:W5:Y:S01]  /*31fc0*/  LDL.LU R14, [R1+0x2d8] ;  /* 0x0002d800010e7983 */ /* 0x000f620000300800 */
[----:B------:R-:W5:Y:S04]  /*31fd0*/  LDL.LU R15, [R1+0x2dc] ;  /* 0x0002dc00010f7983 */ /* 0x000f680000300800 */
[----:B-----5:R-:W-:Y:S01]  /*31fe0*/  STL.64 [R1+0xe70], R14 ;  /* 0x000e700e01007387 */ /* 0x020fe20000100a00 */
[----:B----4-:R1:W-:Y:S02]  /*31ff0*/  STL.64 [R1+0xe68], R12 ;  /* 0x000e680c01007387 */ /* 0x0103e40000100a00 */
[----:B0-----:R-:W4:Y:S02]  /*32000*/  LDL.LU R26, [R1+0x68] ;  /* 0x00006800011a7983 */ /* 0x001f240000300800 */
[----:B------:R-:W4:Y:S02]  /*32010*/  LDL.LU R27, [R1+0x6c] ;  /* 0x00006c00011b7983 */ /* 0x000f240000300800 */
[----:B----4-:R0:W-:Y:S01]  /*32020*/  STL.64 [R1+0xe78], R26 ;  /* 0x000e781a01007387 */ /* 0x0101e20000100a00 */
[----:B-1----:R-:W4:Y:S02]  /*32030*/  LDL.LU R12, [R1+0x2e0] ;  /* 0x0002e000010c7983 */ /* 0x002f240000300800 */
        /* <DEDUP_REMOVED lines=13> */
[----:B----4-:R-:W-:Y:S02]  /*32110*/  STL.64 [R1+0xe98], R12 ;  /* 0x000e980c01007387 */ /* 0x010fe40000100a00 */
[----:B0-----:R-:W4:Y:S02]  /*32120*/  LDL.LU R26, [R1+0x88] ;  /* 0x00008800011a7983 */ /* 0x001f240000300800 */
[----:B------:R-:W4:Y:S02]  /*32130*/  LDL.LU R27, [R1+0x8c] ;  /* 0x00008c00011b7983 */ /* 0x000f240000300800 */
[----:B----4-:R0:W-:Y:S04]  /*32140*/  STL.64 [R1+0xea8], R26 ;  /* 0x000ea81a01007387 */ /* 0x0101e80000100a00 */
[----:B0-----:R-:W4:Y:S01]  /*32150*/  LDL.LU R26, [R1+0x98] ;  /* 0x00009800011a7983 */ /* 0x001f220000300800 */
[----:B------:R-:W4:Y:S03]  /*32160*/  LDL.LU R27, [R1+0x9c] ;  /* 0x00009c00011b7983 */ /* 0x000f260000300800 */
[----:B----4-:R0:W-:Y:S01]  /*32170*/  STL.64 [R1+0xec0], R26 ;  /* 0x000ec01a01007387 */ /* 0x0101e20000100a00 */
[----:B------:R-:W4:Y:S02]  /*32180*/  LDL.LU R18, [R1+0xa8] ;  /* 0x0000a80001127983 */ /* 0x000f240000300800 */
[----:B------:R-:W4:Y:S02]  /*32190*/  LDL.LU R19, [R1+0xac] ;  /* 0x0000ac0001137983 */ /* 0x000f240000300800 */
[----:B----4-:R-:W-:Y:S01]  /*321a0*/  STL.64 [R1+0xec8], R18 ;  /* 0x000ec81201007387 */ /* 0x010fe20000100a00 */
        /* <DEDUP_REMOVED lines=16> */
[----:B------:R-:W4:Y:S01]  /*322b0*/  LDL.LU R27, [R1+0xdc] ;  /* 0x0000dc00011b7983 */ /* 0x000f220000300800 */
[----:B-1----:R-:W4:Y:S01]  /*322c0*/  LDL.LU R20, [R1+0x3d0] ;  /* 0x0003d00001147983 */ /* 0x002f220000300800 */
[----:B------:R-:W4:Y:S02]  /*322d0*/  LDL.LU R21, [R1+0x3d4] ;  /* 0x0003d40001157983 */ /* 0x000f240000300800 */
[----:B------:R-:W4:Y:S02]  /*322e0*/  LDL.LU R22, [R1+0x3d8] ;  /* 0x0003d80001167983 */ /* 0x000f240000300800 */
[----:B------:R-:W4:Y:S01]  /*322f0*/  LDL.LU R23, [R1+0x3dc] ;  /* 0x0003dc0001177983 */ /* 0x000f220000300800 */
[----:B------:R-:W5:Y:S01]  /*32300*/  LDL.LU R16, [R1+0x390] ;  /* 0x0003900001107983 */ /* 0x000f620000300800 */
[----:B------:R-:W5:Y:S02]  /*32310*/  LDL.LU R17, [R1+0x394] ;  /* 0x0003940001117983 */ /* 0x000f640000300800 */
[----:B------:R-:W5:Y:S02]  /*32320*/  LDL.LU R18, [R1+0x398] ;  /* 0x0003980001127983 */ /* 0x000f640000300800 */
[----:B------:R-:W5:Y:S01]  /*32330*/  LDL.LU R19, [R1+0x39c] ;  /* 0x00039c0001137983 */ /* 0x000f620000300800 */
[----:B------:R-:W2:Y:S01]  /*32340*/  LDL.LU R12, [R1+0x300] ;  /* 0x00030000010c7983 */ /* 0x000ea20000300800 */
        /* <DEDUP_REMOVED lines=9> */
[----:B---3--:R-:W-:Y:S01]  /*323e0*/  STL.64 [R1+0xdb8], R10 ;  /* 0x000db80a01007387 */ /* 0x008fe20000100a00 */
[----:B------:R0:W-:Y:S03]  /*323f0*/  STL.64 [R1+0xdb0], R8 ;  /* 0x000db00801007387 */ /* 0x0001e60000100a00 */
[----:B0-----:R-:W3:Y:S01]  /*32400*/  LDL.LU R8, [R1+0x330] ;  /* 0x0003300001087983 */ /* 0x001ee20000300800 */
[----:B------:R-:W3:Y:S02]  /*32410*/  LDL.LU R9, [R1+0x334] ;  /* 0x0003340001097983 */ /* 0x000ee40000300800 */
[----:B------:R-:W2:Y:S02]  /*32420*/  LDL.LU R10, [R1+0x338] ;  /* 0x00033800010a7983 */ /* 0x000ea40000300800 */
[----:B------:R-:W2:Y:S02]  /*32430*/  LDL.LU R11, [R1+0x33c] ;  /* 0x00033c00010b7983 */ /* 0x000ea40000300800 */
[----:B--2---:R0:W-:Y:S01]  /*32440*/  STL.64 [R1+0xdc8], R10 ;  /* 0x000dc80a01007387 */ /* 0x0041e20000100a00 */
[----:B---3--:R-:W-:Y:S03]  /*32450*/  STL.64 [R1+0xdc0], R8 ;  /* 0x000dc00801007387 */ /* 0x008fe60000100a00 */
[----:B0-----:R-:W2:Y:S01]  /*32460*/  LDL.LU R10, [R1+0x8] ;  /* 0x00000800010a7983 */ /* 0x001ea20000300800 */
[----:B------:R-:W2:Y:S03]  /*32470*/  LDL.LU R11, [R1+0xc] ;  /* 0x00000c00010b7983 */ /* 0x000ea60000300800 */
[----:B--2---:R0:W-:Y:S04]  /*32480*/  STL.64 [R1+0xde0], R10 ;  /* 0x000de00a01007387 */ /* 0x0041e80000100a00 */
[----:B0-----:R-:W2:Y:S01]  /*32490*/  LDL.LU R10, [R1+0x18] ;  /* 0x00001800010a7983 */ /* 0x001ea20000300800 */
[----:B------:R-:W2:Y:S01]  /*324a0*/  LDL.LU R11, [R1+0x1c] ;  /* 0x00001c00010b7983 */ /* 0x000ea20000300800 */
[C---:B----4-:R-:W-:Y:S02]  /*324b0*/  HMMA.16816.F32.BF16 R24, R4.reuse, R26, R20 ;  /* 0x0000001a0418723c */ /* 0x050fe40000041814 */
[----:B--2---:R0:W-:Y:S04]  /*324c0*/  STL.64 [R1+0xdf8], R10 ;  /* 0x000df80a01007387 */ /* 0x0041e80000100a00 */
[----:B0-----:R-:W2:Y:S01]  /*324d0*/  LDL.LU R10, [R1+0xc8] ;  /* 0x0000c800010a7983 */ /* 0x001ea20000300800 */
[----:B------:R-:W2:Y:S02]  /*324e0*/  LDL.LU R11, [R1+0xcc] ;  /* 0x0000cc00010b7983 */ /* 0x000ea40000300800 */
[----:B------:R-:W2:Y:S02]  /*324f0*/  LDL.LU.64 R22, [R1+0xef0] ;  /* 0x000ef00001167983 */ /* 0x000ea40000300a00 */
[----:B------:R-:W2:Y:S11]  /*32500*/  LDL.LU.64 R20, [R1+0xee8] ;  /* 0x000ee80001147983 */ /* 0x000eb60000300a00 */
[----:B------:R-:W-:Y:S01]  /*32510*/  @!UPT UIADD3 URZ, URZ, URZ, URZ ;  /* 0x0000003f3f3ff290 */ /* 0x000fe2000fffe03f */
[----:B------:R-:W-:Y:S01]  /*32520*/  STL.64 [R1+0x3e0], R24 ;  /* 0x0003e01801007387 */ /* 0x000fe20000100a00 */
[----:B------:R0:W-:Y:S03]  /*32530*/  STL.64 [R1+0x3e8], R26 ;  /* 0x0003e81a01007387 */ /* 0x0001e60000100a00 */
[----:B0-----:R-:W5:Y:S01]  /*32540*/  LDL.LU.64 R26, [R1+0xee0] ;  /* 0x000ee000011a7983 */ /* 0x001f620000300a00 */
[C---:B--2---:R-:W-:Y:S03]  /*32550*/  HMMA.16816.F32.BF16 R8, R4.reuse, R10, R20 ;  /* 0x0000000a0408723c */ /* 0x044fe60000041814 */
[----:B------:R-:W2:Y:S01]  /*32560*/  LDL.LU.64 R22, [R1+0xed8] ;  /* 0x000ed80001167983 */ /* 0x000ea20000300a00 */
[----:B------:R-:W2:Y:S11]  /*32570*/  LDL.LU.64 R20, [R1+0xed0] ;  /* 0x000ed00001147983 */ /* 0x000eb60000300a00 */
[----:B------:R-:W-:Y:S08]  /*32580*/  @!UPT UIADD3 URZ, URZ, URZ, URZ ;  /* 0x0000003f3f3ff290 */ /* 0x000ff0000fffe03f */
[----:B------:R-:W-:Y:S01]  /*32590*/  STL.64 [R1+0x3f0], R8 ;  /* 0x0003f00801007387 */ /* 0x000fe20000100a00 */
[----:B------:R0:W-:Y:S03]  /*325a0*/  STL.64 [R1+0x3f8], R10 ;  /* 0x0003f80a01007387 */ /* 0x0001e60000100a00 */
[----:B0-----:R-:W3:Y:S01]  /*325b0*/  LDL.LU R10, [R1+0x28] ;  /* 0x00002800010a7983 */ /* 0x001ee20000300800 */
[----:B------:R-:W3:Y:S01]  /*325c0*/  LDL.LU R11, [R1+0x2c] ;  /* 0x00002c00010b7983 */ /* 0x000ee20000300800 */
[C---:B-----5:R-:W-:Y:S02]  /*325d0*/  HMMA.16816.F32.BF16 R24, R4.reuse, R26, R16 ;  /* 0x0000001a0418723c */ /* 0x060fe40000041810 */
[----:B---3--:R0:W-:Y:S04]  /*325e0*/  STL.64 [R1+0xe10], R10 ;  /* 0x000e100a01007387 */ /* 0x0081e80000100a00 */
[----:B0-----:R-:W3:Y:S01]  /*325f0*/  LDL.LU R10, [R1+0x38] ;  /* 0x00003800010a7983 */ /* 0x001ee20000300800 */
[----:B------:R-:W3:Y:S02]  /*32600*/  LDL.LU R11, [R1+0x3c] ;  /* 0x00003c00010b7983 */ /* 0x000ee40000300800 */
[----:B------:R-:W2:Y:S11]  /*32610*/  LDL.LU.64 R18, [R1+0xec8] ;  /* 0x000ec80001127983 */ /* 0x000eb60000300a00 */
[----:B------:R-:W-:Y:S03]  /*32620*/  @!UPT UIADD3 URZ, URZ, URZ, URZ ;  /* 0x0000003f3f3ff290 */ /* 0x000fe6000fffe03f */
[----:B------:R-:W-:Y:S01]  /*32630*/  STL.64 [R1+0x410], R24 ;  /* 0x0004101801007387 */ /* 0x000fe20000100a00 */
[----:B------:R0:W-:Y:S04]  /*32640*/  STL.64 [R1+0x418], R26 ;  /* 0x0004181a01007387 */ /* 0x0001e80000100a00 */
[----:B0-----:R-:W4:Y:S01]  /*32650*/  LDL.LU.64 R26, [R1+0xec0] ;  /* 0x000ec000011a7983 */ /* 0x001f220000300a00 */
[C---:B--2---:R-:W-:Y:S03]  /*32660*/  HMMA.16816.F32.BF16 R20, R4.reuse, R18, R20 ;  /* 0x000000120414723c */ /* 0x044fe60000041814 */
[----:B------:R-:W2:Y:S05]  /*32670*/  LDL.LU R18, [R1+0x48] ;  /* 0x0000480001127983 */ /* 0x000eaa0000300800 */
[C---:B----4-:R-:W-:Y:S11]  /*32680*/  HMMA.16816.F32.BF16 R24, R4.reuse, R26, R12 ;  /* 0x0000001a0418723c */ /* 0x050ff6000004180c */
[----:B------:R-:W-:Y:S04]  /*32690*/  @!UPT UIADD3 URZ, URZ, URZ, URZ ;  /* 0x0000003f3f3ff290 */ /* 0x000fe8000fffe03f */
[----:B------:R0:W-:Y:S01]  /*326a0*/  STL.64 [R1+0x610], R20 ;  /* 0x0006101401007387 */ /* 0x0001e20000100a00 */
[----:B------:R1:W-:Y:S02]  /*326b0*/  STL.64 [R1+0x618], R22 ;  /* 0x0006181601007387 */ /* 0x0003e40000100a00 */
[----:B------:R-:W2:Y:S01]  /*326c0*/  LDL.LU R19, [R1+0x4c] ;  /* 0x00004c0001137983 */ /* 0x000ea20000300800 */
[----:B0-----:R-:W2:Y:S01]  /*326d0*/  LDL.LU R20, [R1+0x2c0] ;  /* 0x0002c00001147983 */ /* 0x001ea20000300800 */
[----:B------:R-:W2:Y:S02]  /*326e0*/  LDL.LU R21, [R1+0x2c4] ;  /* 0x0002c40001157983 */ /* 0x000ea40000300800 */
[----:B-1----:R-:W2:Y:S02]  /*326f0*/  LDL.LU R22, [R1+0x2c8] ;  /* 0x0002c80001167983 */ /* 0x002ea40000300800 */
[----:B------:R-:W2:Y:S01]  /*32700*/  LDL.LU R23, [R1+0x2cc] ;  /* 0x0002cc0001177983 */ /* 0x000ea20000300800 */
[----:B------:R-:W4:Y:S01]  /*32710*/  LDL.LU.64 R14, [R1+0xeb8] ;  /* 0x000eb800010e7983 */ /* 0x000f220000300a00 */
[----:B------:R-:W4:Y:S02]  /*32720*/  LDL.LU.64 R12, [R1+0xeb0] ;  /* 0x000eb000010c7983 */ /* 0x000f240000300a00 */
[----:B------:R-:W-:Y:S02]  /*32730*/  STL.64 [R1+0x310], R24 ;  /* 0x0003101801007387 */ /* 0x000fe40000100a00 */
[----:B------:R0:W-:Y:S02]  /*32740*/  STL.64 [R1+0x318], R26 ;  /* 0x0003181a01007387 */ /* 0x0001e40000100a00 */
        /* <DEDUP_REMOVED lines=24> */
[----:B------:R-:W5:Y:S11]  /*328d0*/  LDL.LU.64 R12, [R1+0xe50] ;  /* 0x000e5000010c7983 */ /* 0x000f760000300a00 */
[----:B------:R-:W-:Y:S09]  /*328e0*/  @!UPT UIADD3 URZ, URZ, URZ, URZ ;  /* 0x0000003f3f3ff290 */ /* 0x000ff2000fffe03f */
[----:B------:R-:W-:Y:S01]  /*328f0*/  STL.64 [R1+0x630], R24 ;  /* 0x0006301801007387 */ /* 0x000fe20000100a00 */
[----:B------:R0:W-:Y:S03]  /*32900*/  STL.64 [R1+0x638], R26 ;  /* 0x0006381a01007387 */ /* 0x0001e60000100a00 */
[----:B0-----:R-:W2:Y:S01]  /*32910*/  LDL.LU.64 R26, [R1+0xe48] ;  /* 0x000e4800011a7983 */ /* 0x001ea20000300a00 */
[----:B------:R-:W3:Y:S03]  /*32920*/  LDL R24, [R1+0x60c] ;  /* 0x00060c0001187983 */ /* 0x000ee60000100800 */
[----:B--2---:R-:W-:Y:S01]  /*32930*/  STL.64 [R1+0xdd8], R26 ;  /* 0x000dd81a01007387 */ /* 0x004fe20000100a00 */
[----:B---3--:R0:W-:Y:S03]  /*32940*/  STL [R1+0xdd0], R24 ;  /* 0x000dd01801007387 */ /* 0x0081e60000100800 */
        /* <DEDUP_REMOVED lines=16> */
[C---:B------:R-:W-:Y:S01]  /*32a50*/  HMMA.16816.F32.BF16 R16, R4.reuse, R18, R20 ;  /* 0x000000120410723c */ /* 0x040fe20000041814 */
[----:B---3--:R-:W-:Y:S01]  /*32a60*/  STL.64 [R1+0xe20], R26 ;  /* 0x000e201a01007387 */ /* 0x008fe20000100a00 */
[----:B--2---:R0:W-:Y:S03]  /*32a70*/  STL.64 [R1+0xe18], R24 ;  /* 0x000e181801007387 */ /* 0x0041e60000100a00 */
[----:B0-----:R-:W2:Y:S01]  /*32a80*/  LDL.LU R24, [R1+0x2b0] ;  /* 0x0002b00001187983 */ /* 0x001ea20000300800 */
[----:B------:R-:W2:Y:S02]  /*32a90*/  LDL.LU R25, [R1+0x2b4] ;  /* 0x0002b40001197983 */ /* 0x000ea40000300800 */
[----:B------:R-:W2:Y:S02]  /*32aa0*/  LDL.LU R26, [R1+0x2b8] ;  /* 0x0002b800011a7983 */ /* 0x000ea40000300800 */
[----:B------:R-:W2:Y:S01]  /*32ab0*/  LDL.LU R27, [R1+0x2bc] ;  /* 0x0002bc00011b7983 */ /* 0x000ea20000300800 */
[----:B------:R-:W3:Y:S01]  /*32ac0*/  LDL.LU.64 R22, [R1+0xe40] ;  /* 0x000e400001167983 */ /* 0x000ee20000300a00 */
[----:B------:R-:W3:Y:S11]  /*32ad0*/  LDL.LU R20, [R1+0xe38] ;  /* 0x000e380001147983 */ /* 0x000ef60000300800 */
[----:B------:R-:W-:Y:S02]  /*32ae0*/  STL.64 [R1+0x640], R16 ;  /* 0x0006401001007387 */ /* 0x000fe40000100a00 */
[----:B------:R0:W-:Y:S02]  /*32af0*/  STL.64 [R1+0x648], R18 ;  /* 0x0006481201007387 */ /* 0x0001e40000100a00 */
[----:B0-----:R-:W3:Y:S01]  /*32b00*/  LDL.LU.64 R18, [R1+0xe30] ;  /* 0x000e300001127983 */ /* 0x001ee20000300a00 */
[----:B------:R-:W5:Y:S02]  /*32b10*/  LDL.LU.64 R16, [R1+0xe28] ;  /* 0x000e280001107983 */ /* 0x000f640000300a00 */
[----:B------:R-:W3:Y:S01]  /*32b20*/  LDL R21, [R1+0x608] ;  /* 0x0006080001157983 */ /* 0x000ee20000100800 */
        /* <DEDUP_REMOVED lines=23> */
[----:B------:R-:W2:Y:S11]  /*32ca0*/  LDL.LU R24, [R1+0xdd0] ;  /* 0x000dd00001187983 */ /* 0x000eb60000300800 */
[----:B------:R-:W-:Y:S09]  /*32cb0*/  @!UPT UIADD3 URZ, URZ, URZ, URZ ;  /* 0x0000003f3f3ff290 */ /* 0x000ff2000fffe03f */
[----:B------:R-:W-:Y:S01]  /*32cc0*/  STL.64 [R1+0x670], R8 ;  /* 0x0006700801007387 */ /* 0x000fe20000100a00 */
[----:B------:R0:W-:Y:S03]  /*32cd0*/  STL.64 [R1+0x678], R10 ;  /* 0x0006780a01007387 */ /* 0x0001e60000100a00 */
[----:B0-----:R-:W4:Y:S01]  /*32ce0*/  LDL.LU.64 R10, [R1+0xdc8] ;  /* 0x000dc800010a7983 */ /* 0x001f220000300a00 */
[----:B------:R-:W4:Y:S02]  /*32cf0*/  LDL.LU.64 R8, [R1+0xdc0] ;  /* 0x000dc00001087983 */ /* 0x000f240000300a00 */
[----:B------:R-:W2:Y:S01]  /*32d00*/  LDL.LU R25, [R1+0x968] ;  /* 0x0009680001197983 */ /* 0x000ea20000300800 */
[C---:B----4-:R-:W-:Y:S11]  /*32d10*/  HMMA.16816.F32.BF16 R8, R4.reuse, R14, R8 ;  /* 0x0000000e0408723c */ /* 0x050ff60000041808 */
[----:B------:R-:W-:Y:S11]  /*32d20*/  @!UPT UIADD3 URZ, URZ, URZ, URZ ;  /* 0x0000003f3f3ff290 */ /* 0x000ff6000fffe03f */
[----:B------:R-:W-:Y:S01]  /*32d30*/  @!UPT UIADD3 URZ, URZ, URZ, URZ ;  /* 0x0000003f3f3ff290 */ /* 0x000fe2000fffe03f */
[----:B------:R-:W-:Y:S01]  /*32d40*/  STL.64 [R1+0x680], R8 ;  /* 0x0006800801007387 */ /* 0x000fe20000100a00 */
[----:B------:R0:W-:Y:S03]  /*32d50*/  STL.64 [R1+0x688], R10 ;  /* 0x0006880a01007387 */ /* 0x0001e60000100a00 */
[----:B0-----:R-:W3:Y:S01]  /*32d60*/  LDL.LU.64 R10, [R1+0xdb8] ;  /* 0x000db800010a7983 */ /* 0x001ee20000300a00 */
[----:B------:R-:W3:Y:S02]  /*32d70*/  LDL.LU.64 R8, [R1+0xdb0] ;  /* 0x000db00001087983 */ /* 0x000ee40000300a00 */
[----:B------:R-:W4:Y:S01]  /*32d80*/  LDL.LU R15, [R1+0x7a0] ;  /* 0x0007a000010f7983 */ /* 0x000f220000300800 */
[C---:B---3--:R-:W-:Y:S11]  /*32d90*/  HMMA.16816.F32.BF16 R8, R4.reuse, R18, R8 ;  /* 0x000000120408723c */ /* 0x048ff60000041808 */
[----:B------:R-:W-:Y:S11]  /*32da0*/  @!UPT UIADD3 URZ, URZ, URZ, URZ ;  /* 0x0000003f3f3ff290 */ /* 0x000ff6000fffe03f */
[----:B------:R-:W-:Y:S01]  /*32db0*/  @!UPT UIADD3 URZ, URZ, URZ, URZ ;  /* 0x0000003f3f3ff290 */ /* 0x000fe2000fffe03f */
[----:B------:R-:W-:Y:S01]  /*32dc0*/  STL.64 [R1+0x690], R8 ;  /* 0x0006900801007387 */ /* 0x000fe20000100a00 */
[----:B------:R0:W-:Y:S03]  /*32dd0*/  STL.64 [R1+0x698], R10 ;  /* 0x0006980a01007387 */ /* 0x0001e60000100a00 */
[----:B0-----:R-:W3:Y:S01]  /*32de0*/  LDL.LU.64 R10, [R1+0xda8] ;  /* 0x000da800010a7983 */ /* 0x001ee20000300a00 */
[----:B------:R-:W3:Y:S02]  /*32df0*/  LDL.LU.64 R8, [R1+0xda0] ;  /* 0x000da00001087983 */ /* 0x000ee40000300a00 */
[----:B------:R-:W2:Y:S02]  /*32e00*/  LDL.LU R18, [R1+0x7a4] ;  /* 0x0007a40001127983 */ /* 0x000ea40000300800 */
[----:B------:R-:W2:Y:S01]  /*32e10*/  LDL.LU R19, [R1+0x964] ;  /* 0x0009640001137983 */ /* 0x000ea20000300800 */
[----:B---3--:R-:W-:Y:S11]  /*32e20*/  HMMA.16816.F32.BF16 R8, R4, R22, R8 ;  /* 0x000000160408723c */ /* 0x008ff60000041808 */
[----:B------:R-:W-:Y:S11]  /*32e30*/  @!UPT UIADD3 URZ, URZ, URZ, URZ ;  /* 0x0000003f3f3ff290 */ /* 0x000ff6000fffe03f */
[----:B------:R-:W-:Y:S01]  /*32e40*/  @!UPT UIADD3 URZ, URZ, URZ, URZ ;  /* 0x0000003f3f3ff290 */ /* 0x000fe2000fffe03f */
[----:B------:R-:W-:Y:S01]  /*32e50*/  STL.64 [R1+0x6a0], R8 ;  /* 0x0006a00801007387 */ /* 0x000fe20000100a00 */
[----:B------:R0:W-:Y:S03]  /*32e60*/  STL.64 [R1+0x6a8], R10 ;  /* 0x0006a80a01007387 */ /* 0x0001e60000100a00 */
[----:B0-----:R-:W2:Y:S01]  /*32e70*/  LDL.LU.64 R10, [R1+0xd98] ;  /* 0x000d9800010a7983 */ /* 0x001ea20000300a00 */
[----:B------:R-:W2:Y:S02]  /*32e80*/  LDL.LU.64 R8, [R1+0xd90] ;  /* 0x000d900001087983 */ /* 0x000ea40000300a00 */
[----:B------:R-:W3:Y:S02]  /*32e90*/  LDL.LU R22, [R1+0x960] ;  /* 0x0009600001167983 */ /* 0x000ee40000300800 */
[----:B------:R-:W3:Y:S02]  /*32ea0*/  LDL.LU R23, [R1+0x954] ;  /* 0x0009540001177983 */ /* 0x000ee40000300800 */
[----:B-----5:R-:W-:-:S02]  /*32eb0*/  FADD R12, R12, R16 ;  /* 0x000000100c0c7221 */ /* 0x020fc40000000000 */
[----:B------:R-:W-:Y:S01]  /*32ec0*/  FADD R0, R0, R17 ;  /* 0x0000001100007221 */ /* 0x000fe20000000000 */
[----:B--2---:R-:W-:Y:S01]  /*32ed0*/  HMMA.16816.F32.BF16 R4, R4, R26, R8 ;  /* 0x0000001a0404723c */ /* 0x004fe20000041808 */
[----:B------:R-:W2:Y:S01]  /*32ee0*/  LDL.LU R27, [R1+0x600] ;  /* 0x00060000011b7983 */ /* 0x000ea20000300800 */
[----:B------:R-:W5:Y:S11]  /*32ef0*/  LDL.LU R8, [R1+0x604] ;  /* 0x0006040001087983 */ /* 0x000f760000300800 */
[----:B------:R-:W-:Y:S10]  /*32f00*/  @!UPT UIADD3 URZ, URZ, URZ, URZ ;  /* 0x0000003f3f3ff290 */ /* 0x000ff4000fffe03f */
[----:B------:R-:W-:Y:S01]  /*32f10*/  STL.64 [R1+0x6b0], R4 ;  /* 0x0006b00401007387 */ /* 0x000fe20000100a00 */
[----:B------:R-:W-:Y:S02]  /*32f20*/  STL.64 [R1+0x6b8], R6 ;  /* 0x0006b80601007387 */ /* 0x000fe40000100a00 */
[----:B------:R-:W5:Y:S02]  /*32f30*/  LDL.LU R9, [R1+0x7ac] ;  /* 0x0007ac0001097983 */ /* 0x000f640000300800 */
[----:B------:R-:W5:Y:S01]  /*32f40*/  LDL.LU R10, [R1+0x95c] ;  /* 0x00095c00010a7983 */ /* 0x000f620000300800 */
[----:B------:R-:W5:Y:S01]  /*32f50*/  LDL.LU R11, [R1+0x7a8] ;  /* 0x0007a800010b7983 */ /* 0x000f620000300800 */
[----:B------:R-:W-:Y:S02]  /*32f60*/  FADD R2, R2, R20 ;  /* 0x0000001402027221 */ /* 0x000fe40000000000 */
[----:B------:R-:W-:Y:S02]  /*32f70*/  FADD R3, R3, R13 ;  /* 0x0000000d03037221 */ /* 0x000fe40000000000 */
[----:B------:R-:W0:Y:S01]  /*32f80*/  SHFL.BFLY PT, R20, R12, 0x1, 0x1f ;  /* 0x0c201f000c147f89 */ /* 0x000e2200000e0000 */
[----:B------:R-:W1:Y:S04]  /*32f90*/  SHFL.BFLY PT, R17, R0, 0x1, 0x1f ;  /* 0x0c201f0000117f89 */ /* 0x000e6800000e0000 */
[----:B------:R-:W4:Y:S04]  /*32fa0*/  SHFL.BFLY PT, R16, R2, 0x1, 0x1f ;  /* 0x0c201f0002107f89 */ /* 0x000f2800000e0000 */
[----:B------:R-:W4:Y:S01]  /*32fb0*/  SHFL.BFLY PT, R13, R3, 0x1, 0x1f ;  /* 0x0c201f00030d7f89 */ /* 0x000f2200000e0000 */
[----:B------:R-:W-:-:S02]  /*32fc0*/  MOV R14, 0x40 ;  /* 0x00000040000e7802 */ /* 0x000fc40000000f00 */
[----:B---3--:R-:W-:Y:S01]  /*32fd0*/  IADD3 R23, R23, 0x40, RZ ;  /* 0x0000004017177810 */ /* 0x008fe20007ffe0ff */
[----:B0-----:R-:W-:Y:S02]  /*32fe0*/  FADD R4, R12, R20 ;  /* 0x000000140c047221 */ /* 0x001fe40000000000 */
[----:B-1----:R-:W-:Y:S02]  /*32ff0*/  FADD R0, R0, R17 ;  /* 0x0000001100007221 */ /* 0x002fe40000000000 */
[----:B----4-:R-:W-:Y:S02]  /*33000*/  FADD R2, R2, R16 ;  /* 0x0000001002027221 */ /* 0x010fe40000000000 */
[----:B------:R-:W-:Y:S02]  /*33010*/  FADD R3, R3, R13 ;  /* 0x0000000d03037221 */ /* 0x000fe40000000000 */
[----:B------:R-:W-:Y:S02]  /*33020*/  FFMA R19, R18, R19, R2 ;  /* 0x0000001312137223 */ /* 0x000fe40000000002 */
[----:B------:R-:W-:Y:S01]  /*33030*/  FFMA R25, R15, R25, R3 ;  /* 0x000000190f197223 */ /* 0x000fe20000000003 */
[----:B------:R-:W-:Y:S01]  /*33040*/  ISETP.GE.AND P0, PT, R23, c[0x0][0x1d0], PT ;  /* 0x0000740017007a0c */ /* 0x000fe20003f06270 */
[----:B--2---:R-:W-:-:S02]  /*33050*/  IMAD R27, R14, c[0x0][0x1b4], R27 ;  /* 0x00006d000e1b7a24 */ /* 0x004fc400078e021b */
[----:B-----5:R-:W-:-:S03]  /*33060*/  IMAD R8, R14, c[0x0][0x1a4], R8 ;  /* 0x000069000e087a24 */ /* 0x020fc600078e0208 */
[----:B------:R0:W-:Y:S04]  /*33070*/  STL [R1+0x600], R27 ;  /* 0x0006001b01007387 */ /* 0x0001e80000100800 */
[----:B------:R0:W-:Y:S01]  /*33080*/  STL [R1+0x604], R8 ;  /* 0x0006040801007387 */ /* 0x0001e20000100800 */
[----:B------:R0:W-:Y:S02]  /*33090*/  STL [R1+0x954], R23 ;  /* 0x0009541701007387 */ /* 0x0001e40000100800 */
[----:B------:R-:W-:Y:S02]  /*330a0*/  FFMA R10, R9, R10, R4 ;  /* 0x0000000a090a7223 */ /* 0x000fe40000000004 */
[----:B------:R-:W-:-:S03]  /*330b0*/  FFMA R22, R11, R22, R0 ;  /* 0x000000160b167223 */ /* 0x000fc60000000000 */
[----:B------:R0:W-:Y:S02]  /*330c0*/  STL [R1+0x95c], R10 ;  /* 0x00095c0a01007387 */ /* 0x0001e40000100800 */
[----:B------:R0:W-:Y:S02]  /*330d0*/  STL [R1+0x960], R22 ;  /* 0x0009601601007387 */ /* 0x0001e40000100800 */
[----:B------:R0:W-:Y:S02]  /*330e0*/  STL [R1+0x2d8], R24 ;  /* 0x0002d81801007387 */ /* 0x0001e40000100800 */
[----:B------:R0:W-:Y:S01]  /*330f0*/  STL [R1+0x964], R19 ;  /* 0x0009641301007387 */ /* 0x0001e20000100800 */
[----:B------:R0:W-:Y:S01]  /*33100*/  STL [R1+0x968], R25 ;  /* 0x0009681901007387 */ /* 0x0001e20000100800 */
[----:B------:R0:W-:Y:S02]  /*33110*/  STL [R1+0x2dc], R21 ;  /* 0x0002dc1501007387 */ /* 0x0001e40000100800 */
[----:B------:R0:W-:Y:S02]  /*33120*/  STL [R1+0x300], R29 ;  /* 0x0003001d01007387 */ /* 0x0001e40000100800 */
[----:B------:R0:W-:Y:S01]  /*33130*/  STL [R1+0x304], R28 ;  /* 0x0003041c01007387 */ /* 0x0001e20000100800 */
[----:B------:R-:W-:Y:S01]  /*33140*/  @P0 CALL.REL.NOINC `(.L_x_1) ;  /* 0x0000001000000944 */ /* 0x000fe20003c00000 */
[----:B------:R-:W-:Y:S05]  /*33150*/  BRA `(.L_x_2) ;  /* 0xfffd9fe000007947 */ /* 0x000fea000383ffff */
.L_x_1:
[----:B------:R-:W-:Y:S01]  /*33160*/  IMAD.MOV.U32 R0, RZ, RZ, R24 ;  /* 0x000000ffff007224 */ /* 0x000fe200078e0018 */
[----:B------:R-:W-:Y:S01]  /*33170*/  MOV R2, R21 ;  /* 0x0000001500027202 */ /* 0x000fe20000000f00 */
[----:B------:R1:W-:Y:S04]  /*33180*/  STL [R1+0x45c], R28 ;  /* 0x00045c1c01007387 */ /* 0x0003e80000100800 */
[----:B------:R1:W-:Y:S04]  /*33190*/  STL [R1+0x458], R29 ;  /* 0x0004581d01007387 */ /* 0x0003e80000100800 */
[----:B------:R1:W-:Y:S04]  /*331a0*/  STL [R1+0x450], R0 ;  /* 0x0004500001007387 */ /* 0x0003e80000100800 */
[----:B------:R1:W-:Y:S02]  /*331b0*/  STL [R1+0x454], R2 ;  /* 0x0004540201007387 */ /* 0x0003e40000100800 */
.L_x_0:
[----:B01----:R-:W2:Y:S04]  /*331c0*/  LDL.LU R8, [R1+0x960] ;  /* 0x0009600001087983 */ /* 0x003ea80000300800 */
[----:B------:R-:W3:Y:S04]  /*331d0*/  LDL.LU R9, [R1+0x964] ;  /* 0x0009640001097983 */ /* 0x000ee80000300800 */
[----:B------:R-:W4:Y:S04]  /*331e0*/  LDL.LU R2, [R1+0x95c] ;  /* 0x00095c0001027983 */ /* 0x000f280000300800 */
[----:B------:R-:W5:Y:S01]  /*331f0*/  LDL.LU R7, [R1+0x968] ;  /* 0x0009680001077983 */ /* 0x000f620000300800 */
[----:B------:R-:W-:-:S03]  /*33200*/  MOV R6, 0x3dc6b27f ;  /* 0x3dc6b27f00067802 */ /* 0x000fc60000000f00 */
[----:B------:R-:W0:Y:S04]  /*33210*/  S2R R13, SR_TID.X ;  /* 0x00000000000d7919 */ /* 0x000e280000002100 */
[----:B------:R-:W-:Y:S01]  /*33220*/  BAR.SYNC.DEFER_BLOCKING 0x0 ;  /* 0x0000000000007b1d */ /* 0x000fe20000010000 */
[----:B--2---:R-:W-:-:S05]  /*33230*/  FSETP.GEU.AND P1, PT, R8, 1.175494350822287508e-38, PT ;  /* 0x008000000800780b */ /* 0x004fca0003f2e000 */
[----:B------:R5:W-:Y:S01]  /*33240*/  STL [R1+0x9c], R8 ;  /* 0x00009c0801007387 */ /* 0x000be20000100800 */
[----:B---3--:R-:W-:Y:S01]  /*33250*/  MOV R20, R9 ;  /* 0x0000000900147202 */ /* 0x008fe20000000f00 */
[C---:B----4-:R-:W-:Y:S01]  /*33260*/  FMUL R3, R2.reuse, 8388608 ;  /* 0x4b00000002037820 */ /* 0x050fe20000400000 */
[C---:B------:R-:W-:Y:S02]  /*33270*/  FSETP.GEU.AND P0, PT, R2.reuse, 1.175494350822287508e-38, PT ;  /* 0x008000000200780b */ /* 0x040fe40003f0e000 */
[----:B------:R-:W-:Y:S02]  /*33280*/  FSETP.GT.AND P4, PT, |R2|, 8.50705917302346158658e+37, PT ;  /* 0x7e8000000200780b */ /* 0x000fe40003f84200 */
[----:B------:R-:W-:Y:S02]  /*33290*/  FSEL R3, R3, R2, !P0 ;  /* 0x0000000203037208 */ /* 0x000fe40004000000 */
[----:B------:R-:W-:Y:S02]  /*332a0*/  FSEL R4, RZ, -23, P0 ;  /* 0xc1b80000ff047808 */ /* 0x000fe40000000000 */
[----:B------:R-:W-:-:S02]  /*332b0*/  IADD3 R0, R3, -0x3f3504f3, RZ ;  /* 0xc0cafb0d03007810 */ /* 0x000fc40007ffe0ff */
[C---:B------:R-:W-:Y:S02]  /*332c0*/  ISETP.GE.U32.AND P0, PT, R3.reuse, 0x7f800000, PT ;  /* 0x7f8000000300780c */ /* 0x040fe40003f06070 */
[----:B------:R-:W-:Y:S02]  /*332d0*/  LOP3.LUT R0, R0, 0xff800000, RZ, 0xc0, !PT ;  /* 0xff80000000007812 */ /* 0x000fe400078ec0ff */
[C---:B------:R-:W-:Y:S02]  /*332e0*/  FSETP.NEU.AND P2, PT, R3.reuse, RZ, PT ;  /* 0x000000ff0300720b */ /* 0x040fe40003f4d000 */
[----:B------:R1:W2:Y:S02]  /*332f0*/  I2F R5, R0 ;  /* 0x0000000000057306 */ /* 0x0002a40000201400 */
[----:B-1----:R-:W-:-:S05]  /*33300*/  IADD3 R0, R3, -R0, RZ ;  /* 0x8000000003007210 */ /* 0x002fca0007ffe0ff */
[----:B------:R-:W-:Y:S02]  /*33310*/  FADD R0, R0, -1 ;  /* 0xbf80000000007421 */ /* 0x000fe40000000000 */
[----:B--2---:R-:W-:Y:S02]  /*33320*/  FFMA.FTZ R5, R5, 1.1920928955078125e-07, R4 ;  /* 0x3400000005057823 */ /* 0x004fe40000010004 */
[----:B------:R-:W-:-:S04]  /*33330*/  FFMA.FTZ R4, R0, R6, -0.16845393180847167969 ;  /* 0xbe2c7f3000047423 */ /* 0x000fc80000010006 */
[----:B------:R-:W-:-:S04]  /*33340*/  FFMA.FTZ R4, R0, R4, 0.1716887056827545166 ;  /* 0x3e2fcf2a00047423 */ /* 0x000fc80000010004 */
[----:B------:R-:W-:-:S04]  /*33350*/  FFMA.FTZ R4, R0, R4, -0.17900948226451873779 ;  /* 0xbe374e4300047423 */ /* 0x000fc80000010004 */
[----:B------:R-:W-:-:S04]  /*33360*/  FFMA.FTZ R4, R0, R4, 0.20512372255325317383 ;  /* 0x3e520bf400047423 */ /* 0x000fc80000010004 */
[----:B------:R-:W-:-:S04]  /*33370*/  FFMA.FTZ R4, R0, R4, -0.24046532809734344482 ;  /* 0xbe763c8b00047423 */ /* 0x000fc80000010004 */
[----:B------:R-:W-:-:S04]  /*33380*/  FFMA.FTZ R4, R0, R4, 0.28857114911079406738 ;  /* 0x3e93bf9900047423 */ /* 0x000fc80000010004 */
[----:B------:R-:W-:-:S04]  /*33390*/  FFMA.FTZ R4, R0, R4, -0.36067417263984680176 ;  /* 0xbeb8aa4900047423 */ /* 0x000fc80000010004 */
[----:B------:R-:W-:-:S04]  /*333a0*/  FFMA.FTZ R4, R0, R4, 0.48089820146560668945 ;  /* 0x3ef6384a00047423 */ /* 0x000fc80000010004 */
[----:B------:R-:W-:-:S04]  /*333b0*/  FFMA.FTZ R4, R0, R4, -0.72134751081466674805 ;  /* 0xbf38aa3b00047423 */ /* 0x000fc80000010004 */
[----:B------:R-:W-:-:S04]  /*333c0*/  FMUL R4, R0, R4 ;  /* 0x0000000400047220 */ /* 0x000fc80000400000 */
[----:B------:R-:W-:-:S04]  /*333d0*/  FMUL R4, R0, R4 ;  /* 0x0000000400047220 */ /* 0x000fc80000400000 */
[----:B------:R-:W-:Y:S02]  /*333e0*/  FFMA.FTZ R0, R0, 1.4426950216293334961, R4 ;  /* 0x3fb8aa3b00007823 */ /* 0x000fe40000010004 */
[----:B------:R-:W-:Y:S02]  /*333f0*/  FMUL R4, R8, 8388608 ;  /* 0x4b00000008047820 */ /* 0x000fe40000400000 */
[----:B------:R-:W-:Y:S01]  /*33400*/  FADD R5, R5, R0 ;  /* 0x0000000005057221 */ /* 0x000fe20000000000 */
[----:B------:R-:W-:Y:S02]  /*33410*/  @P0 MOV R0, 0x7f800000 ;  /* 0x7f80000000000802 */ /* 0x000fe40000000f00 */
[----:B------:R-:W-:Y:S01]  /*33420*/  FSEL R4, R4, R8, !P1 ;  /* 0x0000000804047208 */ /* 0x000fe20004800000 */
[----:B-----5:R-:W-:Y:S02]  /*33430*/  IMAD.MOV.U32 R8, RZ, RZ, R7 ;  /* 0x000000ffff087224 */ /* 0x020fe400078e0007 */
[----:B------:R-:W-:Y:S01]  /*33440*/  @P0 FFMA.FTZ R5, R3, R0, +INF ;  /* 0x7f80000003050423 */ /* 0x000fe20000010000 */
[----:B------:R-:W-:-:S02]  /*33450*/  IADD3 R0, R4, -0x3f3504f3, RZ ;  /* 0xc0cafb0d04007810 */ /* 0x000fc40007ffe0ff */
[----:B------:R-:W-:Y:S02]  /*33460*/  FSEL R3, RZ, -23, P1 ;  /* 0xc1b80000ff037808 */ /* 0x000fe40000800000 */
[----:B------:R-:W-:Y:S01]  /*33470*/  LOP3.LUT R0, R0, 0xff800000, RZ, 0xc0, !PT ;  /* 0xff80000000007812 */ /* 0x000fe200078ec0ff */
[----:B------:R1:W-:Y:S01]  /*33480*/  STL [R1+0x43c], R5 ;  /* 0x00043c0501007387 */ /* 0x0003e20000100800 */
[C---:B------:R-:W-:Y:S02]  /*33490*/  ISETP.GE.U32.AND P0, PT, R4.reuse, 0x7f800000, PT ;  /* 0x7f8000000400780c */ /* 0x040fe40003f06070 */
[----:B------:R-:W-:Y:S02]  /*334a0*/  FSETP.NEU.AND P1, PT, R4, RZ, PT ;  /* 0x000000ff0400720b */ /* 0x000fe40003f2d000 */
[----:B------:R-:W-:Y:S01]  /*334b0*/  FSETP.GEU.AND P3, PT, R8, 1.175494350822287508e-38, PT ;  /* 0x008000000800780b */ /* 0x000fe20003f6e000 */
[----:B-1----:R1:W2:Y:S02]  /*334c0*/  I2F R5, R0 ;  /* 0x0000000000057306 */ /* 0x0022a40000201400 */
        /* <DEDUP_REMOVED lines=17> */
[----:B------:R-:W-:-:S05]  /*335e0*/  @P0 MOV R0, 0x7f800000 ;  /* 0x7f80000000000802 */ /* 0x000fca0000000f00 */
[----:B------:R-:W-:Y:S01]  /*335f0*/  @P0 FFMA.FTZ R7, R4, R0, +INF ;  /* 0x7f80000004070423 */ /* 0x000fe20000010000 */
[----:B------:R-:W-:-:S04]  /*33600*/  FSETP.GEU.AND P0, PT, R20, 1.175494350822287508e-38, PT ;  /* 0x008000001400780b */ /* 0x000fc80003f0e000 */
[----:B------:R-:W-:Y:S01]  /*33610*/  FSEL R3, R3, R20, !P0 ;  /* 0x0000001403037208 */ /* 0x000fe20004000000 */
[----:B------:R1:W-:Y:S01]  /*33620*/  STL [R1+0x438], R7 ;  /* 0x0004380701007387 */ /* 0x0003e20000100800 */
[----:B------:R-:W-:Y:S02]  /*33630*/  FSEL R4, RZ, -23, P0 ;  /* 0xc1b80000ff047808 */ /* 0x000fe40000000000 */
[C---:B------:R-:W-:Y:S01]  /*33640*/  IADD3 R0, R3.reuse, -0x3f3504f3, RZ ;  /* 0xc0cafb0d03007810 */ /* 0x040fe20007ffe0ff */
[----:B------:R-:W-:Y:S01]  /*33650*/  STL [R1+0x1488], R20 ;  /* 0x0014881401007387 */ /* 0x000fe20000100800 */
[----:B------:R-:W-:Y:S02]  /*33660*/  ISETP.GE.U32.AND P0, PT, R3, 0x7f800000, PT ;  /* 0x7f8000000300780c */ /* 0x000fe40003f06070 */
[----:B------:R-:W-:-:S04]  /*33670*/  LOP3.LUT R0, R0, 0xff800000, RZ, 0xc0, !PT ;  /* 0xff80000000007812 */ /* 0x000fc800078ec0ff */
[----:B------:R2:W3:Y:S02]  /*33680*/  I2F R5, R0 ;  /* 0x0000000000057306 */ /* 0x0004e40000201400 */
[----:B--2---:R-:W-:-:S04]  /*33690*/  IMAD.IADD R0, R3, 0x1, -R0 ;  /* 0x0000000103007824 */ /* 0x004fc800078e0a00 */
[----:B------:R-:W-:Y:S02]  /*336a0*/  FADD R0, R0, -1 ;  /* 0xbf80000000007421 */ /* 0x000fe40000000000 */
[----:B---3--:R-:W-:Y:S02]  /*336b0*/  FFMA.FTZ R5, R5, 1.1920928955078125e-07, R4 ;  /* 0x3400000005057823 */ /* 0x008fe40000010004 */
        /* <DEDUP_REMOVED lines=11> */
[----:B------:R-:W-:-:S04]  /*33770*/  FFMA.FTZ R0, R0, 1.4426950216293334961, R4 ;  /* 0x3fb8aa3b00007823 */ /* 0x000fc80000010004 */
[----:B-1----:R-:W-:Y:S01]  /*33780*/  FADD R7, R5, R0 ;  /* 0x0000000005077221 */ /* 0x002fe20000000000 */
[----:B------:R-:W-:-:S05]  /*33790*/  @P0 MOV R0, 0x7f800000 ;  /* 0x7f80000000000802 */ /* 0x000fca0000000f00 */
[C---:B------:R-:W-:Y:S01]  /*337a0*/  @P0 FFMA.FTZ R7, R3.reuse, R0, +INF ;  /* 0x7f80000003070423 */ /* 0x040fe20000010000 */
[----:B------:R-:W-:Y:S01]  /*337b0*/  FSETP.NEU.AND P0, PT, R3, RZ, PT ;  /* 0x000000ff0300720b */ /* 0x000fe20003f0d000 */
[----:B------:R-:W-:Y:S01]  /*337c0*/  FMUL R0, R8, 8388608 ;  /* 0x4b00000008007820 */ /* 0x000fe20000400000 */
[----:B------:R-:W-:Y:S02]  /*337d0*/  FSEL R3, RZ, -23, P3 ;  /* 0xc1b80000ff037808 */ /* 0x000fe40001800000 */
[----:B------:R-:W-:Y:S02]  /*337e0*/  STL [R1+0x434], R7 ;  /* 0x0004340701007387 */ /* 0x000fe40000100800 */
[----:B------:R-:W-:Y:S02]  /*337f0*/  FSEL R5, R0, R8, !P3 ;  /* 0x0000000800057208 */ /* 0x000fe40005800000 */
[C---:B------:R-:W-:Y:S01]  /*33800*/  FSETP.GEU.AND P3, PT, |R2|.reuse, 1.175494350822287508e-38, PT ;  /* 0x008000000200780b */ /* 0x040fe20003f6e200 */
[----:B------:R-:W-:Y:S01]  /*33810*/  @P4 FMUL R2, R2, 0.25 ;  /* 0x3e80000002024820 */ /* 0x000fe20000400000 */
[----:B------:R-:W-:Y:S01]  /*33820*/  IADD3 R0, R5, -0x3f3504f3, RZ ;  /* 0xc0cafb0d05007810 */ /* 0x000fe20007ffe0ff */
[----:B------:R1:W-:Y:S03]  /*33830*/  STL [R1+0x374], R5 ;  /* 0x0003740501007387 */ /* 0x0003e60000100800 */
[----:B------:R-:W-:-:S04]  /*33840*/  LOP3.LUT R0, R0, 0xff800000, RZ, 0xc0, !PT ;  /* 0xff80000000007812 */ /* 0x000fc800078ec0ff */
[----:B------:R2:W3:Y:S03]  /*33850*/  I2F R4, R0 ;  /* 0x0000000000047306 */ /* 0x0004e60000201400 */
[----:B------:R-:W-:Y:S01]  /*33860*/  @!P3 FMUL R2, R2, 16777216 ;  /* 0x4b8000000202b820 */ /* 0x000fe20000400000 */
[----:B--2---:R-:W-:-:S05]  /*33870*/  IADD3 R0, R5, -R0, RZ ;  /* 0x8000000005007210 */ /* 0x004fca0007ffe0ff */
        /* <DEDUP_REMOVED lines=14> */
[----:B------:R-:W-:Y:S01]  /*33960*/  FADD R0, R4, R0 ;  /* 0x0000000004007221 */ /* 0x000fe20000000000 */
[----:B------:R2:W3:Y:S04]  /*33970*/  MUFU.RCP R14, R2 ;  /* 0x00000002000e7308 */ /* 0x0004e80000001000 */
[----:B------:R4:W-:Y:S04]  /*33980*/  STL [R1+0x430], R0 ;  /* 0x0004300001007387 */ /* 0x0009e80000100800 */
[----:B------:R-:W5:Y:S04]  /*33990*/  LDL.LU R6, [R1+0x590] ;  /* 0x0005900001067983 */ /* 0x000f680000300800 */
[----:B-1----:R-:W5:Y:S04]  /*339a0*/  LDL.LU R5, [R1+0x560] ;  /* 0x0005600001057983 */ /* 0x002f680000300800 */
[----:B------:R-:W5:Y:S04]  /*339b0*/  LDL.LU R4, [R1+0x564] ;  /* 0x0005640001047983 */ /* 0x000f680000300800 */
[----:B------:R-:W5:Y:S04]  /*339c0*/  LDL.LU R3, [R1+0x584] ;  /* 0x0005840001037983 */ /* 0x000f680000300800 */
[----:B--2---:R-:W2:Y:S04]  /*339d0*/  LDL.LU R2, [R1+0x580] ;  /* 0x0005800001027983 */ /* 0x004ea80000300800 */
[----:B----4-:R-:W4:Y:S01]  /*339e0*/  LDL.LU R0, [R1+0x594] ;  /* 0x0005940001007983 */ /* 0x010f220000300800 */
[----:B0-----:R-:W-:-:S03]  /*339f0*/  SHF.L.U32 R9, R13, 0x9, RZ ;  /* 0x000000090d097819 */ /* 0x001fc600000006ff */
[----:B---3--:R0:W-:Y:S01]  /*33a00*/  STL [R1+0xac], R14 ;  /* 0x0000ac0e01007387 */ /* 0x0081e20000100800 */
[----:B-----5:R-:W-:Y:S02]  /*33a10*/  @P4 FMUL R6, R6, 0.25 ;  /* 0x3e80000006064820 */ /* 0x020fe40000400000 */
[----:B------:R-:W-:Y:S02]  /*33a20*/  @P4 FMUL R5, R5, 0.25 ;  /* 0x3e80000005054820 */ /* 0x000fe40000400000 */
[----:B------:R-:W-:Y:S02]  /*33a30*/  @!P3 FMUL R6, R6, 16777216 ;  /* 0x4b8000000606b820 */ /* 0x000fe40000400000 */
[----:B------:R-:W-:Y:S02]  /*33a40*/  @P4 FMUL R4, R4, 0.25 ;  /* 0x3e80000004044820 */ /* 0x000fe40000400000 */
[----:B------:R-:W-:Y:S02]  /*33a50*/  @!P3 FMUL R5, R5, 16777216 ;  /* 0x4b8000000505b820 */ /* 0x000fe40000400000 */
[----:B------:R-:W-:-:S02]  /*33a60*/  @P4 FMUL R3, R3, 0.25 ;  /* 0x3e80000003034820 */ /* 0x000fc40000400000 */
[----:B------:R-:W-:Y:S02]  /*33a70*/  @!P3 FMUL R4, R4, 16777216 ;  /* 0x4b8000000404b820 */ /* 0x000fe40000400000 */
[----:B--2---:R-:W-:Y:S02]  /*33a80*/  @P4 FMUL R2, R2, 0.25 ;  /* 0x3e80000002024820 */ /* 0x004fe40000400000 */
[----:B------:R-:W-:Y:S02]  /*33a90*/  @!P3 FMUL R3, R3, 16777216 ;  /* 0x4b8000000303b820 */ /* 0x000fe40000400000 */
[----:B----4-:R-:W-:Y:S02]  /*33aa0*/  @P4 FMUL R0, R0, 0.25 ;  /* 0x3e80000000004820 */ /* 0x010fe40000400000 */
[----:B------:R-:W-:Y:S02]  /*33ab0*/  @!P3 FMUL R2, R2, 16777216 ;  /* 0x4b8000000202b820 */ /* 0x000fe40000400000 */
[----:B------:R-:W-:-:S02]  /*33ac0*/  @!P3 FMUL R0, R0, 16777216 ;  /* 0x4b8000000000b820 */ /* 0x000fc40000400000 */
[C---:B------:R-:W-:Y:S02]  /*33ad0*/  FMUL R7, R14.reuse, R4 ;  /* 0x000000040e077220 */ /* 0x040fe40000400000 */
[C---:B------:R-:W-:Y:S02]  /*33ae0*/  FMUL R3, R14.reuse, R3 ;  /* 0x000000030e037220 */ /* 0x040fe40000400000 */
[C---:B------:R-:W-:Y:S02]  /*33af0*/  FMUL R2, R14.reuse, R2 ;  /* 0x000000020e027220 */ /* 0x040fe40000400000 */
[C---:B------:R-:W-:Y:S02]  /*33b00*/  FMUL R0, R14.reuse, R0 ;  /* 0x000000000e007220 */ /* 0x040fe40000400000 */
[C---:B------:R-:W-:Y:S02]  /*33b10*/  FMUL R4, R14.reuse, R6 ;  /* 0x000000060e047220 */ /* 0x040fe40000400000 */
[----:B------:R-:W-:Y:S01]  /*33b20*/  FMUL R6, R14, R5 ;  /* 0x000000050e067220 */ /* 0x000fe20000400000 */
[----:B------:R-:W-:-:S02]  /*33b30*/  F2FP.BF16.PACK_AB R5, R3, R2 ;  /* 0x000000020305723e */ /* 0x000fc400000010ff */
[----:B------:R-:W-:Y:S01]  /*33b40*/  F2FP.BF16.PACK_AB R4, R0, R4 ;  /* 0x000000040004723e */ /* 0x000fe200000010ff */
[----:B------:R-:W2:Y:S01]  /*33b50*/  LDL.LU R2, [R1+0x540] ;  /* 0x0005400001027983 */ /* 0x000ea20000300800 */
[----:B------:R-:W-:-:S03]  /*33b60*/  F2FP.BF16.PACK_AB R6, R7, R6 ;  /* 0x000000060706723e */ /* 0x000fc600000010ff */
[----:B------:R-:W3:Y:S04]  /*33b70*/  LDL.LU R0, [R1+0x544] ;  /* 0x0005440001007983 */ /* 0x000ee80000300800 */
[----:B------:R-:W1:Y:S01]  /*33b80*/  S2R R15, SR_CTAID.Y ;  /* 0x00000000000f7919 */ /* 0x000e620000002600 */
[----:B------:R-:W-:Y:S01]  /*33b90*/  IMAD.SHL.U32 R3, R13, 0x20, RZ ;  /* 0x000000200d037824 */ /* 0x000fe200078e00ff */
[----:B------:R-:W-:Y:S02]  /*33ba0*/  LOP3.LUT R9, R9, 0x3000, RZ, 0xc0, !PT ;  /* 0x0000300009097812 */ /* 0x000fe400078ec0ff */
[----:B------:R-:W-:Y:S02]  /*33bb0*/  SHF.L.U32 R12, R13, 0x3, RZ ;  /* 0x000000030d0c7819 */ /* 0x000fe400000006ff */
[----:B------:R-:W-:-:S02]  /*33bc0*/  LOP3.LUT R9, R9, 0x60, R3, 0xf8, !PT ;  /* 0x0000006009097812 */ /* 0x000fc400078ef803 */
[----:B------:R-:W-:Y:S02]  /*33bd0*/  SHF.L.U32 R11, R13, 0x2, RZ ;  /* 0x000000020d0b7819 */ /* 0x000fe400000006ff */
[----:B------:R-:W-:-:S04]  /*33be0*/  LOP3.LUT R3, R12, 0x700, RZ, 0xc0, !PT ;  /* 0x000007000c037812 */ /* 0x000fc800078ec0ff */
[----:B------:R-:W-:Y:S02]  /*33bf0*/  LOP3.LUT R3, R3, 0x70, R11, 0xf8, !PT ;  /* 0x0000007003037812 */ /* 0x000fe400078ef80b */
[----:B------:R-:W-:Y:S02]  /*33c00*/  LOP3.LUT R12, R12, 0x38, RZ, 0xc0, !PT ;  /* 0x000000380c0c7812 */ /* 0x000fe400078ec0ff */
[----:B------:R-:W-:Y:S01]  /*33c10*/  LOP3.LUT R11, R11, 0x3c0, RZ, 0xc0, !PT ;  /* 0x000003c00b0b7812 */ /* 0x000fe200078ec0ff */
[----:B--2---:R-:W-:Y:S02]  /*33c20*/  @P4 FMUL R2, R2, 0.25 ;  /* 0x3e80000002024820 */ /* 0x004fe40000400000 */
[----:B---3--:R-:W-:Y:S02]  /*33c30*/  @P4 FMUL R0, R0, 0.25 ;  /* 0x3e80000000004820 */ /* 0x008fe40000400000 */
[----:B------:R-:W-:Y:S02]  /*33c40*/  @!P3 FMUL R2, R2, 16777216 ;  /* 0x4b8000000202b820 */ /* 0x000fe40000400000 */
[----:B------:R-:W-:-:S02]  /*33c50*/  @!P3 FMUL R0, R0, 16777216 ;  /* 0x4b8000000000b820 */ /* 0x000fc40000400000 */
[C---:B------:R-:W-:Y:S02]  /*33c60*/  FMUL R7, R14.reuse, R2 ;  /* 0x000000020e077220 */ /* 0x040fe40000400000 */
[----:B------:R-:W-:Y:S02]  /*33c70*/  FMUL R10, R14, R0 ;  /* 0x000000000e0a7220 */ /* 0x000fe40000400000 */
[----:B0-----:R-:W0:Y:S02]  /*33c80*/  S2R R14, SR_TID.X ;  /* 0x00000000000e7919 */ /* 0x001e240000002100 */
[----:B0-----:R-:W-:Y:S02]  /*33c90*/  LOP3.LUT R16, R14, 0xff, RZ, 0xc0, !PT ;  /* 0x000000ff0e107812 */ /* 0x001fe400078ec0ff */
[----:B------:R-:W0:Y:S01]  /*33ca0*/  S2R R14, SR_CTAID.X ;  /* 0x00000000000e7919 */ /* 0x000e220000002500 */
[----:B------:R-:W-:Y:S02]  /*33cb0*/  LOP3.LUT R0, R9, R3, RZ, 0x3c, !PT ;  /* 0x0000000309007212 */ /* 0x000fe400078e3cff */
[----:B------:R-:W-:-:S02]  /*33cc0*/  F2FP.BF16.PACK_AB R7, R10, R7 ;  /* 0x000000070a07723e */ /* 0x000fc400000010ff */
[----:B------:R-:W-:-:S03]  /*33cd0*/  SHF.R.U32.HI R2, RZ, 0x1, R13 ;  /* 0x00000001ff027819 */ /* 0x000fc6000001160d */
[----:B------:R1:W-:Y:S01]  /*33ce0*/  STS.128 [R0], R4 ;  /* 0x0000000400007388 */ /* 0x0003e20000000c00 */
[----:B------:R-:W-:-:S03]  /*33cf0*/  LOP3.LUT R2, R2, 0x4, RZ, 0xc0, !PT ;  /* 0x0000000402027812 */ /* 0x000fc600078ec0ff */
[----:B------:R2:W-:Y:S01]  /*33d00*/  STL [R1+0x115c], R0 ;  /* 0x00115c0001007387 */ /* 0x0005e20000100800 */
[----:B0-----:R-:W-:Y:S01]  /*33d10*/  LEA R14, R14, R16, 0x8 ;  /* 0x000000100e0e7211 */ /* 0x001fe200078e40ff */
[----:B-1----:R-:W-:-:S04]  /*33d20*/  IMAD R4, R15, c[0x0][0x1c0], RZ ;  /* 0x000070000f047a24 */ /* 0x002fc800078e02ff */
[----:B------:R-:W-:Y:S01]  /*33d30*/  IMAD R3, R14, c[0x0][0x1c4], RZ ;  /* 0x000071000e037a24 */ /* 0x000fe200078e02ff */
[----:B--2---:R-:W-:Y:S02]  /*33d40*/  IADD3 R0, R2, R12, R11 ;  /* 0x0000000c02007210 */ /* 0x004fe40007ffe00b */
[C---:B------:R-:W-:Y:S02]  /*33d50*/  SHF.L.U32 R5, R4.reuse, 0x1, RZ ;  /* 0x0000000104057819 */ /* 0x040fe400000006ff */
[----:B------:R-:W-:Y:S01]  /*33d60*/  SHF.L.U32 R2, R3, 0x1, RZ ;  /* 0x0000000103027819 */ /* 0x000fe200000006ff */
[----:B------:R-:W-:-:S03]  /*33d70*/  IMAD.HI R4, R4, 0x2, RZ ;  /* 0x0000000204047827 */ /* 0x000fc600078e02ff */
[----:B------:R-:W-:Y:S01]  /*33d80*/  IADD3 R2, P5, P6, R2, c[0x0][0x178], R5 ;  /* 0x00005e0002027a10 */ /* 0x000fe20007ebe005 */
[----:B------:R-:W-:Y:S01]  /*33d90*/  IMAD.HI R3, R3, 0x2, RZ ;  /* 0x0000000203037827 */ /* 0x000fe200078e02ff */
[----:B------:R-:W-:Y:S04]  /*33da0*/  STL [R1+0x470], R0 ;  /* 0x0004700001007387 */ /* 0x000fe80000100800 */
[----:B------:R-:W-:Y:S01]  /*33db0*/  IADD3.X R3, R3, c[0x0][0x17c], R4, P5, P6 ;  /* 0x00005f0003037a10 */ /* 0x000fe20002fec404 */
[----:B------:R0:W-:Y:S04]  /*33dc0*/  STL [R1+0xff4], R2 ;  /* 0x000ff40201007387 */ /* 0x0001e80000100800 */
[----:B------:R1:W-:Y:S04]  /*33dd0*/  STL [R1+0xff0], R3 ;  /* 0x000ff00301007387 */ /* 0x0003e80000100800 */
[----:B0-----:R-:W2:Y:S04]  /*33de0*/  LDL.LU R2, [R1+0x248] ;  /* 0x0002480001027983 */ /* 0x001ea80000300800 */
[----:B--2---:R0:W-:Y:S04]  /*33df0*/  STL [R1+0x1528], R2 ;  /* 0x0015280201007387 */ /* 0x0041e80000100800 */
[----:B-1----:R-:W2:Y:S04]  /*33e00*/  LDL.LU R3, [R1+0x24c] ;  /* 0x00024c0001037983 */ /* 0x002ea80000300800 */
[----:B--2---:R-:W-:Y:S04]  /*33e10*/  STL [R1+0x152c], R3 ;  /* 0x00152c0301007387 */ /* 0x004fe80000100800 */
[----:B------:R-:W2:Y:S01]  /*33e20*/  LDL.LU R20, [R1+0x238] ;  /* 0x0002380001147983 */ /* 0x000ea20000300800 */
[C---:B------:R-:W-:Y:S01]  /*33e30*/  IMAD.SHL.U32 R6, R13.reuse, 0x800, RZ ;  /* 0x000008000d067824 */ /* 0x040fe200078e00ff */
[----:B------:R-:W-:-:S04]  /*33e40*/  LOP3.LUT R13, R13, 0xff, RZ, 0xc0, !PT ;  /* 0x000000ff0d0d7812 */ /* 0x000fc800078ec0ff */
[----:B------:R-:W-:Y:S01]  /*33e50*/  LOP3.LUT R5, R6, 0x3000, RZ, 0xc0, !PT ;  /* 0x0000300006057812 */ /* 0x000fe200078ec0ff */
[----:B--2---:R-:W-:Y:S04]  /*33e60*/  STL [R1+0x1530], R20 ;  /* 0x0015301401007387 */ /* 0x004fe80000100800 */
[----:B0-----:R-:W2:Y:S01]  /*33e70*/  LDL.LU R2, [R1+0x23c] ;  /* 0x00023c0001027983 */ /* 0x001ea20000300800 */
[----:B------:R-:W-:-:S03]  /*33e80*/  LEA R0, R13, R5, 0x4 ;  /* 0x000000050d007211 */ /* 0x000fc600078e20ff */
[----:B--2---:R0:W-:Y:S04]  /*33e90*/  STL [R1+0x1534], R2 ;  /* 0x0015340201007387 */ /* 0x0041e80000100800 */
[----:B------:R-:W2:Y:S04]  /*33ea0*/  LDL.LU R0, [R1+0x258] ;  /* 0x0002580001007983 */ /* 0x000ea80000300800 */
[----:B--2---:R1:W-:Y:S04]  /*33eb0*/  STL [R1+0x1538], R0 ;  /* 0x0015380001007387 */ /* 0x0043e80000100800 */
[----:B0-----:R-:W2:Y:S04]  /*33ec0*/  LDL.LU R2, [R1+0x25c] ;  /* 0x00025c0001027983 */ /* 0x001ea80000300800 */
[----:B-1----:R-:W3:Y:S04]  /*33ed0*/  LDL.LU R0, [R1+0x268] ;  /* 0x0002680001007983 */ /* 0x002ee80000300800 */
[----:B--2---:R0:W-:Y:S04]  /*33ee0*/  STL [R1+0x8c], R2 ;  /* 0x00008c0201007387 */ /* 0x0041e80000100800 */
[----:B0-----:R-:W2:Y:S04]  /*33ef0*/  LDL.LU R2, [R1+0x26c] ;  /* 0x00026c0001027983 */ /* 0x001ea80000300800 */
[----:B---3--:R0:W-:Y:S04]  /*33f00*/  STL [R1+0x88], R0 ;  /* 0x0000880001007387 */ /* 0x0081e80000100800 */
[----:B0-----:R-:W3:Y:S04]  /*33f10*/  LDL.LU R0, [R1+0x278] ;  /* 0x0002780001007983 */ /* 0x001ee80000300800 */
[----:B--2---:R0:W-:Y:S04]  /*33f20*/  STL [R1+0x84], R2 ;  /* 0x0000840201007387 */ /* 0x0041e80000100800 */
[----:B------:R-:W2:Y:S04]  /*33f30*/  LDL.LU R3, [R1+0x27c] ;  /* 0x00027c0001037983 */ /* 0x000ea80000300800 */
[----:B---3--:R1:W-:Y:S04]  /*33f40*/  STL [R1+0x80], R0 ;  /* 0x0000800001007387 */ /* 0x0083e80000100800 */
[----:B--2---:R2:W-:Y:S04]  /*33f50*/  STL [R1+0x153c], R3 ;  /* 0x00153c0301007387 */ /* 0x0045e80000100800 */
[----:B------:R-:W3:Y:S04]  /*33f60*/  LDL.LU R20, [R1+0x288] ;  /* 0x0002880001147983 */ /* 0x000ee80000300800 */
[----:B---3--:R3:W-:Y:S04]  /*33f70*/  STL [R1+0x1540], R20 ;  /* 0x0015401401007387 */ /* 0x0087e80000100800 */
[----:B0-----:R-:W4:Y:S04]  /*33f80*/  LDL.LU R2, [R1+0x28c] ;  /* 0x00028c0001027983 */ /* 0x001f280000300800 */
[----:B----4-:R0:W-:Y:S04]  /*33f90*/  STL [R1+0x1544], R2 ;  /* 0x0015440201007387 */ /* 0x0101e80000100800 */
[----:B-1----:R-:W4:Y:S04]  /*33fa0*/  LDL.LU R0, [R1+0x448] ;  /* 0x0004480001007983 */ /* 0x002f280000300800 */
[----:B----4-:R1:W-:Y:S04]  /*33fb0*/  STL [R1+0x1548], R0 ;  /* 0x0015480001007387 */ /* 0x0103e80000100800 */
[----:B--2---:R-:W2:Y:S04]  /*33fc0*/  LDL.LU R3, [R1+0x44c] ;  /* 0x00044c0001037983 */ /* 0x004ea80000300800 */
[----:B--2---:R2:W-:Y:S04]  /*33fd0*/  STL [R1+0x154c], R3 ;  /* 0x00154c0301007387 */ /* 0x0045e80000100800 */
[----:B---3--:R-:W3:Y:S04]  /*33fe0*/  LDL.LU R20, [R1+0x468] ;  /* 0x0004680001147983 */ /* 0x008ee80000300800 */
[----:B---3--:R3:W-:Y:S04]  /*33ff0*/  STL [R1+0x1550], R20 ;  /* 0x0015501401007387 */ /* 0x0087e80000100800 */
[----:B------:R-:W4:Y:S04]  /*34000*/  LDL.LU R4, [R1+0x46c] ;  /* 0x00046c0001047983 */ /* 0x000f280000300800 */
[----:B----4-:R4:W-:Y:S04]  /*34010*/  STL [R1+0x1554], R4 ;  /* 0x0015540401007387 */ /* 0x0109e80000100800 */
[----:B0-----:R-:W5:Y:S04]  /*34020*/  LDL.LU R2, [R1+0x428] ;  /* 0x0004280001027983 */ /* 0x001f680000300800 */
[----:B-----5:R0:W-:Y:S04]  /*34030*/  STL [R1+0x1558], R2 ;  /* 0x0015580201007387 */ /* 0x0201e80000100800 */
[----:B-1----:R-:W5:Y:S04]  /*34040*/  LDL.LU R0, [R1+0x42c] ;  /* 0x00042c0001007983 */ /* 0x002f680000300800 */
[----:B-----5:R1:W-:Y:S04]  /*34050*/  STL [R1+0x155c], R0 ;  /* 0x00155c0001007387 */ /* 0x0203e80000100800 */
[----:B--2---:R-:W2:Y:S04]  /*34060*/  LDL.LU R3, [R1+0x408] ;  /* 0x0004080001037983 */ /* 0x004ea80000300800 */
[----:B--2---:R2:W-:Y:S04]  /*34070*/  STL [R1+0x1560], R3 ;  /* 0x0015600301007387 */ /* 0x0045e80000100800 */
[----:B---3--:R-:W3:Y:S04]  /*34080*/  LDL.LU R20, [R1+0x40c] ;  /* 0x00040c0001147983 */ /* 0x008ee80000300800 */
[----:B---3--:R3:W-:Y:S04]  /*34090*/  STL [R1+0x1564], R20 ;  /* 0x0015641401007387 */ /* 0x0087e80000100800 */
[----:B----4-:R-:W4:Y:S04]  /*340a0*/  LDL.LU R4, [R1+0x3c8] ;  /* 0x0003c80001047983 */ /* 0x010f280000300800 */
        /* <DEDUP_REMOVED lines=32> */
[----:B-1----:R-:W5:Y:S04]  /*342b0*/  LDL.LU R0, [R1+0x31c] ;  /* 0x00031c0001007983 */ /* 0x002f680000300800 */
[----:B--2---:R-:W2:Y:S04]  /*342c0*/  LDL.LU R3, [R1+0x628] ;  /* 0x0006280001037983 */ /* 0x004ea80000300800 */
[----:B---3--:R-:W3:Y:S04]  /*342d0*/  LDL.LU R20, [R1+0x62c] ;  /* 0x00062c0001147983 */ /* 0x008ee80000300800 */
[----:B----4-:R-:W4:Y:S04]  /*342e0*/  LDL.LU R4, [R1+0x2f8] ;  /* 0x0002f80001047983 */ /* 0x010f280000300800 */
        /* <DEDUP_REMOVED lines=23> */
[----:B------:R-:W-:-:S13]  /*34460*/  FSETP.GT.AND P5, PT, |R8|, 8.50705917302346158658e+37, PT ;  /* 0x7e8000000800780b */ /* 0x000fda0003fa4200 */
[----:B-----5:R-:W-:Y:S02]  /*34470*/  @P5 FMUL R2, R2, 0.25 ;  /* 0x3e80000002025820 */ /* 0x020fe40000400000 */
[----:B------:R-:W-:Y:S02]  /*34480*/  @P5 FMUL R0, R0, 0.25 ;  /* 0x3e80000000005820 */ /* 0x000fe40000400000 */
[----:B--2---:R-:W-:Y:S02]  /*34490*/  @P5 FMUL R3, R3, 0.25 ;  /* 0x3e80000003035820 */ /* 0x004fe40000400000 */
[----:B---3--:R-:W-:Y:S02]  /*344a0*/  @P5 FMUL R20, R20, 0.25 ;  /* 0x3e80000014145820 */ /* 0x008fe40000400000 */
[----:B----4-:R-:W-:Y:S02]  /*344b0*/  @P5 FMUL R4, R4, 0.25 ;  /* 0x3e80000004045820 */ /* 0x010fe40000400000 */
[----:B------:R-:W-:-:S02]  /*344c0*/  @P5 FMUL R9, R9, 0.25 ;  /* 0x3e80000009095820 */ /* 0x000fc40000400000 */
[----:B------:R-:W-:-:S03]  /*344d0*/  @P5 FMUL R7, R7, 0.25 ;  /* 0x3e80000007075820 */ /* 0x000fc60000400000 */
[----:B------:R-:W-:Y:S01]  /*344e0*/  STL [R1+0x1524], R9 ;  /* 0x0015240901007387 */ /* 0x000fe20000100800 */
[----:B------:R-:W-:-:S03]  /*344f0*/  @P5 FMUL R5, R5, 0.25 ;  /* 0x3e80000005055820 */ /* 0x000fc60000400000 */
[----:B------:R-:W-:Y:S04]  /*34500*/  STL [R1+0x1520], R7 ;  /* 0x0015200701007387 */ /* 0x000fe80000100800 */
[----:B------:R-:W-:Y:S04]  /*34510*/  STL [R1+0x151c], R5 ;  /* 0x00151c0501007387 */ /* 0x000fe80000100800 */
[----:B------:R0:W-:Y:S04]  /*34520*/  STL [R1], R4 ;  /* 0x0000000401007387 */ /* 0x0001e80000100800 */
[----:B0-----:R-:W2:Y:S04]  /*34530*/  LDL.LU R4, [R1+0x15a4] ;  /* 0x0015a40001047983 */ /* 0x001ea80000300800 */
[----:B------:R0:W-:Y:S04]  /*34540*/  STL [R1+0x4], R20 ;  /* 0x0000041401007387 */ /* 0x0001e80000100800 */
[----:B0-----:R-:W3:Y:S04]  /*34550*/  LDL.LU R20, [R1+0x15a0] ;  /* 0x0015a00001147983 */ /* 0x001ee80000300800 */
[----:B------:R0:W-:Y:S04]  /*34560*/  STL [R1+0x8], R3 ;  /* 0x0000080301007387 */ /* 0x0001e80000100800 */
[----:B0-----:R-:W4:Y:S04]  /*34570*/  LDL.LU R3, [R1+0x159c] ;  /* 0x00159c0001037983 */ /* 0x001f280000300800 */
[----:B------:R-:W5:Y:S04]  /*34580*/  LDL R5, [R1+0x80] ;  /* 0x0000800001057983 */ /* 0x000f680000100800 */
[----:B------:R0:W-:Y:S04]  /*34590*/  STL [R1+0xc], R0 ;  /* 0x00000c0001007387 */ /* 0x0001e80000100800 */
[----:B0-----:R-:W5:Y:S04]  /*345a0*/  LDL.LU R0, [R1+0x1598] ;  /* 0x0015980001007983 */ /* 0x001f680000300800 */
[----:B------:R-:W5:Y:S04]  /*345b0*/  LDL R7, [R1+0x84] ;  /* 0x0000840001077983 */ /* 0x000f680000100800 */
[----:B------:R0:W-:Y:S04]  /*345c0*/  STL [R1+0x10], R2 ;  /* 0x0000100201007387 */ /* 0x0001e80000100800 */
[----:B0-----:R-:W5:Y:S04]  /*345d0*/  LDL.LU R2, [R1+0x1594] ;  /* 0x0015940001027983 */ /* 0x001f680000300800 */
[----:B------:R-:W5:Y:S01]  /*345e0*/  LDL R9, [R1+0x88] ;  /* 0x0000880001097983 */ /* 0x000f620000100800 */
[----:B--2---:R-:W-:-:S05]  /*345f0*/  @P5 FMUL R4, R4, 0.25 ;  /* 0x3e80000004045820 */ /* 0x004fca0000400000 */
[----:B------:R0:W-:Y:S01]  /*34600*/  STL [R1+0x14], R4 ;  /* 0x0000140401007387 */ /* 0x0001e20000100800 */
[----:B---3--:R-:W-:-:S03]  /*34610*/  @P5 FMUL R20, R20, 0.25 ;  /* 0x3e80000014145820 */ /* 0x008fc60000400000 */
[----:B0-----:R-:W2:Y:S04]  /*34620*/  LDL.LU R4, [R1+0x1590] ;  /* 0x0015900001047983 */ /* 0x001ea80000300800 */
[----:B------:R0:W-:Y:S01]  /*34630*/  STL [R1+0x18], R20 ;  /* 0x0000181401007387 */ /* 0x0001e20000100800 */
[----:B----4-:R-:W-:-:S03]  /*34640*/  @P5 FMUL R3, R3, 0.25 ;  /* 0x3e80000003035820 */ /* 0x010fc60000400000 */
[----:B0-----:R-:W3:Y:S04]  /*34650*/  LDL.LU R20, [R1+0x158c] ;  /* 0x00158c0001147983 */ /* 0x001ee80000300800 */
[----:B------:R0:W-:Y:S04]  /*34660*/  STL [R1+0x1c], R3 ;  /* 0x00001c0301007387 */ /* 0x0001e80000100800 */
[----:B0-----:R-:W4:Y:S01]  /*34670*/  LDL.LU R3, [R1+0x1588] ;  /* 0x0015880001037983 */ /* 0x001f220000300800 */
[----:B-----5:R-:W-:-:S05]  /*34680*/  @P5 FMUL R0, R0, 0.25 ;  /* 0x3e80000000005820 */ /* 0x020fca0000400000 */
[----:B------:R0:W-:Y:S04]  /*34690*/  STL [R1+0x20], R0 ;  /* 0x0000200001007387 */ /* 0x0001e80000100800 */
[----:B0-----:R-:W5:Y:S01]  /*346a0*/  LDL.LU R0, [R1+0x1584] ;  /* 0x0015840001007983 */ /* 0x001f620000300800 */
[----:B------:R-:W-:-:S05]  /*346b0*/  @P5 FMUL R2, R2, 0.25 ;  /* 0x3e80000002025820 */ /* 0x000fca0000400000 */
[----:B------:R0:W-:Y:S04]  /*346c0*/  STL [R1+0x24], R2 ;  /* 0x0000240201007387 */ /* 0x0001e80000100800 */
[----:B0-----:R-:W5:Y:S01]  /*346d0*/  LDL.LU R2, [R1+0x1580] ;  /* 0x0015800001027983 */ /* 0x001f620000300800 */
        /* <DEDUP_REMOVED lines=48> */
[----:B0-----:R-:W2:Y:S04]  /*349e0*/  LDL R4, [R1+0x8c] ;  /* 0x00008c0001047983 */ /* 0x001ea80000100800 */
        /* <DEDUP_REMOVED lines=11> */
[----:B------:R-:W-:Y:S02]  /*34aa0*/  @P5 FMUL R5, R5, 0.25 ;  /* 0x3e80000005055820 */ /* 0x000fe40000400000 */
[----:B------:R-:W-:Y:S02]  /*34ab0*/  @P5 FMUL R7, R7, 0.25 ;  /* 0x3e80000007075820 */ /* 0x000fe40000400000 */
[----:B------:R-:W-:Y:S02]  /*34ac0*/  @P5 FMUL R9, R9, 0.25 ;  /* 0x3e80000009095820 */ /* 0x000fe40000400000 */
[----:B--2---:R-:W-:-:S02]  /*34ad0*/  @P5 FMUL R4, R4, 0.25 ;  /* 0x3e80000004045820 */ /* 0x004fc40000400000 */
[----:B---3--:R-:W-:-:S05]  /*34ae0*/  @P5 FMUL R20, R20, 0.25 ;  /* 0x3e80000014145820 */ /* 0x008fca0000400000 */
[----:B------:R0:W-:Y:S01]  /*34af0*/  STL [R1+0x78], R20 ;  /* 0x0000781401007387 */ /* 0x0001e20000100800 */
[----:B----4-:R-:W-:-:S03]  /*34b00*/  @P5 FMUL R3, R3, 0.25 ;  /* 0x3e80000003035820 */ /* 0x010fc60000400000 */
[----:B0-----:R-:W2:Y:S04]  /*34b10*/  LDL.LU R20, [R1+0x1530] ;  /* 0x0015300001147983 */ /* 0x001ea80000300800 */
[----:B------:R0:W-:Y:S04]  /*34b20*/  STL [R1+0x7c], R3 ;  /* 0x00007c0301007387 */ /* 0x0001e80000100800 */
[----:B0-----:R-:W3:Y:S01]  /*34b30*/  LDL.LU R3, [R1+0x152c] ;  /* 0x00152c0001037983 */ /* 0x001ee20000300800 */
[----:B-----5:R-:W-:-:S03]  /*34b40*/  @P5 FMUL R0, R0, 0.25 ;  /* 0x3e80000000005820 */ /* 0x020fc60000400000 */
[----:B------:R-:W-:Y:S04]  /*34b50*/  @P5 STL [R1+0x80], R5 ;  /* 0x0000800501005387 */ /* 0x000fe80000100800 */
[----:B------:R-:W-:Y:S04]  /*34b60*/  @P5 STL [R1+0x84], R7 ;  /* 0x0000840701005387 */ /* 0x000fe80000100800 */
[----:B------:R-:W-:Y:S04]  /*34b70*/  @P5 STL [R1+0x88], R9 ;  /* 0x0000880901005387 */ /* 0x000fe80000100800 */
[----:B------:R-:W-:Y:S01]  /*34b80*/  @P5 STL [R1+0x8c], R4 ;  /* 0x00008c0401005387 */ /* 0x000fe20000100800 */
[----:B------:R-:W-:-:S03]  /*34b90*/  @P5 FMUL R2, R2, 0.25 ;  /* 0x3e80000002025820 */ /* 0x000fc60000400000 */
[----:B------:R-:W-:Y:S04]  /*34ba0*/  STL [R1+0x14b0], R0 ;  /* 0x0014b00001007387 */ /* 0x000fe80000100800 */
[----:B------:R0:W-:Y:S04]  /*34bb0*/  STL [R1+0x94], R2 ;  /* 0x0000940201007387 */ /* 0x0001e80000100800 */
[----:B0-----:R-:W4:Y:S01]  /*34bc0*/  LDL.LU R2, [R1+0x1528] ;  /* 0x0015280001027983 */ /* 0x001f220000300800 */
[----:B------:R-:W-:-:S03]  /*34bd0*/  IMAD.MOV.U32 R0, RZ, RZ, R4 ;  /* 0x000000ffff007224 */ /* 0x000fc600078e0004 */
[----:B------:R-:W5:Y:S01]  /*34be0*/  LDL R4, [R1+0x10] ;  /* 0x0000100001047983 */ /* 0x000f620000100800 */
[----:B--2---:R-:W-:-:S05]  /*34bf0*/  @P5 FMUL R20, R20, 0.25 ;  /* 0x3e80000014145820 */ /* 0x004fca0000400000 */
[----:B------:R0:W-:Y:S01]  /*34c00*/  STL [R1+0x14b4], R20 ;  /* 0x0014b41401007387 */ /* 0x0001e20000100800 */
[----:B---3--:R-:W-:Y:S01]  /*34c10*/  @P5 FMUL R3, R3, 0.25 ;  /* 0x3e80000003035820 */ /* 0x008fe20000400000 */
[----:B0-----:R-:W-:Y:S02]  /*34c20*/  MOV R20, R9 ;  /* 0x0000000900147202 */ /* 0x001fe40000000f00 */
[----:B------:R-:W2:Y:S04]  /*34c30*/  LDL.LU R9, [R1+0x1524] ;  /* 0x0015240001097983 */ /* 0x000ea80000300800 */
[----:B------:R0:W-:Y:S02]  /*34c40*/  STL [R1+0x14b8], R3 ;  /* 0x0014b80301007387 */ /* 0x0001e40000100800 */
[----:B0-----:R-:W-:-:S02]  /*34c50*/  MOV R3, R7 ;  /* 0x0000000700037202 */ /* 0x001fc40000000f00 */
[----:B------:R-:W3:Y:S01]  /*34c60*/  LDL.LU R7, [R1+0x1520] ;  /* 0x0015200001077983 */ /* 0x000ee20000300800 */
[----:B----4-:R-:W-:-:S05]  /*34c70*/  @P5 FMUL R2, R2, 0.25 ;  /* 0x3e80000002025820 */ /* 0x010fca0000400000 */
[----:B------:R0:W-:Y:S02]  /*34c80*/  STL [R1+0x14bc], R2 ;  /* 0x0014bc0201007387 */ /* 0x0001e40000100800 */
[----:B0-----:R-:W-:Y:S02]  /*34c90*/  MOV R2, R5 ;  /* 0x0000000500027202 */ /* 0x001fe40000000f00 */
[----:B------:R-:W4:Y:S01]  /*34ca0*/  LDL.LU R5, [R1+0x151c] ;  /* 0x00151c0001057983 */ /* 0x000f220000300800 */
[C---:B------:R-:W-:Y:S01]  /*34cb0*/  FSETP.GEU.AND P6, PT, |R8|.reuse, 1.175494350822287508e-38, PT ;  /* 0x008000000800780b */ /* 0x040fe20003fce200 */
[----:B------:R-:W-:Y:S02]  /*34cc0*/  @P5 FMUL R8, R8, 0.25 ;  /* 0x3e80000008085820 */ /* 0x000fe40000400000 */
[----:B------:R-:W-:Y:S02]  /*34cd0*/  @P5 FMUL R6, R6, 0.25 ;  /* 0x3e80000006065820 */ /* 0x000fe40000400000 */
[----:B------:R-:W-:Y:S01]  /*34ce0*/  @P5 FMUL R10, R10, 0.25 ;  /* 0x3e8000000a0a5820 */ /* 0x000fe20000400000 */
[----:B------:R0:W-:Y:S01]  /*34cf0*/  STL [R1+0x14e0], R8 ;  /* 0x0014e00801007387 */ /* 0x0001e20000100800 */
[----:B------:R-:W-:-:S06]  /*34d00*/  @P5 FMUL R11, R11, 0.25 ;  /* 0x3e8000000b0b5820 */ /* 0x000fcc0000400000 */
[----:B------:R-:W-:Y:S01]  /*34d10*/  @!P6 FMUL R6, R6, 16777216 ;  /* 0x4b8000000606e820 */ /* 0x000fe20000400000 */
[----:B0-----:R-:W5:Y:S01]  /*34d20*/  LDL R8, [R1+0xc] ;  /* 0x00000c0001087983 */ /* 0x001f620000100800 */
[----:B------:R-:W-:Y:S02]  /*34d30*/  @!P6 FMUL R10, R10, 16777216 ;  /* 0x4b8000000a0ae820 */ /* 0x000fe40000400000 */
[----:B------:R-:W-:Y:S02]  /*34d40*/  @!P6 FMUL R11, R11, 16777216 ;  /* 0x4b8000000b0be820 */ /* 0x000fe40000400000 */
[----:B--2---:R-:W-:-:S05]  /*34d50*/  @!P6 FMUL R9, R9, 16777216 ;  /* 0x4b8000000909e820 */ /* 0x004fca0000400000 */
[----:B------:R0:W-:Y:S04]  /*34d60*/  STL [R1+0x14ac], R9 ;  /* 0x0014ac0901007387 */ /* 0x0001e80000100800 */
[----:B0-----:R-:W2:Y:S01]  /*34d70*/  LDL.LU R9, [R1+0x14] ;  /* 0x0000140001097983 */ /* 0x001ea20000300800 */
[----:B---3--:R-:W-:-:S05]  /*34d80*/  @!P6 FMUL R7, R7, 16777216 ;  /* 0x4b8000000707e820 */ /* 0x008fca0000400000 */
[----:B------:R0:W-:Y:S04]  /*34d90*/  STL [R1+0x14c0], R7 ;  /* 0x0014c00701007387 */ /* 0x0001e80000100800 */
[----:B0-----:R-:W3:Y:S04]  /*34da0*/  LDL R7, [R1+0x1c] ;  /* 0x00001c0001077983 */ /* 0x001ee80000100800 */
[----:B------:R0:W-:Y:S04]  /*34db0*/  STL [R1+0x14c4], R6 ;  /* 0x0014c40601007387 */ /* 0x0001e80000100800 */
[----:B0-----:R-:W2:Y:S01]  /*34dc0*/  LDL R6, [R1+0x18] ;  /* 0x0000180001067983 */ /* 0x001ea20000100800 */
[----:B----4-:R-:W-:-:S05]  /*34dd0*/  @!P6 FMUL R5, R5, 16777216 ;  /* 0x4b8000000505e820 */ /* 0x010fca0000400000 */
[----:B------:R0:W-:Y:S04]  /*34de0*/  STL [R1+0x14c8], R5 ;  /* 0x0014c80501007387 */ /* 0x0001e80000100800 */
[----:B0-----:R-:W4:Y:S04]  /*34df0*/  LDL R5, [R1+0x8] ;  /* 0x0000080001057983 */ /* 0x001f280000100800 */
[----:B------:R0:W-:Y:S04]  /*34e00*/  STL [R1+0x14cc], R10 ;  /* 0x0014cc0a01007387 */ /* 0x0001e80000100800 */
[----:B0-----:R-:W2:Y:S04]  /*34e10*/  LDL R10, [R1+0x4] ;  /* 0x00000400010a7983 */ /* 0x001ea80000100800 */
[----:B------:R0:W-:Y:S04]  /*34e20*/  STL [R1+0x14d0], R11 ;  /* 0x0014d00b01007387 */ /* 0x0001e80000100800 */
[----:B0-----:R-:W3:Y:S01]  /*34e30*/  LDL R11, [R1] ;  /* 0x00000000010b7983 */ /* 0x001ee20000100800 */
[----:B------:R-:W-:-:S02]  /*34e40*/  @P5 FMUL R12, R12, 0.25 ;  /* 0x3e8000000c0c5820 */ /* 0x000fc40000400000 */
[----:B------:R-:W-:Y:S02]  /*34e50*/  @P5 FMUL R13, R13, 0.25 ;  /* 0x3e8000000d0d5820 */ /* 0x000fe40000400000 */
[----:B------:R-:W-:Y:S02]  /*34e60*/  @P5 FMUL R14, R14, 0.25 ;  /* 0x3e8000000e0e5820 */ /* 0x000fe40000400000 */
[----:B------:R-:W-:Y:S02]  /*34e70*/  @P5 FMUL R15, R15, 0.25 ;  /* 0x3e8000000f0f5820 */ /* 0x000fe40000400000 */
[----:B------:R-:W-:Y:S02]  /*34e80*/  @P5 FMUL R16, R16, 0.25 ;  /* 0x3e80000010105820 */ /* 0x000fe40000400000 */
[----:B------:R-:W-:Y:S02]  /*34e90*/  @!P6 FMUL R12, R12, 16777216 ;  /* 0x4b8000000c0ce820 */ /* 0x000fe40000400000 */
[----:B------:R-:W-:-:S02]  /*34ea0*/  @P5 FMUL R17, R17, 0.25 ;  /* 0x3e80000011115820 */ /* 0x000fc40000400000 */
[----:B------:R-:W-:Y:S02]  /*34eb0*/  @!P6 FMUL R13, R13, 16777216 ;  /* 0x4b8000000d0de820 */ /* 0x000fe40000400000 */
[----:B------:R-:W-:Y:S02]  /*34ec0*/  @P5 FMUL R18, R18, 0.25 ;  /* 0x3e80000012125820 */ /* 0x000fe40000400000 */
[----:B------:R-:W-:Y:S02]  /*34ed0*/  @!P6 FMUL R14, R14, 16777216 ;  /* 0x4b8000000e0ee820 */ /* 0x000fe40000400000 */
[----:B------:R-:W-:Y:S02]  /*34ee0*/  @P5 FMUL R19, R19, 0.25 ;  /* 0x3e80000013135820 */ /* 0x000fe40000400000 */
[----:B------:R-:W-:Y:S01]  /*34ef0*/  @!P6 FMUL R15, R15, 16777216 ;  /* 0x4b8000000f0fe820 */ /* 0x000fe20000400000 */
[----:B------:R-:W-:Y:S01]  /*34f00*/  STL [R1+0x14d4], R12 ;  /* 0x0014d40c01007387 */ /* 0x000fe20000100800 */
[----:B------:R-:W-:-:S02]  /*34f10*/  @P5 FMUL R21, R21, 0.25 ;  /* 0x3e80000015155820 */ /* 0x000fc40000400000 */
[----:B------:R-:W-:Y:S01]  /*34f20*/  @!P6 FMUL R16, R16, 16777216 ;  /* 0x4b8000001010e820 */ /* 0x000fe20000400000 */
[----:B------:R-:W-:Y:S01]  /*34f30*/  STL [R1+0x14dc], R13 ;  /* 0x0014dc0d01007387 */ /* 0x000fe20000100800 */
[----:B------:R-:W-:Y:S02]  /*34f40*/  @P5 FMUL R22, R22, 0.25 ;  /* 0x3e80000016165820 */ /* 0x000fe40000400000 */
[----:B------:R-:W-:Y:S01]  /*34f50*/  @!P6 FMUL R17, R17, 16777216 ;  /* 0x4b8000001111e820 */ /* 0x000fe20000400000 */
[----:B------:R-:W-:Y:S01]  /*34f60*/  STL [R1+0x14e4], R14 ;  /* 0x0014e40e01007387 */ /* 0x000fe20000100800 */
        /* <DEDUP_REMOVED lines=18> */
[----:B------:R-:W-:Y:S02]  /*35090*/  @!P6 FMUL R25, R25, 16777216 ;  /* 0x4b8000001919e820 */ /* 0x000fe40000400000 */
[----:B------:R-:W-:Y:S01]  /*350a0*/  @!P6 FMUL R26, R26, 16777216 ;  /* 0x4b8000001a1ae820 */ /* 0x000fe20000400000 */
[----:B------:R-:W-:Y:S01]  /*350b0*/  STL [R1+0x1500], R22 ;  /* 0x0015001601007387 */ /* 0x000fe20000100800 */
[----:B------:R-:W-:-:S02]  /*350c0*/  @!P6 FMUL R27, R27, 16777216 ;  /* 0x4b8000001b1be820 */ /* 0x000fc40000400000 */
[----:B------:R-:W-:Y:S01]  /*350d0*/  @!P6 FMUL R28, R28, 16777216 ;  /* 0x4b8000001c1ce820 */ /* 0x000fe20000400000 */
[----:B------:R-:W-:Y:S01]  /*350e0*/  STL [R1+0x1504], R23 ;  /* 0x0015041701007387 */ /* 0x000fe20000100800 */
[----:B-----5:R-:W-:-:S03]  /*350f0*/  @!P6 FMUL R8, R8, 16777216 ;  /* 0x4b8000000808e820 */ /* 0x020fc60000400000 */
[----:B------:R-:W-:Y:S04]  /*35100*/  STL [R1+0x1508], R24 ;  /* 0x0015081801007387 */ /* 0x000fe80000100800 */
[----:B------:R-:W-:Y:S04]  /*35110*/  STL [R1+0x150c], R25 ;  /* 0x00150c1901007387 */ /* 0x000fe80000100800 */
[----:B------:R-:W-:Y:S04]  /*35120*/  STL [R1+0x1510], R26 ;  /* 0x0015101a01007387 */ /* 0x000fe80000100800 */
[----:B------:R-:W-:Y:S04]  /*35130*/  STL [R1+0x1514], R27 ;  /* 0x0015141b01007387 */ /* 0x000fe80000100800 */
[----:B------:R0:W-:Y:S01]  /*35140*/  STL [R1+0x1518], R28 ;  /* 0x0015181c01007387 */ /* 0x0001e20000100800 */
[----:B------:R-:W-:-:S02]  /*35150*/  @!P6 FMUL R4, R4, 16777216 ;  /* 0x4b8000000404e820 */ /* 0x000fc40000400000 */
[----:B----4-:R-:W-:Y:S02]  /*35160*/  @!P6 FMUL R5, R5, 16777216 ;  /* 0x4b8000000505e820 */ /* 0x010fe40000400000 */
[----:B--2---:R-:W-:Y:S02]  /*35170*/  @!P6 FMUL R10, R10, 16777216 ;  /* 0x4b8000000a0ae820 */ /* 0x004fe40000400000 */
[----:B---3--:R-:W-:-:S05]  /*35180*/  @!P6 FMUL R11, R11, 16777216 ;  /* 0x4b8000000b0be820 */ /* 0x008fca0000400000 */
[----:B------:R-:W-:Y:S04]  /*35190*/  @!P6 STL [R1], R11 ;  /* 0x0000000b0100e387 */ /* 0x000fe80000100800 */
[----:B------:R-:W-:Y:S04]  /*351a0*/  @!P6 STL [R1+0x4], R10 ;  /* 0x0000040a0100e387 */ /* 0x000fe80000100800 */
[----:B------:R-:W-:Y:S04]  /*351b0*/  @!P6 STL [R1+0x8], R5 ;  /* 0x000008050100e387 */ /* 0x000fe80000100800 */
[----:B------:R1:W-:Y:S04]  /*351c0*/  @!P6 STL [R1+0xc], R8 ;  /* 0x00000c080100e387 */ /* 0x0003e80000100800 */
[----:B0-----:R-:W2:Y:S04]  /*351d0*/  LDL R28, [R1+0x20] ;  /* 0x00002000011c7983 */ /* 0x001ea80000100800 */
[----:B------:R-:W3:Y:S04]  /*351e0*/  LDL R27, [R1+0x24] ;  /* 0x00002400011b7983 */ /* 0x000ee80000100800 */
[----:B------:R-:W4:Y:S04]  /*351f0*/  LDL R26, [R1+0x28] ;  /* 0x00002800011a7983 */ /* 0x000f280000100800 */
[----:B------:R-:W5:Y:S04]  /*35200*/  LDL R25, [R1+0x2c] ;  /* 0x00002c0001197983 */ /* 0x000f680000100800 */
        /* <DEDUP_REMOVED lines=10> */
[----:B-1----:R-:W5:Y:S04]  /*352b0*/  LDL R8, [R1+0x58] ;  /* 0x0000580001087983 */ /* 0x002f680000100800 */
[----:B------:R-:W5:Y:S04]  /*352c0*/  LDL R13, [R1+0x5c] ;  /* 0x00005c00010d7983 */ /* 0x000f680000100800 */
[----:B------:R0:W-:Y:S01]  /*352d0*/  @!P6 STL [R1+0x10], R4 ;  /* 0x000010040100e387 */ /* 0x0001e20000100800 */
[----:B------:R-:W-:-:S02]  /*352e0*/  @!P6 FMUL R6, R6, 16777216 ;  /* 0x4b8000000606e820 */ /* 0x000fc40000400000 */
[----:B------:R-:W-:Y:S01]  /*352f0*/  @!P6 FMUL R7, R7, 16777216 ;  /* 0x4b8000000707e820 */ /* 0x000fe20000400000 */
[----:B------:R-:W5:Y:S04]  /*35300*/  LDL R12, [R1+0x68] ;  /* 0x00006800010c7983 */ /* 0x000f680000100800 */
[----:B------:R-:W5:Y:S04]  /*35310*/  LDL R11, [R1+0x6c] ;  /* 0x00006c00010b7983 */ /* 0x000f680000100800 */
[----:B0-----:R-:W5:Y:S04]  /*35320*/  LDL R4, [R1+0x60] ;  /* 0x0000600001047983 */ /* 0x001f680000100800 */
[----:B------:R0:W-:Y:S04]  /*35330*/  @!P6 STL [R1+0x18], R6 ;  /* 0x000018060100e387 */ /* 0x0001e80000100800 */
[----:B------:R-:W5:Y:S04]  /*35340*/  LDL R10, [R1+0x70] ;  /* 0x00007000010a7983 */ /* 0x000f680000100800 */
[----:B------:R1:W-:Y:S04]  /*35350*/  @!P6 STL [R1+0x1c], R7 ;  /* 0x00001c070100e387 */ /* 0x0003e80000100800 */
[----:B------:R-:W5:Y:S04]  /*35360*/  LDL R5, [R1+0x74] ;  /* 0x0000740001057983 */ /* 0x000f680000100800 */
[----:B0-----:R-:W5:Y:S04]  /*35370*/  LDL R6, [R1+0x78] ;  /* 0x0000780001067983 */ /* 0x001f680000100800 */
[----:B-1----:R-:W5:Y:S01]  /*35380*/  LDL R7, [R1+0x7c] ;  /* 0x00007c0001077983 */ /* 0x002f620000100800 */
[----:B--2---:R-:W-:-:S02]  /*35390*/  @!P6 FMUL R28, R28, 16777216 ;  /* 0x4b8000001c1ce820 */ /* 0x004fc40000400000 */
[----:B---3--:R-:W-:-:S03]  /*353a0*/  @!P6 FMUL R27, R27, 16777216 ;  /* 0x4b8000001b1be820 */ /* 0x008fc60000400000 */
[----:B------:R0:W-:Y:S01]  /*353b0*/  @!P6 STL [R1+0x20], R28 ;  /* 0x0000201c0100e387 */ /* 0x0001e20000100800 */
[----:B----4-:R-:W-:Y:S02]  /*353c0*/  @!P6 FMUL R26, R26, 16777216 ;  /* 0x4b8000001a1ae820 */ /* 0x010fe40000400000 */
[----:B-----5:R-:W-:Y:S01]  /*353d0*/  @!P6 FMUL R25, R25, 16777216 ;  /* 0x4b8000001919e820 */ /* 0x020fe20000400000 */
[----:B0-----:R-:W2:Y:S01]  /*353e0*/  LDL.LU R28, [R1+0x1518] ;  /* 0x00151800011c7983 */ /* 0x001ea20000300800 */
[----:B------:R-:W-:-:S03]  /*353f0*/  @!P6 FMUL R24, R24, 16777216 ;  /* 0x4b8000001818e820 */ /* 0x000fc60000400000 */
[----:B------:R0:W-:Y:S01]  /*35400*/  @!P6 STL [R1+0x24], R27 ;  /* 0x0000241b0100e387 */ /* 0x0001e20000100800 */
[----:B------:R-:W-:Y:S02]  /*35410*/  @!P6 FMUL R23, R23, 16777216 ;  /* 0x4b8000001717e820 */ /* 0x000fe40000400000 */
[----:B------:R-:W-:Y:S01]  /*35420*/  @!P6 FMUL R22, R22, 16777216 ;  /* 0x4b8000001616e820 */ /* 0x000fe20000400000 */
[----:B0-----:R-:W3:Y:S04]  /*35430*/  LDL.LU R27, [R1+0x1514] ;  /* 0x00151400011b7983 */ /* 0x001ee80000300800 */
[----:B------:R0:W-:Y:S01]  /*35440*/  @!P6 STL [R1+0x28], R26 ;  /* 0x0000281a0100e387 */ /* 0x0001e20000100800 */
[----:B------:R-:W-:Y:S02]  /*35450*/  @!P6 FMUL R21, R21, 16777216 ;  /* 0x4b8000001515e820 */ /* 0x000fe40000400000 */
[----:B------:R-:W-:Y:S01]  /*35460*/  @!P6 FMUL R19, R19, 16777216 ;  /* 0x4b8000001313e820 */ /* 0x000fe20000400000 */
[----:B0-----:R-:W4:Y:S04]  /*35470*/  LDL.LU R26, [R1+0x1510] ;  /* 0x00151000011a7983 */ /* 0x001f280000300800 */
[----:B------:R0:W-:Y:S01]  /*35480*/  @!P6 STL [R1+0x2c], R25 ;  /* 0x00002c190100e387 */ /* 0x0001e20000100800 */
[----:B------:R-:W-:-:S03]  /*35490*/  @!P6 FMUL R18, R18, 16777216 ;  /* 0x4b8000001212e820 */ /* 0x000fc60000400000 */
[----:B0-----:R-:W5:Y:S04]  /*354a0*/  LDL.LU R25, [R1+0x150c] ;  /* 0x00150c0001197983 */ /* 0x001f680000300800 */
[----:B------:R0:W-:Y:S01]  /*354b0*/  @!P6 STL [R1+0x30], R24 ;  /* 0x000030180100e387 */ /* 0x0001e20000100800 */
[----:B------:R-:W-:-:S03]  /*354c0*/  @!P6 FMUL R17, R17, 16777216 ;  /* 0x4b8000001111e820 */ /* 0x000fc60000400000 */
[----:B0-----:R-:W2:Y:S04]  /*354d0*/  LDL.LU R24, [R1+0x1508] ;  /* 0x0015080001187983 */ /* 0x001ea80000300800 */
        /* <DEDUP_REMOVED lines=18> */
[----:B------:R0:W-:Y:S04]  /*35600*/  @!P6 STL [R1+0x4c], R16 ;  /* 0x00004c100100e387 */ /* 0x0001e80000100800 */
        /* <DEDUP_REMOVED lines=8> */
[----:B0-----:R-:W3:Y:S04]  /*35690*/  LDL.LU R13, [R1+0x14dc] ;  /* 0x0014dc00010d7983 */ /* 0x001ee80000300800 */
[----:B------:R0:W-:Y:S04]  /*356a0*/  @!P6 STL [R1+0x60], R4 ;  /* 0x000060040100e387 */ /* 0x0001e80000100800 */
[----:B0-----:R-:W3:Y:S01]  /*356b0*/  LDL.LU R4, [R1+0x14d8] ;  /* 0x0014d80001047983 */ /* 0x001ee20000300800 */
[----:B------:R-:W-:-:S02]  /*356c0*/  @!P6 FMUL R12, R12, 16777216 ;  /* 0x4b8000000c0ce820 */ /* 0x000fc40000400000 */
[----:B------:R-:W-:Y:S02]  /*356d0*/  @!P6 FMUL R11, R11, 16777216 ;  /* 0x4b8000000b0be820 */ /* 0x000fe40000400000 */
[----:B------:R-:W-:Y:S02]  /*356e0*/  @!P6 FMUL R10, R10, 16777216 ;  /* 0x4b8000000a0ae820 */ /* 0x000fe40000400000 */
[----:B------:R-:W-:Y:S02]  /*356f0*/  @!P6 FMUL R5, R5, 16777216 ;  /* 0x4b8000000505e820 */ /* 0x000fe40000400000 */
[----:B------:R-:W-:Y:S02]  /*35700*/  @!P6 FMUL R6, R6, 16777216 ;  /* 0x4b8000000606e820 */ /* 0x000fe40000400000 */
[----:B------:R-:W-:Y:S02]  /*35710*/  @!P6 FMUL R7, R7, 16777216 ;  /* 0x4b8000000707e820 */ /* 0x000fe40000400000 */
[----:B------:R-:W-:-:S02]  /*35720*/  @!P6 FMUL R2, R2, 16777216 ;  /* 0x4b8000000202e820 */ /* 0x000fc40000400000 */
[----:B------:R-:W-:Y:S02]  /*35730*/  @!P6 FMUL R3, R3, 16777216 ;  /* 0x4b8000000303e820 */ /* 0x000fe40000400000 */
[----:B------:R-:W-:Y:S02]  /*35740*/  @!P6 FMUL R20, R20, 16777216 ;  /* 0x4b8000001414e820 */ /* 0x000fe40000400000 */
[----:B------:R-:W-:Y:S02]  /*35750*/  @!P6 FMUL R0, R0, 16777216 ;  /* 0x4b8000000000e820 */ /* 0x000fe40000400000 */
[----:B--2---:R-:W-:Y:S02]  /*35760*/  @!P6 FMUL R8, R8, 16777216 ;  /* 0x4b8000000808e820 */ /* 0x004fe40000400000 */
[----:B---3--:R-:W-:-:S05]  /*35770*/  @!P6 FMUL R4, R4, 16777216 ;  /* 0x4b8000000404e820 */ /* 0x008fca0000400000 */
[----:B------:R0:W-:Y:S02]  /*35780*/  STL [R1+0x64], R4 ;  /* 0x0000640401007387 */ /* 0x0001e40000100800 */
[----:B0-----:R0:W1:Y:S02]  /*35790*/  MUFU.RCP R4, R8 ;  /* 0x0000000800047308 */ /* 0x0010640000001000 */
[----:B0-----:R-:W2:Y:S04]  /*357a0*/  LDL.LU R8, [R1+0x94] ;  /* 0x0000940001087983 */ /* 0x001ea80000300800 */
[----:B------:R0:W-:Y:S04]  /*357b0*/  @!P6 STL [R1+0x68], R12 ;  /* 0x0000680c0100e387 */ /* 0x0001e80000100800 */
[----:B0-----:R-:W3:Y:S04]  /*357c0*/  LDL.LU R12, [R1+0x14d4] ;  /* 0x0014d400010c7983 */ /* 0x001ee80000300800 */
        /* <DEDUP_REMOVED lines=17> */
[----:B0-----:R-:W2:Y:S01]  /*358e0*/  LDL.LU R0, [R1+0x14b0] ;  /* 0x0014b00001007983 */ /* 0x001ea20000300800 */
[----:B------:R-:W-:-:S02]  /*358f0*/  @!P6 FMUL R9, R9, 16777216 ;  /* 0x4b8000000909e820 */ /* 0x000fc40000400000 */
[----:B--2---:R-:W-:-:S05]  /*35900*/  @!P6 FMUL R0, R0, 16777216 ;  /* 0x4b8000000000e820 */ /* 0x004fca0000400000 */
[----:B------:R0:W-:Y:S02]  /*35910*/  STL [R1+0x148c], R0 ;  /* 0x00148c0001007387 */ /* 0x0001e40000100800 */
[----:B0-----:R-:W-:Y:S02]  /*35920*/  IMAD.MOV.U32 R0, RZ, RZ, R9 ;  /* 0x000000ffff007224 */ /* 0x001fe400078e0009 */
[----:B------:R-:W1:Y:S01]  /*35930*/  LDL.LU R9, [R1+0x14ac] ;  /* 0x0014ac0001097983 */ /* 0x000e620000300800 */
[----:B------:R-:W-:Y:S02]  /*35940*/  @!P6 FMUL R8, R8, 16777216 ;  /* 0x4b8000000808e820 */ /* 0x000fe40000400000 */
[----:B------:R-:W-:Y:S02]  /*35950*/  @!P6 FMUL R20, R20, 16777216 ;  /* 0x4b8000001414e820 */ /* 0x000fe40000400000 */
[----:B------:R-:W-:Y:S01]  /*35960*/  @!P6 FMUL R3, R3, 16777216 ;  /* 0x4b8000000303e820 */ /* 0x000fe20000400000 */
[----:B------:R0:W-:Y:S01]  /*35970*/  STL [R1+0x1490], R8 ;  /* 0x0014900801007387 */ /* 0x0001e20000100800 */
[----:B------:R-:W-:-:S03]  /*35980*/  @!P6 FMUL R2, R2, 16777216 ;  /* 0x4b8000000202e820 */ /* 0x000fc60000400000 */
[----:B0-----:R-:W4:Y:S04]  /*35990*/  LDL.LU R8, [R1+0x10] ;  /* 0x0000100001087983 */ /* 0x001f280000300800 */
[----:B------:R0:W-:Y:S04]  /*359a0*/  STL [R1+0x1494], R20 ;  /* 0x0014941401007387 */ /* 0x0001e80000100800 */
[----:B0-----:R-:W4:Y:S04]  /*359b0*/  LDL.LU R20, [R1+0xc] ;  /* 0x00000c0001147983 */ /* 0x001f280000300800 */
[----:B------:R0:W-:Y:S04]  /*359c0*/  STL [R1+0x1498], R3 ;  /* 0x0014980301007387 */ /* 0x0001e80000100800 */
[----:B0-----:R-:W4:Y:S04]  /*359d0*/  LDL.LU R3, [R1+0x8] ;  /* 0x0000080001037983 */ /* 0x001f280000300800 */
[----:B------:R0:W-:Y:S04]  /*359e0*/  STL [R1+0x149c], R2 ;  /* 0x00149c0201007387 */ /* 0x0001e80000100800 */
[----:B0-----:R-:W4:Y:S01]  /*359f0*/  LDL.LU R2, [R1+0x4] ;  /* 0x0000040001027983 */ /* 0x001f220000300800 */
[----:B-1----:R-:W-:-:S05]  /*35a00*/  FMUL R9, R4, R9 ;  /* 0x0000000904097220 */ /* 0x002fca0000400000 */
[----:B------:R0:W-:Y:S04]  /*35a10*/  STL [R1+0x3fc], R9 ;  /* 0x0003fc0901007387 */ /* 0x0001e80000100800 */
[----:B0-----:R-:W2:Y:S01]  /*35a20*/  LDL.LU R9, [R1] ;  /* 0x0000000001097983 */ /* 0x001ea20000300800 */
[C---:B------:R-:W-:Y:S02]  /*35a30*/  FMUL R7, R4.reuse, R7 ;  /* 0x0000000704077220 */ /* 0x040fe40000400000 */
[C---:B------:R-:W-:Y:S02]  /*35a40*/  FMUL R6, R4.reuse, R6 ;  /* 0x0000000604067220 */ /* 0x040fe40000400000 */
[C---:B------:R-:W-:Y:S01]  /*35a50*/  FMUL R5, R4.reuse, R5 ;  /* 0x0000000504057220 */ /* 0x040fe20000400000 */
[----:B------:R0:W-:Y:S04]  /*35a60*/  STL [R1+0x3f8], R7 ;  /* 0x0003f80701007387 */ /* 0x0001e80000100800 */
[----:B------:R3:W-:Y:S04]  /*35a70*/  STL [R1+0x3ec], R6 ;  /* 0x0003ec0601007387 */ /* 0x0007e80000100800 */
[----:B------:R1:W-:Y:S01]  /*35a80*/  STL [R1+0x3e8], R5 ;  /* 0x0003e80501007387 */ /* 0x0003e20000100800 */
[----:B0-----:R-:W-:-:S02]  /*35a90*/  FMUL R7, R4, R10 ;  /* 0x0000000a04077220 */ /* 0x001fc40000400000 */
[C---:B---3--:R-:W-:Y:S02]  /*35aa0*/  FMUL R6, R4.reuse, R12 ;  /* 0x0000000c04067220 */ /* 0x048fe40000400000 */
[C---:B-1----:R-:W-:Y:S01]  /*35ab0*/  FMUL R5, R4.reuse, R11 ;  /* 0x0000000b04057220 */ /* 0x042fe20000400000 */
[----:B------:R0:W-:Y:S04]  /*35ac0*/  STL [R1+0x3dc], R7 ;  /* 0x0003dc0701007387 */ /* 0x0001e80000100800 */
[----:B------:R1:W-:Y:S04]  /*35ad0*/  STL [R1+0x3d8], R5 ;  /* 0x0003d80501007387 */ /* 0x0003e80000100800 */
[----:B------:R3:W-:Y:S01]  /*35ae0*/  STL [R1+0x3d4], R6 ;  /* 0x0003d40601007387 */ /* 0x0007e20000100800 */
[----:B0-----:R-:W-:-:S02]  /*35af0*/  FMUL R7, R4, R13 ;  /* 0x0000000d04077220 */ /* 0x001fc40000400000 */
[----:B-1----:R-:W-:-:S03]  /*35b00*/  FMUL R5, R4, R14 ;  /* 0x0000000e04057220 */ /* 0x002fc60000400000 */
[----:B------:R0:W-:Y:S01]  /*35b10*/  STL [R1+0x3d0], R7 ;  /* 0x0003d00701007387 */ /* 0x0001e20000100800 */
[----:B---3--:R-:W-:-:S03]  /*35b20*/  FMUL R6, R4, R15 ;  /* 0x0000000f04067220 */ /* 0x008fc60000400000 */
[----:B------:R1:W-:Y:S04]  /*35b30*/  STL [R1+0x3cc], R5 ;  /* 0x0003cc0501007387 */ /* 0x0003e80000100800 */
[----:B------:R3:W-:Y:S01]  /*35b40*/  STL [R1+0x3c8], R6 ;  /* 0x0003c80601007387 */ /* 0x0007e20000100800 */
[C---:B0-----:R-:W-:Y:S02]  /*35b50*/  FMUL R7, R4.reuse, R16 ;  /* 0x0000001004077220 */ /* 0x041fe40000400000 */
        /* <DEDUP_REMOVED lines=9> */
[----:B------:R1:W-:Y:S01]  /*35bf0*/  STL [R1+0x3ac], R5 ;  /* 0x0003ac0501007387 */ /* 0x0003e20000100800 */
[----:B------:R-:W-:-:S03]  /*35c00*/  @P5 FMUL R29, R29, 0.25 ;  /* 0x3e8000001d1d5820 */ /* 0x000fc60000400000 */
[----:B------:R5:W-:Y:S01]  /*35c10*/  STL [R1+0x3a8], R6 ;  /* 0x0003a80601007387 */ /* 0x000be20000100800 */
[C---:B0-----:R-:W-:Y:S02]  /*35c20*/  FMUL R7, R4.reuse, R23 ;  /* 0x0000001704077220 */ /* 0x041fe40000400000 */
[----:B-1----:R-:W-:-:S03]  /*35c30*/  FMUL R5, R4, R24 ;  /* 0x0000001804057220 */ /* 0x002fc60000400000 */
[----:B------:R4:W-:Y:S01]  /*35c40*/  STL [R1+0x39c], R7 ;  /* 0x00039c0701007387 */ /* 0x0009e20000100800 */
[----:B-----5:R-:W-:-:S03]  /*35c50*/  FMUL R6, R4, R25 ;  /* 0x0000001904067220 */ /* 0x020fc60000400000 */
[----:B------:R0:W-:Y:S01]  /*35c60*/  STL [R1+0x398], R5 ;  /* 0x0003980501007387 */ /* 0x0001e20000100800 */
[----:B------:R-:W-:-:S03]  /*35c70*/  @!P6 FMUL R29, R29, 16777216 ;  /* 0x4b8000001d1de820 */ /* 0x000fc60000400000 */
[----:B------:R1:W-:Y:S01]  /*35c80*/  STL [R1+0x36c], R6 ;  /* 0x00036c0601007387 */ /* 0x0003e20000100800 */
[C---:B----4-:R-:W-:Y:S02]  /*35c90*/  FMUL R7, R4.reuse, R26 ;  /* 0x0000001a04077220 */ /* 0x050fe40000400000 */
[----:B0-----:R-:W-:-:S03]  /*35ca0*/  FMUL R5, R4, R27 ;  /* 0x0000001b04057220 */ /* 0x001fc60000400000 */
[----:B------:R0:W-:Y:S01]  /*35cb0*/  STL [R1+0x368], R7 ;  /* 0x0003680701007387 */ /* 0x0001e20000100800 */
[----:B-1----:R-:W-:-:S03]  /*35cc0*/  FMUL R6, R4, R28 ;  /* 0x0000001c04067220 */ /* 0x002fc60000400000 */
[----:B------:R-:W-:Y:S04]  /*35cd0*/  STL [R1+0x364], R5 ;  /* 0x0003640501007387 */ /* 0x000fe80000100800 */
[----:B------:R1:W-:Y:S01]  /*35ce0*/  STL [R1+0x360], R6 ;  /* 0x0003600601007387 */ /* 0x0003e20000100800 */
[----:B0-----:R-:W-:-:S05]  /*35cf0*/  FMUL R7, R4, R29 ;  /* 0x0000001d04077220 */ /* 0x001fca0000400000 */
[----:B------:R-:W-:Y:S01]  /*35d00*/  STL [R1+0x35c], R7 ;  /* 0x00035c0701007387 */ /* 0x000fe20000100800 */
[C---:B-1----:R-:W-:Y:S02]  /*35d10*/  FMUL R6, R4.reuse, R2 ;  /* 0x0000000204067220 */ /* 0x042fe40000400000 */
[C---:B------:R-:W-:Y:S02]  /*35d20*/  FMUL R2, R4.reuse, R3 ;  /* 0x0000000304027220 */ /* 0x040fe40000400000 */
[----:B--2---:R-:W-:-:S05]  /*35d30*/  FMUL R5, R4, R9 ;  /* 0x0000000904057220 */ /* 0x004fca0000400000 */
[----:B------:R-:W-:Y:S04]  /*35d40*/  STL [R1+0x358], R5 ;  /* 0x0003580501007387 */ /* 0x000fe80000100800 */
[----:B------:R-:W-:Y:S04]  /*35d50*/  STL [R1+0x354], R6 ;  /* 0x0003540601007387 */ /* 0x000fe80000100800 */
[----:B------:R0:W-:Y:S04]  /*35d60*/  STL [R1+0x350], R2 ;  /* 0x0003500201007387 */ /* 0x0001e80000100800 */
[----:B0-----:R-:W2:Y:S01]  /*35d70*/  LDL.LU R2, [R1+0x20] ;  /* 0x0000200001027983 */ /* 0x001ea20000300800 */
[----:B------:R-:W-:-:S02]  /*35d80*/  FMUL R5, R4, R20 ;  /* 0x0000001404057220 */ /* 0x000fc40000400000 */
[----:B------:R-:W-:-:S03]  /*35d90*/  FMUL R3, R4, R8 ;  /* 0x0000000804037220 */ /* 0x000fc60000400000 */
[----:B------:R-:W-:Y:S04]  /*35da0*/  STL [R1+0x34c], R5 ;  /* 0x00034c0501007387 */ /* 0x000fe80000100800 */
[----:B--2---:R0:W-:Y:S04]  /*35db0*/  STL [R1+0x14a0], R2 ;  /* 0x0014a00201007387 */ /* 0x0041e80000100800 */
[----:B------:R-:W-:Y:S04]  /*35dc0*/  STL [R1+0x348], R3 ;  /* 0x0003480301007387 */ /* 0x000fe80000100800 */
[----:B0-----:R-:W2:Y:S04]  /*35dd0*/  LDL.LU R2, [R1+0x1c] ;  /* 0x00001c0001027983 */ /* 0x001ea80000300800 */
[----:B--2---:R0:W-:Y:S04]  /*35de0*/  STL [R1+0x14a4], R2 ;  /* 0x0014a40201007387 */ /* 0x0041e80000100800 */
[----:B0-----:R-:W2:Y:S04]  /*35df0*/  LDL.LU R2, [R1+0x18] ;  /* 0x0000180001027983 */ /* 0x001ea80000300800 */
[----:B--2---:R0:W-:Y:S04]  /*35e00*/  STL [R1+0x14a8], R2 ;  /* 0x0014a80201007387 */ /* 0x0041e80000100800 */
[----:B------:R-:W2:Y:S04]  /*35e10*/  LDL.LU R3, [R1+0x24] ;  /* 0x0000240001037983 */ /* 0x000ea80000300800 */
[----:B------:R-:W3:Y:S01]  /*35e20*/  LDL.LU R20, [R1+0x28] ;  /* 0x0000280001147983 */ /* 0x000ee20000300800 */
[----:B0-----:R-:W-:-:S03]  /*35e30*/  MOV R2, R0 ;  /* 0x0000000000027202 */ /* 0x001fc60000000f00 */
[----:B------:R-:W4:Y:S04]  /*35e40*/  LDL.LU R8, [R1+0x2c] ;  /* 0x00002c0001087983 */ /* 0x000f280000300800 */
        /* <DEDUP_REMOVED lines=16> */
[----:B------:R-:W-:-:S03]  /*35f50*/  FMUL R2, R4, R2 ;  /* 0x0000000204027220 */ /* 0x000fc60000400000 */
        /* <DEDUP_REMOVED lines=8> */
[----:B------:R0:W-:Y:S04]  /*35fe0*/  STL [R1+0x344], R2 ;  /* 0x0003440201007387 */ /* 0x0001e80000100800 */
[----:B0-----:R-:W2:Y:S02]  /*35ff0*/  LDL.LU R2, [R1+0x14a8] ;  /* 0x0014a80001027983 */ /* 0x001ea40000300800 */
[----:B--2---:R-:W-:-:S05]  /*36000*/  FMUL R2, R4, R2 ;  /* 0x0000000204027220 */ /* 0x004fca0000400000 */
[----:B------:R0:W-:Y:S04]  /*36010*/  STL [R1+0x340], R2 ;  /* 0x0003400201007387 */ /* 0x0001e80000100800 */
[----:B0-----:R-:W2:Y:S02]  /*36020*/  LDL.LU R2, [R1+0x14a4] ;  /* 0x0014a40001027983 */ /* 0x001ea40000300800 */
[----:B--2---:R-:W-:-:S05]  /*36030*/  FMUL R2, R4, R2 ;  /* 0x0000000204027220 */ /* 0x004fca0000400000 */
[----:B------:R0:W-:Y:S04]  /*36040*/  STL [R1+0x33c], R2 ;  /* 0x00033c0201007387 */ /* 0x0001e80000100800 */
[----:B0-----:R-:W2:Y:S01]  /*36050*/  LDL.LU R2, [R1+0x14a0] ;  /* 0x0014a00001027983 */ /* 0x001ea20000300800 */
[C---:B------:R-:W-:Y:S02]  /*36060*/  FMUL R3, R4.reuse, R3 ;  /* 0x0000000304037220 */ /* 0x040fe40000400000 */
[C---:B---3--:R-:W-:Y:S02]  /*36070*/  FMUL R20, R4.reuse, R20 ;  /* 0x0000001404147220 */ /* 0x048fe40000400000 */
[C---:B----4-:R-:W-:Y:S02]  /*36080*/  FMUL R8, R4.reuse, R8 ;  /* 0x0000000804087220 */ /* 0x050fe40000400000 */
[----:B-----5:R-:W-:-:S02]  /*36090*/  FMUL R0, R4, R0 ;  /* 0x0000000004007220 */ /* 0x020fc40000400000 */
[C---:B------:R-:W-:Y:S02]  /*360a0*/  FMUL R29, R4.reuse, R29 ;  /* 0x0000001d041d7220 */ /* 0x040fe40000400000 */
[----:B--2---:R-:W-:-:S05]  /*360b0*/  FMUL R2, R4, R2 ;  /* 0x0000000204027220 */ /* 0x004fca0000400000 */
[----:B------:R0:W-:Y:S04]  /*360c0*/  STL [R1+0x338], R2 ;  /* 0x0003380201007387 */ /* 0x0001e80000100800 */
[----:B0-----:R-:W2:Y:S04]  /*360d0*/  LDL.LU R2, [R1+0x149c] ;  /* 0x00149c0001027983 */ /* 0x001ea80000300800 */
[----:B------:R0:W-:Y:S04]  /*360e0*/  STL [R1+0x334], R3 ;  /* 0x0003340301007387 */ /* 0x0001e80000100800 */
[----:B0-----:R-:W3:Y:S04]  /*360f0*/  LDL.LU R3, [R1+0x1498] ;  /* 0x0014980001037983 */ /* 0x001ee80000300800 */
[----:B------:R0:W-:Y:S04]  /*36100*/  STL [R1+0x330], R20 ;  /* 0x0003301401007387 */ /* 0x0001e80000100800 */
[----:B0-----:R-:W4:Y:S04]  /*36110*/  LDL.LU R20, [R1+0x1494] ;  /* 0x0014940001147983 */ /* 0x001f280000300800 */
[----:B------:R0:W-:Y:S04]  /*36120*/  STL [R1+0x32c], R8 ;  /* 0x00032c0801007387 */ /* 0x0001e80000100800 */
[----:B0-----:R-:W5:Y:S04]  /*36130*/  LDL.LU R8, [R1+0x1490] ;  /* 0x0014900001087983 */ /* 0x001f680000300800 */
[----:B------:R0:W-:Y:S04]  /*36140*/  STL [R1+0x328], R0 ;  /* 0x0003280001007387 */ /* 0x0001e80000100800 */
[----:B0-----:R-:W2:Y:S04]  /*36150*/  LDL.LU R0, [R1+0x148c] ;  /* 0x00148c0001007983 */ /* 0x001ea80000300800 */
[----:B------:R0:W-:Y:S02]  /*36160*/  STL [R1+0x324], R29 ;  /* 0x0003241d01007387 */ /* 0x0001e40000100800 */
[----:B0-----:R-:W-:-:S02]  /*36170*/  FMUL R29, R4, R28 ;  /* 0x0000001c041d7220 */ /* 0x001fc40000400000 */
[C---:B------:R-:W-:Y:S02]  /*36180*/  FMUL R28, R4.reuse, R27 ;  /* 0x0000001b041c7220 */ /* 0x040fe40000400000 */
[C---:B------:R-:W-:Y:S02]  /*36190*/  FMUL R27, R4.reuse, R26 ;  /* 0x0000001a041b7220 */ /* 0x040fe40000400000 */
[C---:B------:R-:W-:Y:S01]  /*361a0*/  FMUL R26, R4.reuse, R25 ;  /* 0x00000019041a7220 */ /* 0x040fe20000400000 */
[----:B------:R-:W-:Y:S01]  /*361b0*/  STL [R1+0x320], R29 ;  /* 0x0003201d01007387 */ /* 0x000fe20000100800 */
[C---:B------:R-:W-:Y:S02]  /*361c0*/  FMUL R25, R4.reuse, R24 ;  /* 0x0000001804197220 */ /* 0x040fe40000400000 */
[C---:B------:R-:W-:Y:S01]  /*361d0*/  FMUL R24, R4.reuse, R23 ;  /* 0x0000001704187220 */ /* 0x040fe20000400000 */
[----:B------:R-:W-:Y:S01]  /*361e0*/  STL [R1+0x31c], R28 ;  /* 0x00031c1c01007387 */ /* 0x000fe20000100800 */
[----:B------:R-:W-:-:S02]  /*361f0*/  FMUL R23, R4, R22 ;  /* 0x0000001604177220 */ /* 0x000fc40000400000 */
[C---:B------:R-:W-:Y:S01]  /*36200*/  FMUL R22, R4.reuse, R21 ;  /* 0x0000001504167220 */ /* 0x040fe20000400000 */
[----:B------:R-:W-:Y:S01]  /*36210*/  STL [R1+0x318], R27 ;  /* 0x0003181b01007387 */ /* 0x000fe20000100800 */
[C---:B------:R-:W-:Y:S02]  /*36220*/  FMUL R21, R4.reuse, R19 ;  /* 0x0000001304157220 */ /* 0x040fe40000400000 */
[C---:B------:R-:W-:Y:S01]  /*36230*/  FMUL R19, R4.reuse, R18 ;  /* 0x0000001204137220 */ /* 0x040fe20000400000 */
[----:B------:R-:W-:Y:S01]  /*36240*/  STL [R1+0x304], R26 ;  /* 0x0003041a01007387 */ /* 0x000fe20000100800 */
[----:B------:R-:W-:-:S03]  /*36250*/  FMUL R18, R4, R17 ;  /* 0x0000001104127220 */ /* 0x000fc60000400000 */
        /* <DEDUP_REMOVED lines=20> */
[----:B------:R-:W-:Y:S04]  /*363a0*/  STL [R1+0x2a8], R14 ;  /* 0x0002a80e01007387 */ /* 0x000fe80000100800 */
[----:B------:R-:W-:Y:S04]  /*363b0*/  STL [R1+0x2a4], R13 ;  /* 0x0002a40d01007387 */ /* 0x000fe80000100800 */
[----:B------:R-:W-:Y:S04]  /*363c0*/  STL [R1+0x2a0], R12 ;  /* 0x0002a00c01007387 */ /* 0x000fe80000100800 */
[----:B------:R-:W-:Y:S04]  /*363d0*/  STL [R1+0x294], R11 ;  /* 0x0002940b01007387 */ /* 0x000fe80000100800 */
[----:B------:R0:W-:Y:S04]  /*363e0*/  STL [R1+0x28c], R5 ;  /* 0x00028c0501007387 */ /* 0x0001e80000100800 */
[----:B------:R-:W-:Y:S01]  /*363f0*/  STL [R1+0x120], R10 ;  /* 0x0001200a01007387 */ /* 0x000fe20000100800 */
[----:B0-----:R-:W-:-:S03]  /*36400*/  FMUL R5, R4, R9 ;  /* 0x0000000904057220 */ /* 0x001fc60000400000 */
[----:B------:R-:W-:Y:S01]  /*36410*/  STL [R1+0x11c], R6 ;  /* 0x00011c0601007387 */ /* 0x000fe20000100800 */
[----:B--2---:R-:W-:-:S05]  /*36420*/  FMUL R0, R4, R0 ;  /* 0x0000000004007220 */ /* 0x004fca0000400000 */
[----:B------:R4:W-:Y:S04]  /*36430*/  STL [R1+0x129c], R0 ;  /* 0x00129c0001007387 */ /* 0x0009e80000100800 */
[----:B------:R5:W-:Y:S01]  /*36440*/  STL [R1+0x118], R5 ;  /* 0x0001180501007387 */ /* 0x000be20000100800 */
[----:B----4-:R-:W-:-:S03]  /*36450*/  FMUL R0, R4, R20 ;  /* 0x0000001404007220 */ /* 0x010fc60000400000 */
[----:B------:R-:W2:Y:S01]  /*36460*/  LDL.LU R20, [R1+0x1488] ;  /* 0x0014880001147983 */ /* 0x000ea20000300800 */
[----:B-----5:R-:W-:-:S05]  /*36470*/  FMUL R5, R4, R8 ;  /* 0x0000000804057220 */ /* 0x020fca0000400000 */
[----:B------:R-:W-:Y:S04]  /*36480*/  STL [R1+0x110], R5 ;  /* 0x0001100501007387 */ /* 0x000fe80000100800 */
[----:B------:R0:W-:Y:S04]  /*36490*/  STL [R1+0x10c], R0 ;  /* 0x00010c0001007387 */ /* 0x0001e80000100800 */
[----:B0-----:R-:W4:Y:S01]  /*364a0*/  LDL.LU R0, [R1+0x240] ;  /* 0x0002400001007983 */ /* 0x001f220000300800 */
[C---:B---3--:R-:W-:Y:S02]  /*364b0*/  FMUL R3, R4.reuse, R3 ;  /* 0x0000000304037220 */ /* 0x048fe40000400000 */
[----:B------:R-:W-:-:S03]  /*364c0*/  FMUL R2, R4, R2 ;  /* 0x0000000204027220 */ /* 0x000fc60000400000 */
[----:B------:R-:W-:Y:S04]  /*364d0*/  STL [R1+0x108], R3 ;  /* 0x0001080301007387 */ /* 0x000fe80000100800 */
[----:B------:R-:W-:Y:S04]  /*364e0*/  STL [R1+0x104], R2 ;  /* 0x0001040201007387 */ /* 0x000fe80000100800 */
[----:B----4-:R0:W-:Y:S04]  /*364f0*/  STL [R1+0x1404], R0 ;  /* 0x0014040001007387 */ /* 0x0101e80000100800 */
[----:B0-----:R-:W3:Y:S04]  /*36500*/  LDL.LU R0, [R1+0x244] ;  /* 0x0002440001007983 */ /* 0x001ee80000300800 */
[----:B------:R-:W4:Y:S04]  /*36510*/  LDL.LU R2, [R1+0x230] ;  /* 0x0002300001027983 */ /* 0x000f280000300800 */
[----:B---3--:R0:W-:Y:S04]  /*36520*/  STL [R1+0x98], R0 ;  /* 0x0000980001007387 */ /* 0x0081e80000100800 */
[----:B0-----:R-:W3:Y:S04]  /*36530*/  LDL.LU R0, [R1+0x234] ;  /* 0x0002340001007983 */ /* 0x001ee80000300800 */
[----:B----4-:R-:W-:Y:S04]  /*36540*/  STL [R1+0x94], R2 ;  /* 0x0000940201007387 */ /* 0x010fe80000100800 */
[----:B---3--:R0:W-:Y:S04]  /*36550*/  STL [R1+0x1408], R0 ;  /* 0x0014080001007387 */ /* 0x0081e80000100800 */
[----:B0-----:R-:W3:Y:S04]  /*36560*/  LDL.LU R0, [R1+0x250] ;  /* 0x0002500001007983 */ /* 0x001ee80000300800 */
        /* <DEDUP_REMOVED lines=21> */
[----:B------:R-:W3:Y:S04]  /*366c0*/  LDL.LU R4, [R1+0x464] ;  /* 0x0004640001047983 */ /* 0x000ee80000300800 */
[----:B---3--:R1:W-:Y:S04]  /*366d0*/  STL [R1+0x1438], R4 ;  /* 0x0014380401007387 */ /* 0x0083e80000100800 */
[----:B0-----:R-:W3:Y:S04]  /*366e0*/  LDL.LU R0, [R1+0x420] ;  /* 0x0004200001007983 */ /* 0x001ee80000300800 */
[----:B---3--:R0:W-:Y:S04]  /*366f0*/  STL [R1+0x143c], R0 ;  /* 0x00143c0001007387 */ /* 0x0081e80000100800 */
[----:B-1----:R-:W3:Y:S04]  /*36700*/  LDL.LU R4, [R1+0x424] ;  /* 0x0004240001047983 */ /* 0x002ee80000300800 */
        /* <DEDUP_REMOVED lines=26> */
[----:B---3--:R-:W-:Y:S04]  /*368b0*/  STL [R1+0x1474], R0 ;  /* 0x0014740001007387 */ /* 0x008fe80000100800 */
[----:B-1----:R-:W3:Y:S04]  /*368c0*/  LDL.LU R4, [R1+0x3f4] ;  /* 0x0003f40001047983 */ /* 0x002ee80000300800 */
[----:B---3--:R-:W-:Y:S04]  /*368d0*/  STL [R1+0x1478], R4 ;  /* 0x0014780401007387 */ /* 0x008fe80000100800 */
[----:B------:R-:W3:Y:S04]  /*368e0*/  LDL.LU R2, [R1+0x410] ;  /* 0x0004100001027983 */ /* 0x000ee80000300800 */
[----:B---3--:R0:W-:Y:S04]  /*368f0*/  STL [R1+0x147c], R2 ;  /* 0x00147c0201007387 */ /* 0x0081e80000100800 */
[----:B0-----:R-:W3:Y:S04]  /*36900*/  LDL.LU R2, [R1+0x414] ;  /* 0x0004140001027983 */ /* 0x001ee80000300800 */
[----:B------:R-:W4:Y:S04]  /*36910*/  LDL.LU R0, [R1+0x610] ;  /* 0x0006100001007983 */ /* 0x000f280000300800 */
[----:B---3--:R0:W-:Y:S04]  /*36920*/  STL [R1+0x18], R2 ;  /* 0x0000180201007387 */ /* 0x0081e80000100800 */
[----:B----4-:R1:W-:Y:S04]  /*36930*/  STL [R1+0x1480], R0 ;  /* 0x0014800001007387 */ /* 0x0103e80000100800 */
[----:B------:R-:W3:Y:S04]  /*36940*/  LDL.LU R4, [R1+0x614] ;  /* 0x0006140001047983 */ /* 0x000ee80000300800 */
[----:B---3--:R3:W-:Y:S04]  /*36950*/  STL [R1+0x1484], R4 ;  /* 0x0014840401007387 */ /* 0x0087e80000100800 */
[----:B0-----:R-:W4:Y:S04]  /*36960*/  LDL.LU R2, [R1+0x310] ;  /* 0x0003100001027983 */ /* 0x001f280000300800 */
[----:B-1----:R-:W5:Y:S04]  /*36970*/  LDL.LU R0, [R1+0x314] ;  /* 0x0003140001007983 */ /* 0x002f680000300800 */
[----:B---3--:R-:W3:Y:S04]  /*36980*/  LDL.LU R4, [R1+0x620] ;  /* 0x0006200001047983 */ /* 0x008ee80000300800 */
        /* <DEDUP_REMOVED lines=25> */
[----:B--2---:R-:W-:-:S13]  /*36b20*/  FSETP.GT.AND P5, PT, |R20|, 8.50705917302346158658e+37, PT ;  /* 0x7e8000001400780b */ /* 0x004fda0003fa4200 */
[----:B-----5:R-:W-:Y:S02]  /*36b30*/  @P5 FMUL R0, R0, 0.25 ;  /* 0x3e80000000005820 */ /* 0x020fe40000400000 */
[----:B---3--:R-:W-:Y:S02]  /*36b40*/  @P5 FMUL R4, R4, 0.25 ;  /* 0x3e80000004045820 */ /* 0x008fe40000400000 */
[----:B----4-:R-:W-:-:S05]  /*36b50*/  @P5 FMUL R5, R5, 0.25 ;  /* 0x3e80000005055820 */ /* 0x010fca0000400000 */
[----:B------:R0:W-:Y:S04]  /*36b60*/  STL [R1+0x1400], R5 ;  /* 0x0014000501007387 */ /* 0x0001e80000100800 */
[----:B0-----:R-:W2:Y:S04]  /*36b70*/  LDL R5, [R1+0x18] ;  /* 0x0000180001057983 */ /* 0x001ea80000100800 */
[----:B------:R0:W-:Y:S04]  /*36b80*/  STL [R1+0x4], R4 ;  /* 0x0000040401007387 */ /* 0x0001e80000100800 */
[----:B0-----:R-:W3:Y:S04]  /*36b90*/  LDL.LU R4, [R1+0x1484] ;  /* 0x0014840001047983 */ /* 0x001ee80000300800 */
[----:B------:R0:W-:Y:S04]  /*36ba0*/  STL [R1+0x8], R0 ;  /* 0x0000080001007387 */ /* 0x0001e80000100800 */
[----:B0-----:R-:W4:Y:S01]  /*36bb0*/  LDL.LU R0, [R1+0x1480] ;  /* 0x0014800001007983 */ /* 0x001f220000300800 */
[----:B------:R-:W-:-:S05]  /*36bc0*/  @P5 FMUL R2, R2, 0.25 ;  /* 0x3e80000002025820 */ /* 0x000fca0000400000 */
[----:B------:R0:W-:Y:S04]  /*36bd0*/  STL [R1+0xc], R2 ;  /* 0x00000c0201007387 */ /* 0x0001e80000100800 */
[----:B0-----:R-:W5:Y:S01]  /*36be0*/  LDL.LU R2, [R1+0x147c] ;  /* 0x00147c0001027983 */ /* 0x001f620000300800 */
[----:B---3--:R-:W-:-:S05]  /*36bf0*/  @P5 FMUL R4, R4, 0.25 ;  /* 0x3e80000004045820 */ /* 0x008fca0000400000 */
[----:B------:R0:W-:Y:S01]  /*36c00*/  STL [R1+0x10], R4 ;  /* 0x0000100401007387 */ /* 0x0001e20000100800 */
[----:B----4-:R-:W-:-:S03]  /*36c10*/  @P5 FMUL R0, R0, 0.25 ;  /* 0x3e80000000005820 */ /* 0x010fc60000400000 */
[----:B0-----:R-:W3:Y:S04]  /*36c20*/  LDL.LU R4, [R1+0x1478] ;  /* 0x0014780001047983 */ /* 0x001ee80000300800 */
[----:B------:R0:W-:Y:S04]  /*36c30*/  STL [R1+0x14], R0 ;  /* 0x0000140001007387 */ /* 0x0001e80000100800 */
[----:B0-----:R-:W4:Y:S01]  /*36c40*/  LDL.LU R0, [R1+0x1474] ;  /* 0x0014740001007983 */ /* 0x001f220000300800 */
[----:B--2---:R-:W-:-:S05]  /*36c50*/  @P5 FMUL R5, R5, 0.25 ;  /* 0x3e80000005055820 */ /* 0x004fca0000400000 */
[----:B------:R0:W-:Y:S04]  /*36c60*/  @P5 STL [R1+0x18], R5 ;  /* 0x0000180501005387 */ /* 0x0001e80000100800 */
[----:B0-----:R-:W2:Y:S01]  /*36c70*/  LDL R5, [R1+0x94] ;  /* 0x0000940001057983 */ /* 0x001ea20000100800 */
[----:B---3--:R-:W-:-:S05]  /*36c80*/  @P5 FMUL R4, R4, 0.25 ;  /* 0x3e80000004045820 */ /* 0x008fca0000400000 */
[----:B------:R0:W-:Y:S01]  /*36c90*/  STL [R1+0x20], R4 ;  /* 0x0000200401007387 */ /* 0x0001e20000100800 */
[----:B----4-:R-:W-:-:S03]  /*36ca0*/  @P5 FMUL R0, R0, 0.25 ;  /* 0x3e80000000005820 */ /* 0x010fc60000400000 */
[----:B0-----:R-:W3:Y:S04]  /*36cb0*/  LDL.LU R4, [R1+0x1470] ;  /* 0x0014700001047983 */ /* 0x001ee80000300800 */
[----:B------:R0:W-:Y:S04]  /*36cc0*/  STL [R1+0x24], R0 ;  /* 0x0000240001007387 */ /* 0x0001e80000100800 */
[----:B0-----:R-:W4:Y:S01]  /*36cd0*/  LDL.LU R0, [R1+0x146c] ;  /* 0x00146c0001007983 */ /* 0x001f220000300800 */
        /* <DEDUP_REMOVED lines=45> */
[----:B0-----:R-:W3:Y:S04]  /*36fb0*/  LDL R4, [R1+0x98] ;  /* 0x0000980001047983 */ /* 0x001ee80000100800 */
[----:B------:R0:W-:Y:S04]  /*36fc0*/  STL [R1+0x64], R0 ;  /* 0x0000640001007387 */ /* 0x0001e80000100800 */
[----:B0-----:R-:W4:Y:S02]  /*36fd0*/  LDL.LU R0, [R1+0x1430] ;  /* 0x0014300001007983 */ /* 0x001f240000300800 */
[----:B----4-:R-:W-:-:S05]  /*36fe0*/  @P5 FMUL R0, R0, 0.25 ;  /* 0x3e80000000005820 */ /* 0x010fca0000400000 */
        /* <DEDUP_REMOVED lines=31> */
[----:B0-----:R-:W4:Y:S01]  /*371e0*/  LDL.LU R0, [R1+0x1404] ;  /* 0x0014040001007983 */ /* 0x001f220000300800 */
[----:B---3--:R-:W-:Y:S02]  /*371f0*/  @P5 FMUL R4, R4, 0.25 ;  /* 0x3e80000004045820 */ /* 0x008fe40000400000 */
[----:B--2---:R-:W-:-:S03]  /*37200*/  @P5 FMUL R5, R5, 0.25 ;  /* 0x3e80000005055820 */ /* 0x004fc60000400000 */
[----:B------:R0:W-:Y:S04]  /*37210*/  @P5 STL [R1+0x98], R4 ;  /* 0x0000980401005387 */ /* 0x0001e80000100800 */
[----:B0-----:R-:W2:Y:S04]  /*37220*/  LDL R4, [R1+0x18] ;  /* 0x0000180001047983 */ /* 0x001ea80000100800 */
[----:B------:R-:W-:Y:S01]  /*37230*/  @P5 STL [R1+0x94], R5 ;  /* 0x0000940501005387 */ /* 0x000fe20000100800 */
[----:B----4-:R-:W-:-:S05]  /*37240*/  @P5 FMUL R0, R0, 0.25 ;  /* 0x3e80000000005820 */ /* 0x010fca0000400000 */
[----:B------:R0:W-:Y:S02]  /*37250*/  STL [R1+0x1394], R0 ;  /* 0x0013940001007387 */ /* 0x0001e40000100800 */
[----:B0-----:R-:W-:Y:S02]  /*37260*/  MOV R0, R5 ;  /* 0x0000000500007202 */ /* 0x001fe40000000f00 */
[----:B------:R-:W3:Y:S01]  /*37270*/  LDL.LU R5, [R1+0x1400] ;  /* 0x0014000001057983 */ /* 0x000ee20000300800 */
[----:B------:R-:W-:Y:S01]  /*37280*/  FSETP.GEU.AND P6, PT, |R20|, 1.175494350822287508e-38, PT ;  /* 0x008000001400780b */ /* 0x000fe20003fce200 */
[----:B------:R-:W-:Y:S02]  /*37290*/  @P5 FMUL R8, R8, 0.25 ;  /* 0x3e80000008085820 */ /* 0x000fe40000400000 */
[----:B------:R-:W-:Y:S02]  /*372a0*/  @P5 FMUL R7, R7, 0.25 ;  /* 0x3e80000007075820 */ /* 0x000fe40000400000 */
[----:B------:R-:W-:-:S02]  /*372b0*/  @P5 FMUL R20, R20, 0.25 ;  /* 0x3e80000014145820 */ /* 0x000fc40000400000 */
[----:B------:R-:W-:Y:S02]  /*372c0*/  @P5 FMUL R6, R6, 0.25 ;  /* 0x3e80000006065820 */ /* 0x000fe40000400000 */
[----:B------:R-:W-:Y:S01]  /*372d0*/  @P5 FMUL R9, R9, 0.25 ;  /* 0x3e80000009095820 */ /* 0x000fe20000400000 */
[----:B------:R0:W-:Y:S03]  /*372e0*/  STL [R1+0x13d0], R20 ;  /* 0x0013d01401007387 */ /* 0x0001e60000100800 */
[----:B------:R-:W-:Y:S02]  /*372f0*/  @!P6 FMUL R8, R8, 16777216 ;  /* 0x4b8000000808e820 */ /* 0x000fe40000400000 */
[----:B------:R-:W-:Y:S02]  /*37300*/  @!P6 FMUL R7, R7, 16777216 ;  /* 0x4b8000000707e820 */ /* 0x000fe40000400000 */
[----:B------:R-:W-:Y:S01]  /*37310*/  @!P6 FMUL R6, R6, 16777216 ;  /* 0x4b8000000606e820 */ /* 0x000fe20000400000 */
[----:B0-----:R-:W4:Y:S01]  /*37320*/  LDL R20, [R1+0x14] ;  /* 0x0000140001147983 */ /* 0x001f220000100800 */
[----:B------:R-:W-:-:S03]  /*37330*/  @P5 FMUL R10, R10, 0.25 ;  /* 0x3e8000000a0a5820 */ /* 0x000fc60000400000 */
[----:B------:R0:W-:Y:S01]  /*37340*/  STL [R1+0x1398], R8 ;  /* 0x0013980801007387 */ /* 0x0001e20000100800 */
[----:B------:R-:W-:Y:S02]  /*37350*/  @!P6 FMUL R9, R9, 16777216 ;  /* 0x4b8000000909e820 */ /* 0x000fe40000400000 */
[----:B------:R-:W-:Y:S01]  /*37360*/  @!P6 FMUL R10, R10, 16777216 ;  /* 0x4b8000000a0ae820 */ /* 0x000fe20000400000 */
[----:B0-----:R-:W2:Y:S04]  /*37370*/  LDL R8, [R1+0x24] ;  /* 0x0000240001087983 */ /* 0x001ea80000100800 */
[----:B------:R0:W-:Y:S04]  /*37380*/  STL [R1+0x139c], R7 ;  /* 0x00139c0701007387 */ /* 0x0001e80000100800 */
[----:B0-----:R-:W2:Y:S04]  /*37390*/  LDL R7, [R1+0x20] ;  /* 0x0000200001077983 */ /* 0x001ea80000100800 */
[----:B------:R0:W-:Y:S04]  /*373a0*/  STL [R1+0x13a0], R6 ;  /* 0x0013a00601007387 */ /* 0x0001e80000100800 */
[----:B0-----:R-:W2:Y:S01]  /*373b0*/  LDL R6, [R1+0x10] ;  /* 0x0000100001067983 */ /* 0x001ea20000100800 */
[----:B---3--:R-:W-:-:S05]  /*373c0*/  @!P6 FMUL R5, R5, 16777216 ;  /* 0x4b8000000505e820 */ /* 0x008fca0000400000 */
[----:B------:R0:W-:Y:S04]  /*373d0*/  STL [R1+0x13a4], R5 ;  /* 0x0013a40501007387 */ /* 0x0001e80000100800 */
[----:B0-----:R-:W3:Y:S04]  /*373e0*/  LDL R5, [R1+0xc] ;  /* 0x00000c0001057983 */ /* 0x001ee80000100800 */
[----:B------:R0:W-:Y:S04]  /*373f0*/  STL [R1+0x13a8], R9 ;  /* 0x0013a80901007387 */ /* 0x0001e80000100800 */
[----:B0-----:R-:W5:Y:S04]  /*37400*/  LDL R9, [R1+0x8] ;  /* 0x0000080001097983 */ /* 0x001f680000100800 */
[----:B------:R0:W-:Y:S04]  /*37410*/  STL [R1+0x13ac], R10 ;  /* 0x0013ac0a01007387 */ /* 0x0001e80000100800 */
[----:B0-----:R-:W5:Y:S01]  /*37420*/  LDL R10, [R1+0x4] ;  /* 0x00000400010a7983 */ /* 0x001f620000100800 */
        /* <DEDUP_REMOVED lines=43> */
[----:B------:R-:W-:Y:S02]  /*376e0*/  @!P6 FMUL R26, R26, 16777216 ;  /* 0x4b8000001a1ae820 */ /* 0x000fe40000400000 */
[----:B------:R-:W-:Y:S01]  /*376f0*/  @!P6 FMUL R27, R27, 16777216 ;  /* 0x4b8000001b1be820 */ /* 0x000fe20000400000 */
[----:B------:R-:W-:Y:S01]  /*37700*/  STL [R1+0x13e4], R23 ;  /* 0x0013e41701007387 */ /* 0x000fe20000100800 */
[----:B------:R-:W-:Y:S02]  /*37710*/  @!P6 FMUL R28, R28, 16777216 ;  /* 0x4b8000001c1ce820 */ /* 0x000fe40000400000 */
[----:B------:R-:W-:Y:S01]  /*37720*/  @!P6 FMUL R29, R29, 16777216 ;  /* 0x4b8000001d1de820 */ /* 0x000fe20000400000 */
[----:B------:R-:W-:Y:S04]  /*37730*/  STL [R1+0x13e8], R24 ;  /* 0x0013e81801007387 */ /* 0x000fe80000100800 */
[----:B------:R-:W-:Y:S01]  /*37740*/  STL [R1+0x13ec], R25 ;  /* 0x0013ec1901007387 */ /* 0x000fe20000100800 */
[----:B--2---:R-:W-:-:S03]  /*37750*/  @!P6 FMUL R6, R6, 16777216 ;  /* 0x4b8000000606e820 */ /* 0x004fc60000400000 */
[----:B------:R-:W-:Y:S04]  /*37760*/  STL [R1+0x13f0], R26 ;  /* 0x0013f01a01007387 */ /* 0x000fe80000100800 */
[----:B------:R-:W-:Y:S01]  /*37770*/  STL [R1+0x13f4], R27 ;  /* 0x0013f41b01007387 */ /* 0x000fe20000100800 */
[----:B----4-:R-:W-:-:S03]  /*37780*/  @!P6 FMUL R20, R20, 16777216 ;  /* 0x4b8000001414e820 */ /* 0x010fc60000400000 */
[----:B------:R-:W-:Y:S04]  /*37790*/  STL [R1+0x13f8], R28 ;  /* 0x0013f81c01007387 */ /* 0x000fe80000100800 */
[----:B------:R0:W-:Y:S01]  /*377a0*/  STL [R1+0x13fc], R29 ;  /* 0x0013fc1d01007387 */ /* 0x0001e20000100800 */
[----:B------:R-:W-:Y:S02]  /*377b0*/  @!P6 FMUL R4, R4, 16777216 ;  /* 0x4b8000000404e820 */ /* 0x000fe40000400000 */
[----:B---3--:R-:W-:Y:S02]  /*377c0*/  @!P6 FMUL R5, R5, 16777216 ;  /* 0x4b8000000505e820 */ /* 0x008fe40000400000 */
[----:B-----5:R-:W-:Y:S02]  /*377d0*/  @!P6 FMUL R9, R9, 16777216 ;  /* 0x4b8000000909e820 */ /* 0x020fe40000400000 */
[----:B------:R-:W-:-:S05]  /*377e0*/  @!P6 FMUL R10, R10, 16777216 ;  /* 0x4b8000000a0ae820 */ /* 0x000fca0000400000 */
[----:B------:R-:W-:Y:S04]  /*377f0*/  @!P6 STL [R1+0x4], R10 ;  /* 0x0000040a0100e387 */ /* 0x000fe80000100800 */
[----:B------:R-:W-:Y:S04]  /*37800*/  @!P6 STL [R1+0x8], R9 ;  /* 0x000008090100e387 */ /* 0x000fe80000100800 */
[----:B------:R-:W-:Y:S04]  /*37810*/  @!P6 STL [R1+0xc], R5 ;  /* 0x00000c050100e387 */ /* 0x000fe80000100800 */
[----:B0-----:R-:W2:Y:S04]  /*37820*/  LDL R29, [R1+0x28] ;  /* 0x00002800011d7983 */ /* 0x001ea80000100800 */
[----:B------:R-:W-:Y:S04]  /*37830*/  @!P6 STL [R1+0x10], R6 ;  /* 0x000010060100e387 */ /* 0x000fe80000100800 */
[----:B------:R-:W3:Y:S04]  /*37840*/  LDL R28, [R1+0x2c] ;  /* 0x00002c00011c7983 */ /* 0x000ee80000100800 */
[----:B------:R0:W-:Y:S04]  /*37850*/  @!P6 STL [R1+0x14], R20 ;  /* 0x000014140100e387 */ /* 0x0001e80000100800 */
        /* <DEDUP_REMOVED lines=9> */
[----:B0-----:R-:W5:Y:S04]  /*378f0*/  LDL R20, [R1+0x54] ;  /* 0x0000540001147983 */ /* 0x001f680000100800 */
        /* <DEDUP_REMOVED lines=18> */
[----:B-1----:R-:W5:Y:S01]  /*37a20*/  LDL R8, [R1+0x90] ;  /* 0x0000900001087983 */ /* 0x002f620000100800 */
[----:B--2---:R-:W-:-:S05]  /*37a30*/  @!P6 FMUL R29, R29, 16777216 ;  /* 0x4b8000001d1de820 */ /* 0x004fca0000400000 */
[----:B------:R0:W-:Y:S01]  /*37a40*/  @!P6 STL [R1+0x28], R29 ;  /* 0x0000281d0100e387 */ /* 0x0001e20000100800 */
[----:B---3--:R-:W-:-:S03]  /*37a50*/  @!P6 FMUL R28, R28, 16777216 ;  /* 0x4b8000001c1ce820 */ /* 0x008fc60000400000 */
[----:B0-----:R-:W2:Y:S01]  /*37a60*/  LDL.LU R29, [R1+0x13fc] ;  /* 0x0013fc00011d7983 */ /* 0x001ea20000300800 */
[----:B----4-:R-:W-:-:S03]  /*37a70*/  @!P6 FMUL R27, R27, 16777216 ;  /* 0x4b8000001b1be820 */ /* 0x010fc60000400000 */
[----:B------:R0:W-:Y:S01]  /*37a80*/  @!P6 STL [R1+0x2c], R28 ;  /* 0x00002c1c0100e387 */ /* 0x0001e20000100800 */
[----:B-----5:R-:W-:Y:S02]  /*37a90*/  @!P6 FMUL R26, R26, 16777216 ;  /* 0x4b8000001a1ae820 */ /* 0x020fe40000400000 */
[----:B------:R-:W-:Y:S01]  /*37aa0*/  @!P6 FMUL R25, R25, 16777216 ;  /* 0x4b8000001919e820 */ /* 0x000fe20000400000 */
[----:B0-----:R-:W3:Y:S01]  /*37ab0*/  LDL.LU R28, [R1+0x13f8] ;  /* 0x0013f800011c7983 */ /* 0x001ee20000300800 */
[----:B------:R-:W-:-:S03]  /*37ac0*/  @!P6 FMUL R24, R24, 16777216 ;  /* 0x4b8000001818e820 */ /* 0x000fc60000400000 */
[----:B------:R0:W-:Y:S01]  /*37ad0*/  @!P6 STL [R1+0x30], R27 ;  /* 0x0000301b0100e387 */ /* 0x0001e20000100800 */
[----:B------:R-:W-:Y:S02]  /*37ae0*/  @!P6 FMUL R23, R23, 16777216 ;  /* 0x4b8000001717e820 */ /* 0x000fe40000400000 */
[----:B------:R-:W-:Y:S01]  /*37af0*/  @!P6 FMUL R22, R22, 16777216 ;  /* 0x4b8000001616e820 */ /* 0x000fe20000400000 */
[----:B0-----:R-:W4:Y:S04]  /*37b00*/  LDL.LU R27, [R1+0x13f4] ;  /* 0x0013f400011b7983 */ /* 0x001f280000300800 */
[----:B------:R0:W-:Y:S01]  /*37b10*/  @!P6 STL [R1+0x34], R26 ;  /* 0x0000341a0100e387 */ /* 0x0001e20000100800 */
[----:B------:R-:W-:Y:S02]  /*37b20*/  @!P6 FMUL R21, R21, 16777216 ;  /* 0x4b8000001515e820 */ /* 0x000fe40000400000 */
[----:B------:R-:W-:Y:S01]  /*37b30*/  @!P6 FMUL R19, R19, 16777216 ;  /* 0x4b8000001313e820 */ /* 0x000fe20000400000 */
        /* <DEDUP_REMOVED lines=35> */
[----:B------:R-:W-:Y:S02]  /*37d70*/  @!P6 FMUL R7, R7, 16777216 ;  /* 0x4b8000000707e820 */ /* 0x000fe40000400000 */
[----:B------:R-:W-:Y:S02]  /*37d80*/  @!P6 FMUL R8, R8, 16777216 ;  /* 0x4b8000000808e820 */ /* 0x000fe40000400000 */
[----:B------:R-:W-:-:S02]  /*37d90*/  @!P6 FMUL R0, R0, 16777216 ;  /* 0x4b8000000000e820 */ /* 0x000fc40000400000 */
        /* <DEDUP_REMOVED lines=22> */
[----:B0-----:R-:W1:Y:S04]  /*37f00*/  LDL.LU R5, [R1+0x13a4] ;  /* 0x0013a40001057983 */ /* 0x001e680000300800 */
[----:B------:R0:W-:Y:S04]  /*37f10*/  @!P6 STL [R1+0x88], R6 ;  /* 0x000088060100e387 */ /* 0x0001e80000100800 */
[----:B0-----:R-:W3:Y:S04]  /*37f20*/  LDL.LU R6, [R1+0x13a0] ;  /* 0x0013a00001067983 */ /* 0x001ee80000300800 */
[----:B------:R0:W-:Y:S04]  /*37f30*/  @!P6 STL [R1+0x8c], R7 ;  /* 0x00008c070100e387 */ /* 0x0001e80000100800 */
[----:B0-----:R-:W3:Y:S04]  /*37f40*/  LDL.LU R7, [R1+0x139c] ;  /* 0x00139c0001077983 */ /* 0x001ee80000300800 */
[----:B------:R0:W-:Y:S04]  /*37f50*/  @!P6 STL [R1+0x90], R8 ;  /* 0x000090080100e387 */ /* 0x0001e80000100800 */
[----:B0-----:R-:W4:Y:S04]  /*37f60*/  LDL.LU R8, [R1+0x1398] ;  /* 0x0013980001087983 */ /* 0x001f280000300800 */
[----:B------:R0:W-:Y:S04]  /*37f70*/  @!P6 STL [R1+0x94], R0 ;  /* 0x000094000100e387 */ /* 0x0001e80000100800 */
[----:B0-----:R-:W5:Y:S01]  /*37f80*/  LDL.LU R0, [R1+0x1394] ;  /* 0x0013940001007983 */ /* 0x001f620000300800 */
[----:B------:R-:W-:-:S04]  /*37f90*/  @P5 FMUL R2, R2, 0.25 ;  /* 0x3e80000002025820 */ /* 0x000fc80000400000 */
[----:B------:R-:W-:Y:S02]  /*37fa0*/  @!P6 FMUL R2, R2, 16777216 ;  /* 0x4b8000000202e820 */ /* 0x000fe40000400000 */
[----:B--2---:R-:W-:-:S05]  /*37fb0*/  @!P6 FMUL R20, R20, 16777216 ;  /* 0x4b8000001414e820 */ /* 0x004fca0000400000 */
[----:B------:R0:W-:Y:S02]  /*37fc0*/  STL [R1+0x1384], R20 ;  /* 0x0013841401007387 */ /* 0x0001e40000100800 */
[----:B0-----:R-:W-:Y:S01]  /*37fd0*/  MOV R20, R2 ;  /* 0x0000000200147202 */ /* 0x001fe20000000f00 */
[C---:B-1----:R-:W-:Y:S02]  /*37fe0*/  FMUL R2, R4.reuse, R5 ;  /* 0x0000000504027220 */ /* 0x042fe40000400000 */
[C---:B---3--:R-:W-:Y:S02]  /*37ff0*/  FMUL R7, R4.reuse, R7 ;  /* 0x0000000704077220 */ /* 0x048fe40000400000 */
[----:B----4-:R-:W-:Y:S02]  /*38000*/  FMUL R8, R4, R8 ;  /* 0x0000000804087220 */ /* 0x010fe40000400000 */
[----:B-----5:R-:W-:-:S05]  /*38010*/  @!P6 FMUL R0, R0, 16777216 ;  /* 0x4b8000000000e820 */ /* 0x020fca0000400000 */
[----:B------:R0:W-:Y:S04]  /*38020*/  STL [R1+0x1388], R0 ;  /* 0x0013880001007387 */ /* 0x0001e80000100800 */
[----:B------:R-:W-:Y:S01]  /*38030*/  STL [R1+0x394], R8 ;  /* 0x0003940801007387 */ /* 0x000fe20000100800 */
[----:B0-----:R-:W-:-:S03]  /*38040*/  FMUL R0, R4, R6 ;  /* 0x0000000604007220 */ /* 0x001fc60000400000 */
[----:B------:R-:W2:Y:S04]  /*38050*/  LDL.LU R6, [R1+0xc] ;  /* 0x00000c0001067983 */ /* 0x000ea80000300800 */
[----:B------:R0:W-:Y:S04]  /*38060*/  STL [R1+0x390], R7 ;  /* 0x0003900701007387 */ /* 0x0001e80000100800 */
[----:B0-----:R-:W3:Y:S04]  /*38070*/  LDL.LU R7, [R1+0x10] ;  /* 0x0000100001077983 */ /* 0x001ee80000300800 */
[----:B------:R0:W-:Y:S04]  /*38080*/  STL [R1+0x38c], R0 ;  /* 0x00038c0001007387 */ /* 0x0001e80000100800 */
[----:B------:R-:W4:Y:S04]  /*38090*/  LDL.LU R8, [R1+0x14] ;  /* 0x0000140001087983 */ /* 0x000f280000300800 */
[----:B0-----:R-:W5:Y:S04]  /*380a0*/  LDL.LU R0, [R1+0x18] ;  /* 0x0000180001007983 */ /* 0x001f680000300800 */
[----:B------:R-:W3:Y:S04]  /*380b0*/  LDL.LU R5, [R1+0x8] ;  /* 0x0000080001057983 */ /* 0x000ee80000300800 */
[----:B------:R0:W-:Y:S02]  /*380c0*/  STL [R1+0x388], R2 ;  /* 0x0003880201007387 */ /* 0x0001e40000100800 */
[----:B0-----:R-:W-:-:S02]  /*380d0*/  FMUL R2, R4, R9 ;  /* 0x0000000904027220 */ /* 0x001fc40000400000 */
[----:B------:R-:W4:Y:S01]  /*380e0*/  LDL.LU R9, [R1+0x4] ;  /* 0x0000040001097983 */ /* 0x000f220000300800 */
[----:B------:R-:W-:-:S04]  /*380f0*/  @P5 FMUL R3, R3, 0.25 ;  /* 0x3e80000003035820 */ /* 0x000fc80000400000 */
[----:B------:R-:W-:Y:S01]  /*38100*/  @!P6 FMUL R3, R3, 16777216 ;  /* 0x4b8000000303e820 */ /* 0x000fe20000400000 */
[----:B------:R0:W-:Y:S01]  /*38110*/  STL [R1+0x1018], R2 ;  /* 0x0010180201007387 */ /* 0x0001e20000100800 */
[C---:B------:R-:W-:Y:S02]  /*38120*/  FMUL R11, R4.reuse, R11 ;  /* 0x0000000b040b7220 */ /* 0x040fe40000400000 */
[----:B0-----:R-:W-:Y:S02]  /*38130*/  IMAD.MOV.U32 R2, RZ, RZ, R3 ;  /* 0x000000ffff027224 */ /* 0x001fe400078e0003 */
[C---:B------:R-:W-:Y:S02]  /*38140*/  FMUL R3, R4.reuse, R10 ;  /* 0x0000000a04037220 */ /* 0x040fe40000400000 */
[----:B------:R-:W-:-:S03]  /*38150*/  FMUL R10, R4, R12 ;  /* 0x0000000c040a7220 */ /* 0x000fc60000400000 */
[----:B------:R0:W-:Y:S04]  /*38160*/  STL [R1+0x101c], R3 ;  /* 0x00101c0301007387 */ /* 0x0001e80000100800 */
[----:B------:R1:W-:Y:S01]  /*38170*/  STL [R1+0x37c], R11 ;  /* 0x00037c0b01007387 */ /* 0x0003e20000100800 */
[----:B0-----:R-:W-:-:S03]  /*38180*/  FMUL R3, R4, R13 ;  /* 0x0000000d04037220 */ /* 0x001fc60000400000 */
[----:B------:R0:W-:Y:S01]  /*38190*/  STL [R1+0x378], R10 ;  /* 0x0003780a01007387 */ /* 0x0001e20000100800 */
[----:B-1----:R-:W-:-:S03]  /*381a0*/  FMUL R11, R4, R14 ;  /* 0x0000000e040b7220 */ /* 0x002fc60000400000 */
[----:B------:R1:W-:Y:S01]  /*381b0*/  STL [R1+0x314], R3 ;  /* 0x0003140301007387 */ /* 0x0003e20000100800 */
[----:B0-----:R-:W-:-:S03]  /*381c0*/  FMUL R10, R4, R15 ;  /* 0x0000000f040a7220 */ /* 0x001fc60000400000 */
[----:B------:R0:W-:Y:S01]  /*381d0*/  STL [R1+0x310], R11 ;  /* 0x0003100b01007387 */ /* 0x0001e20000100800 */
[----:B-1----:R-:W-:-:S03]  /*381e0*/  FMUL R3, R4, R16 ;  /* 0x0000001004037220 */ /* 0x002fc60000400000 */
[----:B------:R1:W-:Y:S04]  /*381f0*/  STL [R1+0x30c], R10 ;  /* 0x00030c0a01007387 */ /* 0x0003e80000100800 */
[----:B------:R1:W-:Y:S01]  /*38200*/  STL [R1+0x308], R3 ;  /* 0x0003080301007387 */ /* 0x0003e20000100800 */
[C---:B0-----:R-:W-:Y:S02]  /*38210*/  FMUL R11, R4.reuse, R17 ;  /* 0x00000011040b7220 */ /* 0x041fe40000400000 */
[----:B-1----:R-:W-:-:S03]  /*38220*/  FMUL R10, R4, R18 ;  /* 0x00000012040a7220 */ /* 0x002fc60000400000 */
[----:B------:R0:W-:Y:S01]  /*38230*/  STL [R1+0x2f4], R11 ;  /* 0x0002f40b01007387 */ /* 0x0001e20000100800 */
[----:B------:R-:W-:-:S03]  /*38240*/  FMUL R3, R4, R19 ;  /* 0x0000001304037220 */ /* 0x000fc60000400000 */
        /* <DEDUP_REMOVED lines=16> */
[----:B------:R-:W-:Y:S01]  /*38350*/  STL [R1+0x2c0], R11 ;  /* 0x0002c00b01007387 */ /* 0x000fe20000100800 */
[----:B------:R-:W-:-:S03]  /*38360*/  FMUL R3, R4, R29 ;  /* 0x0000001d04037220 */ /* 0x000fc60000400000 */
[----:B------:R-:W-:Y:S01]  /*38370*/  STL [R1+0x2bc], R10 ;  /* 0x0002bc0a01007387 */ /* 0x000fe20000100800 */
[----:B------:R-:W-:-:S03]  /*38380*/  FMUL R2, R4, R2 ;  /* 0x0000000204027220 */ /* 0x000fc60000400000 */
[----:B------:R-:W-:Y:S04]  /*38390*/  STL [R1+0x2b8], R3 ;  /* 0x0002b80301007387 */ /* 0x000fe80000100800 */
[----:B------:R2:W-:Y:S02]  /*383a0*/  STL [R1+0x29c], R2 ;  /* 0x00029c0201007387 */ /* 0x0005e40000100800 */
[C---:B--2---:R-:W-:Y:S02]  /*383b0*/  FMUL R2, R4.reuse, R6 ;  /* 0x0000000604027220 */ /* 0x044fe40000400000 */
[C---:B---3--:R-:W-:Y:S02]  /*383c0*/  FMUL R3, R4.reuse, R5 ;  /* 0x0000000504037220 */ /* 0x048fe40000400000 */
[----:B------:R-:W-:-:S02]  /*383d0*/  FMUL R5, R4, R7 ;  /* 0x0000000704057220 */ /* 0x000fc40000400000 */
[----:B----4-:R-:W-:-:S05]  /*383e0*/  FMUL R9, R4, R9 ;  /* 0x0000000904097220 */ /* 0x010fca0000400000 */
[----:B------:R-:W-:Y:S04]  /*383f0*/  STL [R1+0x298], R9 ;  /* 0x0002980901007387 */ /* 0x000fe80000100800 */
[----:B------:R0:W-:Y:S04]  /*38400*/  STL [R1+0x284], R3 ;  /* 0x0002840301007387 */ /* 0x0001e80000100800 */
[----:B------:R5:W-:Y:S01]  /*38410*/  STL [R1+0x27c], R2 ;  /* 0x00027c0201007387 */ /* 0x000be20000100800 */
[----:B0-----:R-:W-:-:S03]  /*38420*/  FMUL R3, R4, R8 ;  /* 0x0000000804037220 */ /* 0x001fc60000400000 */
[----:B------:R-:W-:Y:S01]  /*38430*/  STL [R1+0x270], R5 ;  /* 0x0002700501007387 */ /* 0x000fe20000100800 */
[----:B-----5:R-:W-:-:S03]  /*38440*/  FMUL R2, R4, R0 ;  /* 0x0000000004027220 */ /* 0x020fc60000400000 */
[----:B------:R-:W-:Y:S04]  /*38450*/  STL [R1+0x268], R3 ;  /* 0x0002680301007387 */ /* 0x000fe80000100800 */
[----:B------:R-:W2:Y:S04]  /*38460*/  LDL.LU R0, [R1+0x28] ;  /* 0x0000280001007983 */ /* 0x000ea80000300800 */
[----:B------:R-:W-:Y:S04]  /*38470*/  STL [R1+0x25c], R2 ;  /* 0x00025c0201007387 */ /* 0x000fe80000100800 */
[----:B--2---:R0:W-:Y:S04]  /*38480*/  STL [R1+0x138c], R0 ;  /* 0x00138c0001007387 */ /* 0x0041e80000100800 */
[----:B0-----:R-:W2:Y:S01]  /*38490*/  LDL.LU R0, [R1+0x24] ;  /* 0x0000240001007983 */ /* 0x001ea20000300800 */
[----:B------:R-:W-:-:S03]  /*384a0*/  MOV R8, R20 ;  /* 0x0000001400087202 */ /* 0x000fc60000000f00 */
[----:B--2---:R0:W-:Y:S04]  /*384b0*/  STL [R1+0x1390], R0 ;  /* 0x0013900001007387 */ /* 0x0041e80000100800 */
[----:B0-----:R-:W2:Y:S04]  /*384c0*/  LDL.LU R0, [R1+0x20] ;  /* 0x0000200001007983 */ /* 0x001ea80000300800 */
[----:B------:R-:W3:Y:S04]  /*384d0*/  LDL.LU R20, [R1+0x2c] ;  /* 0x00002c0001147983 */ /* 0x000ee80000300800 */
        /* <DEDUP_REMOVED lines=17> */
[----:B------:R-:W-:-:S03]  /*385f0*/  FMUL R8, R4, R8 ;  /* 0x0000000804087220 */ /* 0x000fc60000400000 */
        /* <DEDUP_REMOVED lines=8> */
[----:B------:R0:W-:Y:S04]  /*38680*/  STL [R1+0x258], R8 ;  /* 0x0002580801007387 */ /* 0x0001e80000100800 */
[----:B0-----:R-:W3:Y:S01]  /*38690*/  LDL.LU R8, [R1+0x94] ;  /* 0x0000940001087983 */ /* 0x001ee20000300800 */
[----:B--2---:R-:W-:-:S05]  /*386a0*/  FMUL R0, R4, R0 ;  /* 0x0000000004007220 */ /* 0x004fca0000400000 */
[----:B------:R0:W-:Y:S04]  /*386b0*/  STL [R1+0x254], R0 ;  /* 0x0002540001007387 */ /* 0x0001e80000100800 */
[----:B0-----:R-:W2:Y:S02]  /*386c0*/  LDL.LU R0, [R1+0x1390] ;  /* 0x0013900001007983 */ /* 0x001ea40000300800 */
[----:B--2---:R-:W-:-:S05]  /*386d0*/  FMUL R0, R4, R0 ;  /* 0x0000000004007220 */ /* 0x004fca0000400000 */
[----:B------:R0:W-:Y:S04]  /*386e0*/  STL [R1+0x250], R0 ;  /* 0x0002500001007387 */ /* 0x0001e80000100800 */
[----:B0-----:R-:W2:Y:S01]  /*386f0*/  LDL.LU R0, [R1+0x138c] ;  /* 0x00138c0001007983 */ /* 0x001ea20000300800 */
[C---:B---3--:R-:W-:Y:S02]  /*38700*/  FMUL R20, R4.reuse, R20 ;  /* 0x0000001404147220 */ /* 0x048fe40000400000 */
[C---:B----4-:R-:W-:Y:S02]  /*38710*/  FMUL R29, R4.reuse, R29 ;  /* 0x0000001d041d7220 */ /* 0x050fe40000400000 */
[C---:B------:R-:W-:Y:S02]  /*38720*/  FMUL R10, R4.reuse, R10 ;  /* 0x0000000a040a7220 */ /* 0x040fe40000400000 */
[----:B------:R-:W-:-:S02]  /*38730*/  FMUL R9, R4, R9 ;  /* 0x0000000904097220 */ /* 0x000fc40000400000 */
[----:B--2---:R-:W-:-:S05]  /*38740*/  FMUL R0, R4, R0 ;  /* 0x0000000004007220 */ /* 0x004fca0000400000 */
[----:B------:R0:W-:Y:S04]  /*38750*/  STL [R1+0x24c], R0 ;  /* 0x00024c0001007387 */ /* 0x0001e80000100800 */
[----:B0-----:R-:W2:Y:S04]  /*38760*/  LDL.LU R0, [R1+0x1388] ;  /* 0x0013880001007983 */ /* 0x001ea80000300800 */
[----:B------:R0:W-:Y:S04]  /*38770*/  STL [R1+0x248], R20 ;  /* 0x0002481401007387 */ /* 0x0001e80000100800 */
[----:B0-----:R-:W3:Y:S04]  /*38780*/  LDL.LU R20, [R1+0x1384] ;  /* 0x0013840001147983 */ /* 0x001ee80000300800 */
[----:B------:R5:W-:Y:S02]  /*38790*/  STL [R1+0x244], R29 ;  /* 0x0002441d01007387 */ /* 0x000be40000100800 */
[----:B-----5:R-:W-:-:S02]  /*387a0*/  FMUL R29, R4, R28 ;  /* 0x0000001c041d7220 */ /* 0x020fc40000400000 */
        /* <DEDUP_REMOVED lines=34> */
[----:B------:R-:W-:Y:S04]  /*389d0*/  STL [R1+0x1c0], R12 ;  /* 0x0001c00c01007387 */ /* 0x000fe80000100800 */
[----:B------:R-:W-:Y:S01]  /*389e0*/  STL [R1+0x1bc], R11 ;  /* 0x0001bc0b01007387 */ /* 0x000fe20000100800 */
[----:B------:R-:W-:-:S03]  /*389f0*/  FMUL R2, R4, R5 ;  /* 0x0000000504027220 */ /* 0x000fc60000400000 */
[----:B------:R-:W-:Y:S04]  /*38a00*/  STL [R1+0x1b8], R10 ;  /* 0x0001b80a01007387 */ /* 0x000fe80000100800 */
[----:B------:R0:W-:Y:S01]  /*38a10*/  STL [R1+0x100], R3 ;  /* 0x0001000301007387 */ /* 0x0001e20000100800 */
[----:B------:R-:W-:-:S03]  /*38a20*/  FMUL R5, R4, R7 ;  /* 0x0000000704057220 */ /* 0x000fc60000400000 */
[----:B------:R-:W-:Y:S01]  /*38a30*/  STL [R1+0xfc], R9 ;  /* 0x0000fc0901007387 */ /* 0x000fe20000100800 */
[----:B0-----:R-:W-:-:S05]  /*38a40*/  FMUL R3, R4, R6 ;  /* 0x0000000604037220 */ /* 0x001fca0000400000 */
[----:B------:R-:W-:Y:S04]  /*38a50*/  STL [R1+0x12a0], R3 ;  /* 0x0012a00301007387 */ /* 0x000fe80000100800 */
[----:B------:R0:W-:Y:S04]  /*38a60*/  STL [R1+0xd8], R2 ;  /* 0x0000d80201007387 */ /* 0x0001e80000100800 */
[----:B------:R-:W-:Y:S01]  /*38a70*/  STL [R1+0xd0], R5 ;  /* 0x0000d00501007387 */ /* 0x000fe20000100800 */
[----:B0-----:R-:W-:-:S05]  /*38a80*/  FMUL R2, R4, R8 ;  /* 0x0000000804027220 */ /* 0x001fca0000400000 */
[----:B------:R0:W-:Y:S04]  /*38a90*/  STL [R1+0xa8], R2 ;  /* 0x0000a80201007387 */ /* 0x0001e80000100800 */
[----:B0-----:R-:W4:Y:S01]  /*38aa0*/  LDL.LU R2, [R1+0x598] ;  /* 0x0005980001027983 */ /* 0x001f220000300800 */
[C---:B--2---:R-:W-:Y:S02]  /*38ab0*/  FMUL R0, R4.reuse, R0 ;  /* 0x0000000004007220 */ /* 0x044fe40000400000 */
[----:B---3--:R-:W-:-:S05]  /*38ac0*/  FMUL R3, R4, R20 ;  /* 0x0000001404037220 */ /* 0x008fca0000400000 */
[----:B------:R-:W-:Y:S04]  /*38ad0*/  STL [R1+0xa4], R3 ;  /* 0x0000a40301007387 */ /* 0x000fe80000100800 */
[----:B------:R0:W-:Y:S04]  /*38ae0*/  STL [R1+0xa0], R0 ;  /* 0x0000a00001007387 */ /* 0x0001e80000100800 */
[----:B0-----:R-:W2:Y:S04]  /*38af0*/  LDL.LU R0, [R1+0x59c] ;  /* 0x00059c0001007983 */ /* 0x001ea80000300800 */
[----:B----4-:R0:W-:Y:S04]  /*38b00*/  STL [R1+0x98], R2 ;  /* 0x0000980201007387 */ /* 0x0101e80000100800 */
[----:B0-----:R-:W3:Y:S04]  /*38b10*/  LDL.LU R2, [R1+0x588] ;  /* 0x0005880001027983 */ /* 0x001ee80000300800 */
[----:B--2---:R0:W-:Y:S04]  /*38b20*/  STL [R1+0x94], R0 ;  /* 0x0000940001007387 */ /* 0x0041e80000100800 */
[----:B0-----:R-:W2:Y:S04]  /*38b30*/  LDL.LU R0, [R1+0x58c] ;  /* 0x00058c0001007983 */ /* 0x001ea80000300800 */
[----:B---3--:R0:W-:Y:S04]  /*38b40*/  STL [R1+0x90], R2 ;  /* 0x0000900201007387 */ /* 0x0081e80000100800 */
[----:B0-----:R-:W3:Y:S04]  /*38b50*/  LDL.LU R2, [R1+0x568] ;  /* 0x0005680001027983 */ /* 0x001ee80000300800 */
[----:B--2---:R0:W-:Y:S04]  /*38b60*/  STL [R1+0x8c], R0 ;  /* 0x00008c0001007387 */ /* 0x0041e80000100800 */
[----:B0-----:R-:W2:Y:S04]  /*38b70*/  LDL.LU R0, [R1+0x56c] ;  /* 0x00056c0001007983 */ /* 0x001ea80000300800 */
[----:B---3--:R-:W-:Y:S04]  /*38b80*/  STL [R1+0x88], R2 ;  /* 0x0000880201007387 */ /* 0x008fe80000100800 */
[----:B------:R-:W3:Y:S04]  /*38b90*/  LDL.LU R3, [R1+0x548] ;  /* 0x0005480001037983 */ /* 0x000ee80000300800 */
[----:B--2---:R-:W-:Y:S04]  /*38ba0*/  STL [R1+0x84], R0 ;  /* 0x0000840001007387 */ /* 0x004fe80000100800 */
[----:B---3--:R0:W-:Y:S04]  /*38bb0*/  STL [R1+0x1324], R3 ;  /* 0x0013240301007387 */ /* 0x0081e80000100800 */
[----:B0-----:R-:W2:Y:S04]  /*38bc0*/  LDL.LU R3, [R1+0x54c] ;  /* 0x00054c0001037983 */ /* 0x001ea80000300800 */
[----:B--2---:R-:W-:Y:S04]  /*38bd0*/  STL [R1+0x132c], R3 ;  /* 0x00132c0301007387 */ /* 0x004fe80000100800 */
[----:B------:R-:W2:Y:S04]  /*38be0*/  LDL.LU R0, [R1+0x528] ;  /* 0x0005280001007983 */ /* 0x000ea80000300800 */
[----:B--2---:R0:W-:Y:S04]  /*38bf0*/  STL [R1+0x1330], R0 ;  /* 0x0013300001007387 */ /* 0x0041e80000100800 */
[----:B0-----:R-:W2:Y:S04]  /*38c00*/  LDL.LU R0, [R1+0x52c] ;  /* 0x00052c0001007983 */ /* 0x001ea80000300800 */
[----:B------:R-:W3:Y:S04]  /*38c10*/  LDL.LU R3, [R1+0x6c8] ;  /* 0x0006c80001037983 */ /* 0x000ee80000300800 */
[----:B--2---:R0:W-:Y:S04]  /*38c20*/  STL [R1+0x74], R0 ;  /* 0x0000740001007387 */ /* 0x0041e80000100800 */
[----:B---3--:R-:W-:Y:S04]  /*38c30*/  STL [R1+0x1338], R3 ;  /* 0x0013380301007387 */ /* 0x008fe80000100800 */
[----:B0-----:R-:W2:Y:S04]  /*38c40*/  LDL.LU R0, [R1+0x6cc] ;  /* 0x0006cc0001007983 */ /* 0x001ea80000300800 */
[----:B--2---:R0:W-:Y:S04]  /*38c50*/  STL [R1+0x133c], R0 ;  /* 0x00133c0001007387 */ /* 0x0041e80000100800 */
[----:B------:R-:W2:Y:S04]  /*38c60*/  LDL.LU R2, [R1+0x4e8] ;  /* 0x0004e80001027983 */ /* 0x000ea80000300800 */
[----:B--2---:R-:W-:Y:S04]  /*38c70*/  STL [R1+0x1340], R2 ;  /* 0x0013400201007387 */ /* 0x004fe80000100800 */
[----:B0-----:R-:W2:Y:S04]  /*38c80*/  LDL.LU R0, [R1+0x4ec] ;  /* 0x0004ec0001007983 */ /* 0x001ea80000300800 */
[----:B------:R-:W3:Y:S04]  /*38c90*/  LDL.LU R3, [R1+0x6d8] ;  /* 0x0006d80001037983 */ /* 0x000ee80000300800 */
[----:B--2---:R0:W-:Y:S04]  /*38ca0*/  STL [R1+0x64], R0 ;  /* 0x0000640001007387 */ /* 0x0041e80000100800 */
[----:B---3--:R1:W-:Y:S04]  /*38cb0*/  STL [R1+0x1344], R3 ;  /* 0x0013440301007387 */ /* 0x0083e80000100800 */
[----:B0-----:R-:W2:Y:S04]  /*38cc0*/  LDL.LU R0, [R1+0x6dc] ;  /* 0x0006dc0001007983 */ /* 0x001ea80000300800 */
[----:B--2---:R-:W-:Y:S04]  /*38cd0*/  STL [R1+0x1348], R0 ;  /* 0x0013480001007387 */ /* 0x004fe80000100800 */
[----:B------:R-:W2:Y:S04]  /*38ce0*/  LDL.LU R2, [R1+0x4a8] ;  /* 0x0004a80001027983 */ /* 0x000ea80000300800 */
[----:B--2---:R0:W-:Y:S04]  /*38cf0*/  STL [R1+0x134c], R2 ;  /* 0x00134c0201007387 */ /* 0x0041e80000100800 */
[----:B-1----:R-:W2:Y:S04]  /*38d00*/  LDL.LU R3, [R1+0x4ac] ;  /* 0x0004ac0001037983 */ /* 0x002ea80000300800 */
[----:B--2---:R-:W-:Y:S04]  /*38d10*/  STL [R1+0x1350], R3 ;  /* 0x0013500301007387 */ /* 0x004fe80000100800 */
[----:B0-----:R-:W2:Y:S04]  /*38d20*/  LDL.LU R2, [R1+0x488] ;  /* 0x0004880001027983 */ /* 0x001ea80000300800 */
[----:B------:R-:W3:Y:S04]  /*38d30*/  LDL.LU R0, [R1+0x48c] ;  /* 0x00048c0001007983 */ /* 0x000ee80000300800 */
[----:B--2---:R0:W-:Y:S04]  /*38d40*/  STL [R1+0x50], R2 ;  /* 0x0000500201007387 */ /* 0x0041e80000100800 */
[----:B---3--:R1:W-:Y:S04]  /*38d50*/  STL [R1+0x1354], R0 ;  /* 0x0013540001007387 */ /* 0x0083e80000100800 */
[----:B0-----:R-:W2:Y:S04]  /*38d60*/  LDL.LU R2, [R1+0x6e8] ;  /* 0x0006e80001027983 */ /* 0x001ea80000300800 */
[----:B--2---:R0:W-:Y:S04]  /*38d70*/  STL [R1+0x1358], R2 ;  /* 0x0013580201007387 */ /* 0x0041e80000100800 */
[----:B------:R-:W2:Y:S04]  /*38d80*/  LDL.LU R3, [R1+0x6ec] ;  /* 0x0006ec0001037983 */ /* 0x000ea80000300800 */
[----:B--2---:R2:W-:Y:S04]  /*38d90*/  STL [R1+0x135c], R3 ;  /* 0x00135c0301007387 */ /* 0x0045e80000100800 */
[----:B------:R-:W3:Y:S04]  /*38da0*/  LDL.LU R21, [R1+0x9c] ;  /* 0x00009c0001157983 */ /* 0x000ee80000300800 */
[----:B-1----:R-:W4:Y:S04]  /*38db0*/  LDL.LU R0, [R1+0x6f8] ;  /* 0x0006f80001007983 */ /* 0x002f280000300800 */
[----:B----4-:R1:W-:Y:S04]  /*38dc0*/  STL [R1+0x1360], R0 ;  /* 0x0013600001007387 */ /* 0x0103e80000100800 */
[----:B0-----:R-:W4:Y:S04]  /*38dd0*/  LDL.LU R2, [R1+0x6fc] ;  /* 0x0006fc0001027983 */ /* 0x001f280000300800 */
[----:B----4-:R0:W-:Y:S04]  /*38de0*/  STL [R1+0x1364], R2 ;  /* 0x0013640201007387 */ /* 0x0101e80000100800 */
[----:B--2---:R-:W2:Y:S04]  /*38df0*/  LDL.LU R3, [R1+0x708] ;  /* 0x0007080001037983 */ /* 0x004ea80000300800 */
[----:B--2---:R2:W-:Y:S04]  /*38e00*/  STL [R1+0x1368], R3 ;  /* 0x0013680301007387 */ /* 0x0045e80000100800 */
[----:B-1----:R-:W4:Y:S04]  /*38e10*/  LDL.LU R0, [R1+0x70c] ;  /* 0x00070c0001007983 */ /* 0x002f280000300800 */
[----:B----4-:R1:W-:Y:S04]  /*38e20*/  STL [R1+0x136c], R0 ;  /* 0x00136c0001007387 */ /* 0x0103e80000100800 */
[----:B0-----:R-:W4:Y:S04]  /*38e30*/  LDL.LU R2, [R1+0x718] ;  /* 0x0007180001027983 */ /* 0x001f280000300800 */
[----:B----4-:R0:W-:Y:S04]  /*38e40*/  STL [R1+0x1370], R2 ;  /* 0x0013700201007387 */ /* 0x0101e80000100800 */
[----:B--2---:R-:W2:Y:S04]  /*38e50*/  LDL.LU R3, [R1+0x71c] ;  /* 0x00071c0001037983 */ /* 0x004ea80000300800 */
[----:B--2---:R-:W-:Y:S04]  /*38e60*/  STL [R1+0x1374], R3 ;  /* 0x0013740301007387 */ /* 0x004fe80000100800 */
[----:B-1----:R-:W2:Y:S04]  /*38e70*/  LDL.LU R0, [R1+0x7c8] ;  /* 0x0007c80001007983 */ /* 0x002ea80000300800 */
[----:B0-----:R-:W4:Y:S04]  /*38e80*/  LDL.LU R2, [R1+0x7cc] ;  /* 0x0007cc0001027983 */ /* 0x001f280000300800 */
[----:B--2---:R0:W-:Y:S04]  /*38e90*/  STL [R1+0x28], R0 ;  /* 0x0000280001007387 */ /* 0x0041e80000100800 */
[----:B0-----:R-:W2:Y:S04]  /*38ea0*/  LDL.LU R0, [R1+0x7d8] ;  /* 0x0007d80001007983 */ /* 0x001ea80000300800 */
[----:B----4-:R0:W-:Y:S04]  /*38eb0*/  STL [R1+0x24], R2 ;  /* 0x0000240201007387 */ /* 0x0101e80000100800 */
[----:B--2---:R1:W-:Y:S04]  /*38ec0*/  STL [R1+0x1378], R0 ;  /* 0x0013780001007387 */ /* 0x0043e80000100800 */
[----:B0-----:R-:W2:Y:S04]  /*38ed0*/  LDL.LU R2, [R1+0x7dc] ;  /* 0x0007dc0001027983 */ /* 0x001ea80000300800 */
[----:B--2---:R0:W-:Y:S04]  /*38ee0*/  STL [R1+0x137c], R2 ;  /* 0x00137c0201007387 */ /* 0x0041e80000100800 */
[----:B-1----:R-:W2:Y:S04]  /*38ef0*/  LDL.LU R0, [R1+0x7e8] ;  /* 0x0007e80001007983 */ /* 0x002ea80000300800 */
[----:B------:R-:W4:Y:S04]  /*38f00*/  LDL.LU R3, [R1+0x7ec] ;  /* 0x0007ec0001037983 */ /* 0x000f280000300800 */
[----:B--2---:R1:W-:Y:S04]  /*38f10*/  STL [R1+0x18], R0 ;  /* 0x0000180001007387 */ /* 0x0043e80000100800 */
[----:B----4-:R-:W-:Y:S04]  /*38f20*/  STL [R1+0x1380], R3 ;  /* 0x0013800301007387 */ /* 0x010fe80000100800 */
[----:B0-----:R-:W2:Y:S04]  /*38f30*/  LDL.LU R2, [R1+0x7f8] ;  /* 0x0007f80001027983 */ /* 0x001ea80000300800 */
[----:B-1----:R-:W4:Y:S04]  /*38f40*/  LDL.LU R0, [R1+0x7fc] ;  /* 0x0007fc0001007983 */ /* 0x002f280000300800 */
[----:B--2---:R0:W-:Y:S04]  /*38f50*/  STL [R1+0x10], R2 ;  /* 0x0000100201007387 */ /* 0x0041e80000100800 */
[----:B0-----:R-:W2:Y:S04]  /*38f60*/  LDL.LU R2, [R1+0x808] ;  /* 0x0008080001027983 */ /* 0x001ea80000300800 */
[----:B------:R-:W5:Y:S04]  /*38f70*/  LDL.LU R4, [R1+0x80c] ;  /* 0x00080c0001047983 */ /* 0x000f680000300800 */
[----:B------:R-:W2:Y:S04]  /*38f80*/  LDL.LU R3, [R1+0x818] ;  /* 0x0008180001037983 */ /* 0x000ea80000300800 */
[----:B-----5:R0:W-:Y:S04]  /*38f90*/  STL [R1+0x4], R4 ;  /* 0x0000040401007387 */ /* 0x0201e80000100800 */
        /* <DEDUP_REMOVED lines=8> */
[----:B0-----:R-:W4:Y:S04]  /*39020*/  LDL.LU R4, [R1+0x85c] ;  /* 0x00085c0001047983 */ /* 0x001f280000300800 */
        /* <DEDUP_REMOVED lines=10> */
[----:B------:R-:W5:Y:S04]  /*390d0*/  LDL.LU R15, [R1+0x8b8] ;  /* 0x0008b800010f7983 */ /* 0x000f680000300800 */
[----:B------:R-:W5:Y:S04]  /*390e0*/  LDL.LU R16, [R1+0x8bc] ;  /* 0x0008bc0001107983 */ /* 0x000f680000300800 */
[----:B------:R-:W5:Y:S04]  /*390f0*/  LDL.LU R17, [R1+0x8dc] ;  /* 0x0008dc0001117983 */ /* 0x000f680000300800 */
[----:B------:R-:W5:Y:S04]  /*39100*/  LDL.LU R18, [R1+0x8d8] ;  /* 0x0008d80001127983 */ /* 0x000f680000300800 */
[----:B------:R-:W5:Y:S04]  /*39110*/  LDL.LU R19, [R1+0x8cc] ;  /* 0x0008cc0001137983 */ /* 0x000f680000300800 */
[----:B------:R-:W5:Y:S01]  /*39120*/  LDL.LU R20, [R1+0x8c8] ;  /* 0x0008c80001147983 */ /* 0x000f620000300800 */
[----:B---3--:R-:W-:-:S02]  /*39130*/  FSETP.GT.AND P5, PT, |R21|, 8.50705917302346158658e+37, PT ;  /* 0x7e8000001500780b */ /* 0x008fc40003fa4200 */
[----:B------:R-:W-:Y:S01]  /*39140*/  FSETP.GEU.AND P6, PT, |R21|, 1.175494350822287508e-38, PT ;  /* 0x008000001500780b */ /* 0x000fe20003fce200 */
[----:B------:R0:W-:Y:S04]  /*39150*/  STL [R1+0x1310], R21 ;  /* 0x0013101501007387 */ /* 0x0001e80000100800 */
[----:B0-----:R-:W3:Y:S06]  /*39160*/  LDL R21, [R1+0x28] ;  /* 0x0000280001157983 */ /* 0x001eec0000100800 */
[----:B--2---:R-:W-:-:S02]  /*39170*/  @P5 FMUL R3, R3, 0.25 ;  /* 0x3e80000003035820 */ /* 0x004fc40000400000 */
[----:B----4-:R-:W-:Y:S02]  /*39180*/  @P5 FMUL R14, R14, 0.25 ;  /* 0x3e8000000e0e5820 */ /* 0x010fe40000400000 */
[----:B-----5:R-:W-:Y:S02]  /*39190*/  @P5 FMUL R17, R17, 0.25 ;  /* 0x3e80000011115820 */ /* 0x020fe40000400000 */
[----:B------:R-:W-:-:S03]  /*391a0*/  @P5 FMUL R18, R18, 0.25 ;  /* 0x3e80000012125820 */ /* 0x000fc60000400000 */
[----:B------:R0:W-:Y:S01]  /*391b0*/  STL [R1+0x1314], R17 ;  /* 0x0013141101007387 */ /* 0x0001e20000100800 */
[----:B------:R-:W-:Y:S02]  /*391c0*/  @P5 FMUL R19, R19, 0.25 ;  /* 0x3e80000013135820 */ /* 0x000fe40000400000 */
[----:B------:R-:W-:Y:S02]  /*391d0*/  @P5 FMUL R16, R16, 0.25 ;  /* 0x3e80000010105820 */ /* 0x000fe40000400000 */
[----:B------:R-:W-:Y:S01]  /*391e0*/  @P5 FMUL R20, R20, 0.25 ;  /* 0x3e80000014145820 */ /* 0x000fe20000400000 */
[----:B0-----:R-:W2:Y:S01]  /*391f0*/  LDL R17, [R1+0x24] ;  /* 0x0000240001117983 */ /* 0x001ea20000100800 */
[----:B------:R-:W-:-:S03]  /*39200*/  @P5 FMUL R15, R15, 0.25 ;  /* 0x3e8000000f0f5820 */ /* 0x000fc60000400000 */
[----:B------:R0:W-:Y:S04]  /*39210*/  STL [R1+0x1318], R18 ;  /* 0x0013181201007387 */ /* 0x0001e80000100800 */
[----:B0-----:R-:W4:Y:S04]  /*39220*/  LDL R18, [R1+0x18] ;  /* 0x0000180001127983 */ /* 0x001f280000100800 */
[----:B------:R0:W-:Y:S04]  /*39230*/  STL [R1+0x131c], R19 ;  /* 0x00131c1301007387 */ /* 0x0001e80000100800 */
[----:B0-----:R-:W5:Y:S04]  /*39240*/  LDL R19, [R1+0x10] ;  /* 0x0000100001137983 */ /* 0x001f680000100800 */
[----:B------:R0:W-:Y:S04]  /*39250*/  STL [R1+0x1320], R20 ;  /* 0x0013201401007387 */ /* 0x0001e80000100800 */
[----:B0-----:R-:W2:Y:S04]  /*39260*/  LDL R20, [R1+0x4] ;  /* 0x0000040001147983 */ /* 0x001ea80000100800 */
[----:B------:R0:W-:Y:S04]  /*39270*/  STL [R1+0x130c], R16 ;  /* 0x00130c1001007387 */ /* 0x0001e80000100800 */
[----:B0-----:R-:W3:Y:S04]  /*39280*/  LDL R16, [R1+0x50] ;  /* 0x0000500001107983 */ /* 0x001ee80000100800 */
[----:B------:R-:W-:Y:S04]  /*39290*/  STL [R1+0x1328], R15 ;  /* 0x0013280f01007387 */ /* 0x000fe80000100800 */
[----:B------:R-:W-:Y:S04]  /*392a0*/  STL [R1+0x1334], R14 ;  /* 0x0013340e01007387 */ /* 0x000fe80000100800 */
[----:B------:R0:W-:Y:S04]  /*392b0*/  STL [R1], R3 ;  /* 0x0000000301007387 */ /* 0x0001e80000100800 */
[----:B0-----:R-:W3:Y:S01]  /*392c0*/  LDL.LU R3, [R1+0x1380] ;  /* 0x0013800001037983 */ /* 0x001ee20000300800 */
[----:B------:R-:W-:-:S02]  /*392d0*/  @P5 FMUL R2, R2, 0.25 ;  /* 0x3e80000002025820 */ /* 0x000fc40000400000 */
[----:B------:R-:W-:Y:S01]  /*392e0*/  @P5 FMUL R0, R0, 0.25 ;  /* 0x3e80000000005820 */ /* 0x000fe20000400000 */
[----:B------:R-:W4:Y:S04]  /*392f0*/  LDL R14, [R1+0x64] ;  /* 0x00006400010e7983 */ /* 0x000f280000100800 */
[----:B------:R0:W-:Y:S01]  /*39300*/  STL [R1+0x8], R2 ;  /* 0x0000080201007387 */ /* 0x0001e20000100800 */
[----:B--2---:R-:W-:-:S05]  /*39310*/  @P5 FMUL R20, R20, 0.25 ;  /* 0x3e80000014145820 */ /* 0x004fca0000400000 */
[----:B------:R-:W-:Y:S04]  /*39320*/  @P5 STL [R1+0x4], R20 ;  /* 0x0000041401005387 */ /* 0x000fe80000100800 */
[----:B0-----:R-:W2:Y:S04]  /*39330*/  LDL.LU R2, [R1+0x137c] ;  /* 0x00137c0001027983 */ /* 0x001ea80000300800 */
[----:B------:R0:W-:Y:S04]  /*39340*/  STL [R1+0xc], R0 ;  /* 0x00000c0001007387 */ /* 0x0001e80000100800 */
[----:B0-----:R-:W2:Y:S01]  /*39350*/  LDL.LU R0, [R1+0x1378] ;  /* 0x0013780001007983 */ /* 0x001ea20000300800 */
[----:B---3--:R-:W-:-:S05]  /*39360*/  @P5 FMUL R3, R3, 0.25 ;  /* 0x3e80000003035820 */ /* 0x008fca0000400000 */
[----:B------:R0:W-:Y:S04]  /*39370*/  STL [R1+0x14], R3 ;  /* 0x0000140301007387 */ /* 0x0001e80000100800 */
[----:B0-----:R-:W3:Y:S01]  /*39380*/  LDL.LU R3, [R1+0x1374] ;  /* 0x0013740001037983 */ /* 0x001ee20000300800 */
[----:B-----5:R-:W-:Y:S02]  /*39390*/  @P5 FMUL R19, R19, 0.25 ;  /* 0x3e80000013135820 */ /* 0x020fe40000400000 */
[----:B----4-:R-:W-:-:S03]  /*393a0*/  @P5 FMUL R18, R18, 0.25 ;  /* 0x3e80000012125820 */ /* 0x010fc60000400000 */
[----:B------:R-:W-:Y:S01]  /*393b0*/  @P5 STL [R1+0x10], R19 ;  /* 0x0000101301005387 */ /* 0x000fe20000100800 */
[----:B------:R-:W-:-:S03]  /*393c0*/  @P5 FMUL R17, R17, 0.25 ;  /* 0x3e80000011115820 */ /* 0x000fc60000400000 */
[----:B------:R-:W4:Y:S01]  /*393d0*/  LDL R15, [R1+0x74] ;  /* 0x00007400010f7983 */ /* 0x000f220000100800 */
[----:B--2---:R-:W-:-:S05]  /*393e0*/  @P5 FMUL R2, R2, 0.25 ;  /* 0x3e80000002025820 */ /* 0x004fca0000400000 */
[----:B------:R0:W-:Y:S04]  /*393f0*/  STL [R1+0x1c], R2 ;  /* 0x00001c0201007387 */ /* 0x0001e80000100800 */
[----:B------:R-:W-:Y:S01]  /*39400*/  @P5 STL [R1+0x18], R18 ;  /* 0x0000181201005387 */ /* 0x000fe20000100800 */
[----:B------:R-:W-:-:S03]  /*39410*/  @P5 FMUL R0, R0, 0.25 ;  /* 0x3e80000000005820 */ /* 0x000fc60000400000 */
[----:B0-----:R-:W2:Y:S04]  /*39420*/  LDL.LU R2, [R1+0x1370] ;  /* 0x0013700001027983 */ /* 0x001ea80000300800 */
[----:B------:R0:W-:Y:S04]  /*39430*/  STL [R1+0x20], R0 ;  /* 0x0000200001007387 */ /* 0x0001e80000100800 */
[----:B0-----:R-:W5:Y:S01]  /*39440*/  LDL.LU R0, [R1+0x136c] ;  /* 0x00136c0001007983 */ /* 0x001f620000300800 */
[----:B---3--:R-:W-:-:S05]  /*39450*/  @P5 FMUL R3, R3, 0.25 ;  /* 0x3e80000003035820 */ /* 0x008fca0000400000 */
[----:B------:R0:W-:Y:S04]  /*39460*/  STL [R1+0x2c], R3 ;  /* 0x00002c0301007387 */ /* 0x0001e80000100800 */
[----:B------:R-:W-:Y:S04]  /*39470*/  @P5 STL [R1+0x24], R17 ;  /* 0x0000241101005387 */ /* 0x000fe80000100800 */
[----:B0-----:R-:W3:Y:S01]  /*39480*/  LDL.LU R3, [R1+0x1368] ;  /* 0x0013680001037983 */ /* 0x001ee20000300800 */
[----:B------:R-:W-:-:S05]  /*39490*/  @P5 FMUL R21, R21, 0.25 ;  /* 0x3e80000015155820 */ /* 0x000fca0000400000 */
[----:B------:R-:W-:Y:S01]  /*394a0*/  @P5 STL [R1+0x28], R21 ;  /* 0x0000281501005387 */ /* 0x000fe20000100800 */
[----:B--2---:R-:W-:-:S05]  /*394b0*/  @P5 FMUL R2, R2, 0.25 ;  /* 0x3e80000002025820 */ /* 0x004fca0000400000 */
[----:B------:R0:W-:Y:S01]  /*394c0*/  STL [R1+0x30], R2 ;  /* 0x0000300201007387 */ /* 0x0001e20000100800 */
[----:B-----5:R-:W-:-:S03]  /*394d0*/  @P5 FMUL R0, R0, 0.25 ;  /* 0x3e80000000005820 */ /* 0x020fc60000400000 */
[----:B0-----:R-:W2:Y:S04]  /*394e0*/  LDL.LU R2, [R1+0x1364] ;  /* 0x0013640001027983 */ /* 0x001ea80000300800 */
[----:B------:R0:W-:Y:S04]  /*394f0*/  STL [R1+0x34], R0 ;  /* 0x0000340001007387 */ /* 0x0001e80000100800 */
[----:B0-----:R-:W5:Y:S04]  /*39500*/  LDL.LU R0, [R1+0x1360] ;  /* 0x0013600001007983 */ /* 0x001f680000300800 */
[----:B------:R-:W4:Y:S04]  /*39510*/  LDL R20, [R1+0x84] ;  /* 0x0000840001147983 */ /* 0x000f280000100800 */
[----:B------:R-:W4:Y:S04]  /*39520*/  LDL R19, [R1+0x88] ;  /* 0x0000880001137983 */ /* 0x000f280000100800 */
[----:B------:R-:W4:Y:S01]  /*39530*/  LDL R18, [R1+0x8c] ;  /* 0x00008c0001127983 */ /* 0x000f220000100800 */
[----:B---3--:R-:W-:-:S03]  /*39540*/  @P5 FMUL R3, R3, 0.25 ;  /* 0x3e80000003035820 */ /* 0x008fc60000400000 */
[----:B------:R-:W3:Y:S04]  /*39550*/  LDL R17, [R1+0x90] ;  /* 0x0000900001117983 */ /* 0x000ee80000100800 */
[----:B------:R-:W3:Y:S04]  /*39560*/  LDL R21, [R1+0x94] ;  /* 0x0000940001157983 */ /* 0x000ee80000100800 */
[----:B------:R0:W-:Y:S04]  /*39570*/  STL [R1+0x38], R3 ;  /* 0x0000380301007387 */ /* 0x0001e80000100800 */
[----:B0-----:R-:W3:Y:S01]  /*39580*/  LDL.LU R3, [R1+0x135c] ;  /* 0x00135c0001037983 */ /* 0x001ee20000300800 */
[----:B--2---:R-:W-:-:S05]  /*39590*/  @P5 FMUL R2, R2, 0.25 ;  /* 0x3e80000002025820 */ /* 0x004fca0000400000 */
[----:B------:R0:W-:Y:S01]  /*395a0*/  STL [R1+0x3c], R2 ;  /* 0x00003c0201007387 */ /* 0x0001e20000100800 */
[----:B-----5:R-:W-:-:S03]  /*395b0*/  @P5 FMUL R0, R0, 0.25 ;  /* 0x3e80000000005820 */ /* 0x020fc60000400000 */
[----:B0-----:R-:W2:Y:S04]  /*395c0*/  LDL.LU R2, [R1+0x1358] ;  /* 0x0013580001027983 */ /* 0x001ea80000300800 */
[----:B------:R0:W-:Y:S04]  /*395d0*/  STL [R1+0x40], R0 ;  /* 0x0000400001007387 */ /* 0x0001e80000100800 */
[----:B0-----:R-:W5:Y:S01]  /*395e0*/  LDL.LU R0, [R1+0x1354] ;  /* 0x0013540001007983 */ /* 0x001f620000300800 */
[----:B---3--:R-:W-:-:S05]  /*395f0*/  @P5 FMUL R3, R3, 0.25 ;  /* 0x3e80000003035820 */ /* 0x008fca0000400000 */
        /* <DEDUP_REMOVED lines=11> */
[----:B------:R-:W-:Y:S02]  /*396b0*/  @P5 FMUL R16, R16, 0.25 ;  /* 0x3e80000010105820 */ /* 0x000fe40000400000 */
[----:B--2---:R-:W-:-:S05]  /*396c0*/  @P5 FMUL R2, R2, 0.25 ;  /* 0x3e80000002025820 */ /* 0x004fca0000400000 */
[----:B------:R0:W-:Y:S01]  /*396d0*/  STL [R1+0x58], R2 ;  /* 0x0000580201007387 */ /* 0x0001e20000100800 */
[----:B-----5:R-:W-:-:S03]  /*396e0*/  @P5 FMUL R0, R0, 0.25 ;  /* 0x3e80000000005820 */ /* 0x020fc60000400000 */
[----:B0-----:R-:W2:Y:S04]  /*396f0*/  LDL.LU R2, [R1+0x1340] ;  /* 0x0013400001027983 */ /* 0x001ea80000300800 */
[----:B------:R0:W-:Y:S04]  /*39700*/  STL [R1+0x5c], R0 ;  /* 0x00005c0001007387 */ /* 0x0001e80000100800 */
[----:B0-----:R-:W5:Y:S04]  /*39710*/  LDL.LU R0, [R1+0x133c] ;  /* 0x00133c0001007983 */ /* 0x001f680000300800 */
[----:B------:R-:W-:Y:S01]  /*39720*/  @P5 STL [R1+0x50], R16 ;  /* 0x0000501001005387 */ /* 0x000fe20000100800 */
[----:B---3--:R-:W-:-:S05]  /*39730*/  @P5 FMUL R3, R3, 0.25 ;  /* 0x3e80000003035820 */ /* 0x008fca0000400000 */
[----:B------:R0:W-:Y:S04]  /*39740*/  STL [R1+0x60], R3 ;  /* 0x0000600301007387 */ /* 0x0001e80000100800 */
[----:B0-----:R-:W3:Y:S01]  /*39750*/  LDL.LU R3, [R1+0x1338] ;  /* 0x0013380001037983 */ /* 0x001ee20000300800 */
[----:B------:R-:W-:Y:S02]  /*39760*/  @P5 FMUL R14, R14, 0.25 ;  /* 0x3e8000000e0e5820 */ /* 0x000fe40000400000 */
[----:B--2---:R-:W-:-:S05]  /*39770*/  @P5 FMUL R2, R2, 0.25 ;  /* 0x3e80000002025820 */ /* 0x004fca0000400000 */
[----:B------:R0:W-:Y:S04]  /*39780*/  STL [R1+0x12cc], R2 ;  /* 0x0012cc0201007387 */ /* 0x0001e80000100800 */
[----:B------:R1:W-:Y:S01]  /*39790*/  @P5 STL [R1+0x64], R14 ;  /* 0x0000640e01005387 */ /* 0x0003e20000100800 */
[----:B-----5:R-:W-:Y:S01]  /*397a0*/  @P5 FMUL R0, R0, 0.25 ;  /* 0x3e80000000005820 */ /* 0x020fe20000400000 */
[----:B0-----:R-:W-:Y:S02]  /*397b0*/  MOV R2, R14 ;  /* 0x0000000e00027202 */ /* 0x001fe40000000f00 */
[----:B-1----:R-:W2:Y:S04]  /*397c0*/  LDL.LU R14, [R1+0x1334] ;  /* 0x00133400010e7983 */ /* 0x002ea80000300800 */
[----:B------:R0:W-:Y:S04]  /*397d0*/  STL [R1+0x6c], R0 ;  /* 0x00006c0001007387 */ /* 0x0001e80000100800 */
[----:B0-----:R-:W5:Y:S01]  /*397e0*/  LDL.LU R0, [R1+0x1330] ;  /* 0x0013300001007983 */ /* 0x001f620000300800 */
[----:B---3--:R-:W-:-:S05]  /*397f0*/  @P5 FMUL R3, R3, 0.25 ;  /* 0x3e80000003035820 */ /* 0x008fca0000400000 */
[----:B------:R0:W-:Y:S04]  /*39800*/  STL [R1+0x70], R3 ;  /* 0x0000700301007387 */ /* 0x0001e80000100800 */
[----:B0-----:R-:W3:Y:S01]  /*39810*/  LDL.LU R3, [R1+0x132c] ;  /* 0x00132c0001037983 */ /* 0x001ee20000300800 */
[----:B----4-:R-:W-:Y:S02]  /*39820*/  @P5 FMUL R15, R15, 0.25 ;  /* 0x3e8000000f0f5820 */ /* 0x010fe40000400000 */
[----:B-----5:R-:W-:-:S05]  /*39830*/  @P5 FMUL R0, R0, 0.25 ;  /* 0x3e80000000005820 */ /* 0x020fca0000400000 */
[----:B------:R0:W-:Y:S04]  /*39840*/  STL [R1+0x12c0], R0 ;  /* 0x0012c00001007387 */ /* 0x0001e80000100800 */
[----:B------:R1:W-:Y:S01]  /*39850*/  @P5 STL [R1+0x74], R15 ;  /* 0x0000740f01005387 */ /* 0x0003e20000100800 */
[----:B0-----:R-:W-:-:S03]  /*39860*/  MOV R0, R15 ;  /* 0x0000000f00007202 */ /* 0x001fc60000000f00 */
[----:B-1----:R-:W4:Y:S01]  /*39870*/  LDL.LU R15, [R1+0x1328] ;  /* 0x00132800010f7983 */ /* 0x002f220000300800 */
[----:B---3--:R-:W-:-:S05]  /*39880*/  @P5 FMUL R3, R3, 0.25 ;  /* 0x3e80000003035820 */ /* 0x008fca0000400000 */
[----:B------:R0:W-:Y:S04]  /*39890*/  STL [R1+0x7c], R3 ;  /* 0x00007c0301007387 */ /* 0x0001e80000100800 */
[----:B0-----:R-:W3:Y:S01]  /*398a0*/  LDL.LU R3, [R1+0x1324] ;  /* 0x0013240001037983 */ /* 0x001ee20000300800 */
[----:B------:R-:W-:Y:S02]  /*398b0*/  @P5 FMUL R20, R20, 0.25 ;  /* 0x3e80000014145820 */ /* 0x000fe40000400000 */
[----:B------:R-:W-:Y:S02]  /*398c0*/  @P5 FMUL R19, R19, 0.25 ;  /* 0x3e80000013135820 */ /* 0x000fe40000400000 */
[----:B------:R-:W-:Y:S02]  /*398d0*/  @P5 FMUL R18, R18, 0.25 ;  /* 0x3e80000012125820 */ /* 0x000fe40000400000 */
[----:B------:R-:W-:-:S02]  /*398e0*/  @P5 FMUL R17, R17, 0.25 ;  /* 0x3e80000011115820 */ /* 0x000fc40000400000 */
[----:B------:R-:W-:Y:S02]  /*398f0*/  @P5 FMUL R21, R21, 0.25 ;  /* 0x3e80000015155820 */ /* 0x000fe40000400000 */
[----:B---3--:R-:W-:-:S05]  /*39900*/  @P5 FMUL R3, R3, 0.25 ;  /* 0x3e80000003035820 */ /* 0x008fca0000400000 */
[----:B------:R0:W-:Y:S04]  /*39910*/  STL [R1+0x12bc], R3 ;  /* 0x0012bc0301007387 */ /* 0x0001e80000100800 */
[----:B0-----:R-:W3:Y:S04]  /*39920*/  LDL R3, [R1+0x98] ;  /* 0x0000980001037983 */ /* 0x001ee80000100800 */
[----:B------:R0:W-:Y:S04]  /*39930*/  @P5 STL [R1+0x84], R20 ;  /* 0x0000841401005387 */ /* 0x0001e80000100800 */
[----:B0-----:R-:W5:Y:S04]  /*39940*/  LDL.LU R20, [R1+0x1320] ;  /* 0x0013200001147983 */ /* 0x001f680000300800 */
[----:B------:R0:W-:Y:S04]  /*39950*/  @P5 STL [R1+0x88], R19 ;  /* 0x0000881301005387 */ /* 0x0001e80000100800 */
[----:B0-----:R-:W2:Y:S04]  /*39960*/  LDL.LU R19, [R1+0x131c] ;  /* 0x00131c0001137983 */ /* 0x001ea80000300800 */
[----:B------:R0:W-:Y:S04]  /*39970*/  @P5 STL [R1+0x8c], R18 ;  /* 0x00008c1201005387 */ /* 0x0001e80000100800 */
[----:B0-----:R-:W2:Y:S04]  /*39980*/  LDL.LU R18, [R1+0x1318] ;  /* 0x0013180001127983 */ /* 0x001ea80000300800 */
[----:B------:R0:W-:Y:S04]  /*39990*/  @P5 STL [R1+0x90], R17 ;  /* 0x0000901101005387 */ /* 0x0001e80000100800 */
[----:B0-----:R-:W2:Y:S04]  /*399a0*/  LDL.LU R17, [R1+0x1314] ;  /* 0x0013140001117983 */ /* 0x001ea80000300800 */
[----:B------:R0:W-:Y:S04]  /*399b0*/  @P5 STL [R1+0x94], R21 ;  /* 0x0000941501005387 */ /* 0x0001e80000100800 */
[----:B0-----:R-:W2:Y:S01]  /*399c0*/  LDL.LU R21, [R1+0x1310] ;  /* 0x0013100001157983 */ /* 0x001ea20000300800 */
[----:B---3--:R-:W-:-:S05]  /*399d0*/  @P5 FMUL R3, R3, 0.25 ;  /* 0x3e80000003035820 */ /* 0x008fca0000400000 */
[----:B------:R0:W-:Y:S04]  /*399e0*/  @P5 STL [R1+0x98], R3 ;  /* 0x0000980301005387 */ /* 0x0001e80000100800 */
[----:B0-----:R-:W3:Y:S01]  /*399f0*/  LDL R3, [R1+0x20] ;  /* 0x0000200001037983 */ /* 0x001ee20000100800 */
[----:B--2---:R-:W-:-:S05]  /*39a00*/  @P5 FMUL R21, R21, 0.25 ;  /* 0x3e80000015155820 */ /* 0x004fca0000400000 */
[----:B------:R0:W-:Y:S02]  /*39a10*/  STL [R1+0x12e0], R21 ;  /* 0x0012e01501007387 */ /* 0x0001e40000100800 */
[----:B0-----:R-:W-:Y:S02]  /*39a20*/  IMAD.MOV.U32 R21, RZ, RZ, R16 ;  /* 0x000000ffff157224 */ /* 0x001fe400078e0010 */
[----:B------:R-:W2:Y:S01]  /*39a30*/  LDL.LU R16, [R1+0x130c] ;  /* 0x00130c0001107983 */ /* 0x000ea20000300800 */
[----:B------:R-:W-:Y:S02]  /*39a40*/  @!P6 FMUL R17, R17, 16777216 ;  /* 0x4b8000001111e820 */ /* 0x000fe40000400000 */
[----:B------:R-:W-:Y:S02]  /*39a50*/  @!P6 FMUL R18, R18, 16777216 ;  /* 0x4b8000001212e820 */ /* 0x000fe40000400000 */
[----:B------:R-:W-:Y:S01]  /*39a60*/  @!P6 FMUL R19, R19, 16777216 ;  /* 0x4b8000001313e820 */ /* 0x000fe20000400000 */
[----:B------:R0:W-:Y:S01]  /*39a70*/  STL [R1+0x12a4], R17 ;  /* 0x0012a41101007387 */ /* 0x0001e20000100800 */
[----:B-----5:R-:W-:-:S02]  /*39a80*/  @!P6 FMUL R20, R20, 16777216 ;  /* 0x4b8000001414e820 */ /* 0x020fc40000400000 */
[----:B------:R-:W-:Y:S02]  /*39a90*/  @P5 FMUL R13, R13, 0.25 ;  /* 0x3e8000000d0d5820 */ /* 0x000fe40000400000 */
[----:B----4-:R-:W-:Y:S01]  /*39aa0*/  @!P6 FMUL R15, R15, 16777216 ;  /* 0x4b8000000f0fe820 */ /* 0x010fe20000400000 */
[----:B0-----:R-:W4:Y:S04]  /*39ab0*/  LDL R17, [R1+0x24] ;  /* 0x0000240001117983 */ /* 0x001f280000100800 */
[----:B------:R0:W-:Y:S01]  /*39ac0*/  STL [R1+0x12a8], R18 ;  /* 0x0012a81201007387 */ /* 0x0001e20000100800 */
[----:B------:R-:W-:Y:S02]  /*39ad0*/  @P5 FMUL R12, R12, 0.25 ;  /* 0x3e8000000c0c5820 */ /* 0x000fe40000400000 */
[----:B------:R-:W-:Y:S01]  /*39ae0*/  @!P6 FMUL R14, R14, 16777216 ;  /* 0x4b8000000e0ee820 */ /* 0x000fe20000400000 */
[----:B0-----:R-:W5:Y:S04]  /*39af0*/  LDL R18, [R1+0x1c] ;  /* 0x00001c0001127983 */ /* 0x001f680000100800 */
[----:B------:R0:W-:Y:S01]  /*39b00*/  STL [R1+0x12ac], R19 ;  /* 0x0012ac1301007387 */ /* 0x0001e20000100800 */
[----:B------:R-:W-:-:S02]  /*39b10*/  @!P6 FMUL R13, R13, 16777216 ;  /* 0x4b8000000d0de820 */ /* 0x000fc40000400000 */
[----:B------:R-:W-:Y:S01]  /*39b20*/  @!P6 FMUL R12, R12, 16777216 ;  /* 0x4b8000000c0ce820 */ /* 0x000fe20000400000 */
[----:B0-----:R-:W3:Y:S04]  /*39b30*/  LDL R19, [R1+0x18] ;  /* 0x0000180001137983 */ /* 0x001ee80000100800 */
[----:B------:R0:W-:Y:S04]  /*39b40*/  STL [R1+0x12b0], R20 ;  /* 0x0012b01401007387 */ /* 0x0001e80000100800 */
[----:B0-----:R-:W3:Y:S01]  /*39b50*/  LDL R20, [R1+0x14] ;  /* 0x0000140001147983 */ /* 0x001ee20000100800 */
[----:B--2---:R-:W-:-:S05]  /*39b60*/  @!P6 FMUL R16, R16, 16777216 ;  /* 0x4b8000001010e820 */ /* 0x004fca0000400000 */
[----:B------:R0:W-:Y:S04]  /*39b70*/  STL [R1+0x12b4], R16 ;  /* 0x0012b41001007387 */ /* 0x0001e80000100800 */
[----:B0-----:R-:W2:Y:S04]  /*39b80*/  LDL R16, [R1+0x10] ;  /* 0x0000100001107983 */ /* 0x001ea80000100800 */
[----:B------:R0:W-:Y:S04]  /*39b90*/  STL [R1+0x12b8], R15 ;  /* 0x0012b80f01007387 */ /* 0x0001e80000100800 */
[----:B0-----:R-:W2:Y:S04]  /*39ba0*/  LDL R15, [R1+0xc] ;  /* 0x00000c00010f7983 */ /* 0x001ea80000100800 */
[----:B------:R0:W-:Y:S04]  /*39bb0*/  STL [R1+0x12c4], R14 ;  /* 0x0012c40e01007387 */ /* 0x0001e80000100800 */
[----:B0-----:R-:W2:Y:S04]  /*39bc0*/  LDL R14, [R1+0x8] ;  /* 0x00000800010e7983 */ /* 0x001ea80000100800 */
[----:B------:R0:W-:Y:S04]  /*39bd0*/  STL [R1+0x12c8], R13 ;  /* 0x0012c80d01007387 */ /* 0x0001e80000100800 */
[----:B0-----:R-:W2:Y:S04]  /*39be0*/  LDL R13, [R1+0x4] ;  /* 0x00000400010d7983 */ /* 0x001ea80000100800 */
[----:B------:R0:W-:Y:S04]  /*39bf0*/  STL [R1+0x12d0], R12 ;  /* 0x0012d00c01007387 */ /* 0x0001e80000100800 */
[----:B0-----:R-:W2:Y:S01]  /*39c00*/  LDL R12, [R1] ;  /* 0x00000000010c7983 */ /* 0x001ea20000100800 */
        /* <DEDUP_REMOVED lines=33> */
[----:B------:R-:W-:Y:S04]  /*39e20*/  STL [R1+0x12f4], R4 ;  /* 0x0012f40401007387 */ /* 0x000fe80000100800 */
[----:B------:R-:W-:Y:S04]  /*39e30*/  STL [R1+0x12f8], R22 ;  /* 0x0012f81601007387 */ /* 0x000fe80000100800 */
[----:B------:R-:W-:Y:S04]  /*39e40*/  STL [R1+0x12fc], R23 ;  /* 0x0012fc1701007387 */ /* 0x000fe80000100800 */
[----:B------:R-:W-:Y:S04]  /*39e50*/  STL [R1+0x1300], R24 ;  /* 0x0013001801007387 */ /* 0x000fe80000100800 */
[----:B------:R-:W-:Y:S04]  /*39e60*/  STL [R1+0x1304], R25 ;  /* 0x0013041901007387 */ /* 0x000fe80000100800 */
[----:B------:R0:W-:Y:S01]  /*39e70*/  STL [R1+0x1308], R26 ;  /* 0x0013081a01007387 */ /* 0x0001e20000100800 */
[----:B---3--:R-:W-:-:S02]  /*39e80*/  @!P6 FMUL R20, R20, 16777216 ;  /* 0x4b8000001414e820 */ /* 0x008fc40000400000 */
[----:B------:R-:W-:Y:S02]  /*39e90*/  @!P6 FMUL R19, R19, 16777216 ;  /* 0x4b8000001313e820 */ /* 0x000fe40000400000 */
[----:B-----5:R-:W-:Y:S02]  /*39ea0*/  @!P6 FMUL R18, R18, 16777216 ;  /* 0x4b8000001212e820 */ /* 0x020fe40000400000 */
[----:B------:R-:W-:Y:S02]  /*39eb0*/  @!P6 FMUL R3, R3, 16777216 ;  /* 0x4b8000000303e820 */ /* 0x000fe40000400000 */
[----:B----4-:R-:W-:Y:S02]  /*39ec0*/  @!P6 FMUL R17, R17, 16777216 ;  /* 0x4b8000001111e820 */ /* 0x010fe40000400000 */
[----:B--2---:R-:W-:Y:S02]  /*39ed0*/  @!P6 FMUL R16, R16, 16777216 ;  /* 0x4b8000001010e820 */ /* 0x004fe40000400000 */
[----:B------:R-:W-:-:S02]  /*39ee0*/  @!P6 FMUL R15, R15, 16777216 ;  /* 0x4b8000000f0fe820 */ /* 0x000fc40000400000 */
[----:B------:R-:W-:Y:S02]  /*39ef0*/  @!P6 FMUL R14, R14, 16777216 ;  /* 0x4b8000000e0ee820 */ /* 0x000fe40000400000 */
[----:B------:R-:W-:Y:S02]  /*39f00*/  @!P6 FMUL R13, R13, 16777216 ;  /* 0x4b8000000d0de820 */ /* 0x000fe40000400000 */
[----:B------:R-:W-:-:S05]  /*39f10*/  @!P6 FMUL R12, R12, 16777216 ;  /* 0x4b8000000c0ce820 */ /* 0x000fca0000400000 */
[----:B------:R1:W-:Y:S04]  /*39f20*/  @!P6 STL [R1], R12 ;  /* 0x0000000c0100e387 */ /* 0x0003e80000100800 */
[----:B------:R2:W-:Y:S04]  /*39f30*/  @!P6 STL [R1+0x4], R13 ;  /* 0x0000040d0100e387 */ /* 0x0005e80000100800 */
[----:B0-----:R-:W3:Y:S04]  /*39f40*/  LDL R26, [R1+0x28] ;  /* 0x00002800011a7983 */ /* 0x001ee80000100800 */
[----:B------:R0:W-:Y:S04]  /*39f50*/  @!P6 STL [R1+0x8], R14 ;  /* 0x0000080e0100e387 */ /* 0x0001e80000100800 */
[----:B------:R-:W4:Y:S04]  /*39f60*/  LDL R25, [R1+0x2c] ;  /* 0x00002c0001197983 */ /* 0x000f280000100800 */
[----:B------:R5:W-:Y:S04]  /*39f70*/  @!P6 STL [R1+0xc], R15 ;  /* 0x00000c0f0100e387 */ /* 0x000be80000100800 */
[----:B------:R-:W4:Y:S04]  /*39f80*/  LDL R24, [R1+0x30] ;  /* 0x0000300001187983 */ /* 0x000f280000100800 */
[----:B------:R0:W-:Y:S04]  /*39f90*/  @!P6 STL [R1+0x10], R16 ;  /* 0x000010100100e387 */ /* 0x0001e80000100800 */
[----:B------:R-:W4:Y:S04]  /*39fa0*/  LDL R23, [R1+0x34] ;  /* 0x0000340001177983 */ /* 0x000f280000100800 */
        /* <DEDUP_REMOVED lines=9> */
[----:B------:R-:W-:Y:S04]  /*3a040*/  @!P6 STL [R1+0x14], R20 ;  /* 0x000014140100e387 */ /* 0x000fe80000100800 */
[----:B-1----:R-:W4:Y:S04]  /*3a050*/  LDL R12, [R1+0x60] ;  /* 0x00006000010c7983 */ /* 0x002f280000100800 */
[----:B------:R-:W-:Y:S04]  /*3a060*/  @!P6 STL [R1+0x18], R19 ;  /* 0x000018130100e387 */ /* 0x000fe80000100800 */
[----:B--2---:R-:W2:Y:S04]  /*3a070*/  LDL R13, [R1+0x6c] ;  /* 0x00006c00010d7983 */ /* 0x004ea80000100800 */
[----:B0-----:R-:W2:Y:S04]  /*3a080*/  LDL R14, [R1+0x70] ;  /* 0x00007000010e7983 */ /* 0x001ea80000100800 */
[----:B------:R-:W-:Y:S04]  /*3a090*/  @!P6 STL [R1+0x1c], R18 ;  /* 0x00001c120100e387 */ /* 0x000fe80000100800 */
[----:B------:R0:W-:Y:S04]  /*3a0a0*/  @!P6 STL [R1+0x20], R3 ;  /* 0x000020030100e387 */ /* 0x0001e80000100800 */
[----:B-----5:R-:W5:Y:S04]  /*3a0b0*/  LDL R15, [R1+0x84] ;  /* 0x00008400010f7983 */ /* 0x020f680000100800 */
[----:B------:R-:W2:Y:S04]  /*3a0c0*/  LDL R16, [R1+0x88] ;  /* 0x0000880001107983 */ /* 0x000ea80000100800 */
[----:B0-----:R-:W2:Y:S04]  /*3a0d0*/  LDL R3, [R1+0x7c] ;  /* 0x00007c0001037983 */ /* 0x001ea80000100800 */
[----:B------:R-:W2:Y:S04]  /*3a0e0*/  LDL R20, [R1+0x8c] ;  /* 0x00008c0001147983 */ /* 0x000ea80000100800 */
[----:B------:R0:W-:Y:S04]  /*3a0f0*/  @!P6 STL [R1+0x24], R17 ;  /* 0x000024110100e387 */ /* 0x0001e80000100800 */
[----:B------:R-:W2:Y:S04]  /*3a100*/  LDL R19, [R1+0x90] ;  /* 0x0000900001137983 */ /* 0x000ea80000100800 */
[----:B------:R-:W2:Y:S04]  /*3a110*/  LDL R18, [R1+0x94] ;  /* 0x0000940001127983 */ /* 0x000ea80000100800 */
[----:B0-----:R-:W2:Y:S01]  /*3a120*/  LDL R17, [R1+0x98] ;  /* 0x0000980001117983 */ /* 0x001ea20000100800 */
[----:B------:R-:W-:-:S02]  /*3a130*/  @!P6 FMUL R21, R21, 16777216 ;  /* 0x4b8000001515e820 */ /* 0x000fc40000400000 */
[----:B------:R-:W-:Y:S02]  /*3a140*/  @!P6 FMUL R2, R2, 16777216 ;  /* 0x4b8000000202e820 */ /* 0x000fe40000400000 */
[----:B------:R-:W-:Y:S02]  /*3a150*/  @!P6 FMUL R0, R0, 16777216 ;  /* 0x4b8000000000e820 */ /* 0x000fe40000400000 */
[----:B---3--:R-:W-:-:S05]  /*3a160*/  @!P6 FMUL R26, R26, 16777216 ;  /* 0x4b8000001a1ae820 */ /* 0x008fca0000400000 */
[----:B------:R0:W-:Y:S01]  /*3a170*/  @!P6 STL [R1+0x28], R26 ;  /* 0x0000281a0100e387 */ /* 0x0001e20000100800 */
[----:B----4-:R-:W-:-:S03]  /*3a180*/  @!P6 FMUL R25, R25, 16777216 ;  /* 0x4b8000001919e820 */ /* 0x010fc60000400000 */
[----:B0-----:R-:W3:Y:S01]  /*3a190*/  LDL.LU R26, [R1+0x1308] ;  /* 0x00130800011a7983 */ /* 0x001ee20000300800 */
[----:B------:R-:W-:-:S03]  /*3a1a0*/  @!P6 FMUL R24, R24, 16777216 ;  /* 0x4b8000001818e820 */ /* 0x000fc60000400000 */
[----:B------:R0:W-:Y:S01]  /*3a1b0*/  @!P6 STL [R1+0x2c], R25 ;  /* 0x00002c190100e387 */ /* 0x0001e20000100800 */
[----:B------:R-:W-:Y:S02]  /*3a1c0*/  @!P6 FMUL R23, R23, 16777216 ;  /* 0x4b8000001717e820 */ /* 0x000fe40000400000 */
[----:B------:R-:W-:Y:S01]  /*3a1d0*/  @!P6 FMUL R22, R22, 16777216 ;  /* 0x4b8000001616e820 */ /* 0x000fe20000400000 */
[----:B0-----:R-:W4:Y:S01]  /*3a1e0*/  LDL.LU R25, [R1+0x1304] ;  /* 0x0013040001197983 */ /* 0x001f220000300800 */
[----:B------:R-:W-:-:S03]  /*3a1f0*/  @!P6 FMUL R4, R4, 16777216 ;  /* 0x4b8000000404e820 */ /* 0x000fc60000400000 */
[----:B------:R0:W-:Y:S01]  /*3a200*/  @!P6 STL [R1+0x30], R24 ;  /* 0x000030180100e387 */ /* 0x0001e20000100800 */
[----:B------:R-:W-:-:S03]  /*3a210*/  @!P6 FMUL R5, R5, 16777216 ;  /* 0x4b8000000505e820 */ /* 0x000fc60000400000 */
[----:B0-----:R-:W3:Y:S01]  /*3a220*/  LDL.LU R24, [R1+0x1300] ;  /* 0x0013000001187983 */ /* 0x001ee20000300800 */
[----:B------:R-:W-:-:S03]  /*3a230*/  @!P6 FMUL R6, R6, 16777216 ;  /* 0x4b8000000606e820 */ /* 0x000fc60000400000 */
[----:B------:R0:W-:Y:S01]  /*3a240*/  @!P6 STL [R1+0x34], R23 ;  /* 0x000034170100e387 */ /* 0x0001e20000100800 */
[----:B------:R-:W-:Y:S02]  /*3a250*/  @!P6 FMUL R7, R7, 16777216 ;  /* 0x4b8000000707e820 */ /* 0x000fe40000400000 */
[----:B------:R-:W-:Y:S01]  /*3a260*/  @!P6 FMUL R8, R8, 16777216 ;  /* 0x4b8000000808e820 */ /* 0x000fe20000400000 */
[----:B0-----:R-:W3:Y:S04]  /*3a270*/  LDL.LU R23, [R1+0x12fc] ;  /* 0x0012fc0001177983 */ /* 0x001ee80000300800 */
[----:B------:R0:W-:Y:S01]  /*3a280*/  @!P6 STL [R1+0x38], R22 ;  /* 0x000038160100e387 */ /* 0x0001e20000100800 */
[----:B------:R-:W-:-:S03]  /*3a290*/  @!P6 FMUL R9, R9, 16777216 ;  /* 0x4b8000000909e820 */ /* 0x000fc60000400000 */
        /* <DEDUP_REMOVED lines=10> */
[----:B------:R0:W-:Y:S04]  /*3a340*/  @!P6 STL [R1+0x48], R7 ;  /* 0x000048070100e387 */ /* 0x0001e80000100800 */
[----:B0-----:R-:W3:Y:S04]  /*3a350*/  LDL.LU R7, [R1+0x12e8] ;  /* 0x0012e80001077983 */ /* 0x001ee80000300800 */
[----:B------:R0:W-:Y:S01]  /*3a360*/  @!P6 STL [R1+0x4c], R8 ;  /* 0x00004c080100e387 */ /* 0x0001e20000100800 */
[----:B--2---:R-:W-:-:S03]  /*3a370*/  @!P6 FMUL R13, R13, 16777216 ;  /* 0x4b8000000d0de820 */ /* 0x004fc60000400000 */
[----:B0-----:R-:W2:Y:S04]  /*3a380*/  LDL.LU R8, [R1+0x12e4] ;  /* 0x0012e40001087983 */ /* 0x001ea80000300800 */
[----:B------:R0:W-:Y:S01]  /*3a390*/  @!P6 STL [R1+0x50], R21 ;  /* 0x000050150100e387 */ /* 0x0001e20000100800 */
[----:B------:R-:W-:-:S03]  /*3a3a0*/  @!P6 FMUL R14, R14, 16777216 ;  /* 0x4b8000000e0ee820 */ /* 0x000fc60000400000 */
[----:B0-----:R-:W2:Y:S04]  /*3a3b0*/  LDL.LU R21, [R1+0x12e0] ;  /* 0x0012e00001157983 */ /* 0x001ea80000300800 */
[----:B------:R0:W-:Y:S04]  /*3a3c0*/  @!P6 STL [R1+0x54], R9 ;  /* 0x000054090100e387 */ /* 0x0001e80000100800 */
[----:B0-----:R-:W3:Y:S04]  /*3a3d0*/  LDL.LU R9, [R1+0x12dc] ;  /* 0x0012dc0001097983 */ /* 0x001ee80000300800 */
[----:B------:R0:W-:Y:S01]  /*3a3e0*/  @!P6 STL [R1+0x58], R10 ;  /* 0x0000580a0100e387 */ /* 0x0001e20000100800 */
[----:B------:R-:W-:-:S03]  /*3a3f0*/  @!P6 FMUL R3, R3, 16777216 ;  /* 0x4b8000000303e820 */ /* 0x000fc60000400000 */
[----:B0-----:R-:W3:Y:S04]  /*3a400*/  LDL.LU R10, [R1+0x12d8] ;  /* 0x0012d800010a7983 */ /* 0x001ee80000300800 */
[----:B------:R0:W-:Y:S01]  /*3a410*/  @!P6 STL [R1+0x5c], R11 ;  /* 0x00005c0b0100e387 */ /* 0x0001e20000100800 */
[----:B-----5:R-:W-:-:S03]  /*3a420*/  @!P6 FMUL R15, R15, 16777216 ;  /* 0x4b8000000f0fe820 */ /* 0x020fc60000400000 */
[----:B0-----:R-:W5:Y:S04]  /*3a430*/  LDL.LU R11, [R1+0x12d4] ;  /* 0x0012d400010b7983 */ /* 0x001f680000300800 */
[----:B------:R0:W-:Y:S01]  /*3a440*/  @!P6 STL [R1+0x60], R12 ;  /* 0x0000600c0100e387 */ /* 0x0001e20000100800 */
[----:B------:R-:W-:-:S03]  /*3a450*/  @!P6 FMUL R16, R16, 16777216 ;  /* 0x4b8000001010e820 */ /* 0x000fc60000400000 */
[----:B0-----:R-:W3:Y:S04]  /*3a460*/  LDL.LU R12, [R1+0x12d0] ;  /* 0x0012d000010c7983 */ /* 0x001ee80000300800 */
[----:B------:R0:W-:Y:S01]  /*3a470*/  @!P6 STL [R1+0x64], R2 ;  /* 0x000064020100e387 */ /* 0x0001e20000100800 */
[----:B------:R-:W-:-:S03]  /*3a480*/  @!P6 FMUL R20, R20, 16777216 ;  /* 0x4b8000001414e820 */ /* 0x000fc60000400000 */
[----:B0-----:R-:W4:Y:S04]  /*3a490*/  LDL.LU R2, [R1+0x12cc] ;  /* 0x0012cc0001027983 */ /* 0x001f280000300800 */
        /* <DEDUP_REMOVED lines=9> */
[----:B------:R0:W-:Y:S04]  /*3a530*/  @!P6 STL [R1+0x7c], R3 ;  /* 0x00007c030100e387 */ /* 0x0001e80000100800 */
        /* <DEDUP_REMOVED lines=12> */
[----:B0-----:R-:W4:Y:S01]  /*3a600*/  LDL.LU R17, [R1+0x12a4] ;  /* 0x0012a40001117983 */ /* 0x001f220000300800 */
[----:B--2---:R-:W-:-:S06]  /*3a610*/  @!P6 FMUL R21, R21, 16777216 ;  /* 0x4b8000001515e820 */ /* 0x004fcc0000400000 */
[----:B------:R-:W5:Y:S02]  /*3a620*/  MUFU.RCP R21, R21 ;  /* 0x0000001500157308 */ /* 0x000f640000001000 */
[C---:B-----5:R-:W-:Y:S02]  /*3a630*/  FMUL R11, R21.reuse, R11 ;  /* 0x0000000b150b7220 */ /* 0x060fe40000400000 */
[C---:B---3--:R-:W-:Y:S02]  /*3a640*/  FMUL R12, R21.reuse, R12 ;  /* 0x0000000c150c7220 */ /* 0x048fe40000400000 */
[C---:B----4-:R-:W-:Y:S02]  /*3a650*/  FMUL R13, R21.reuse, R13 ;  /* 0x0000000d150d7220 */ /* 0x050fe40000400000 */
[C---:B------:R-:W-:Y:S02]  /*3a660*/  FMUL R14, R21.reuse, R14 ;  /* 0x0000000e150e7220 */ /* 0x040fe40000400000 */
[----:B------:R-:W-:-:S02]  /*3a670*/  FMUL R15, R21, R15 ;  /* 0x0000000f150f7220 */ /* 0x000fc40000400000 */
[C---:B------:R-:W-:Y:S02]  /*3a680*/  FMUL R16, R21.reuse, R16 ;  /* 0x0000001015107220 */ /* 0x040fe40000400000 */
[----:B------:R-:W-:-:S05]  /*3a690*/  FMUL R17, R21, R17 ;  /* 0x0000001115117220 */ /* 0x000fca0000400000 */
[----:B------:R0:W-:Y:S02]  /*3a6a0*/  STL [R1+0x290], R17 ;  /* 0x0002901101007387 */ /* 0x0001e40000100800 */
[C---:B0-----:R-:W-:Y:S02]  /*3a6b0*/  FMUL R17, R21.reuse, R18 ;  /* 0x0000001215117220 */ /* 0x041fe40000400000 */
[----:B------:R-:W-:-:S03]  /*3a6c0*/  FMUL R18, R21, R19 ;  /* 0x0000001315127220 */ /* 0x000fc60000400000 */
[----:B------:R0:W-:Y:S04]  /*3a6d0*/  STL [R1+0x288], R17 ;  /* 0x0002881101007387 */ /* 0x0001e80000100800 */
[----:B------:R-:W-:Y:S01]  /*3a6e0*/  STL [R1+0x280], R18 ;  /* 0x0002801201007387 */ /* 0x000fe20000100800 */
[----:B0-----:R-:W-:-:S05]  /*3a6f0*/  FMUL R17, R21, R20 ;  /* 0x0000001415117220 */ /* 0x001fca0000400000 */
[----:B------:R-:W-:Y:S04]  /*3a700*/  STL [R1+0x278], R17 ;  /* 0x0002781101007387 */ /* 0x000fe80000100800 */
[----:B------:R-:W-:Y:S04]  /*3a710*/  STL [R1+0x274], R16 ;  /* 0x0002741001007387 */ /* 0x000fe80000100800 */
[----:B------:R0:W-:Y:S04]  /*3a720*/  STL [R1+0x26c], R15 ;  /* 0x00026c0f01007387 */ /* 0x0001e80000100800 */
[----:B------:R-:W-:Y:S04]  /*3a730*/  STL [R1+0x264], R14 ;  /* 0x0002640e01007387 */ /* 0x000fe80000100800 */
[----:B------:R-:W-:Y:S04]  /*3a740*/  STL [R1+0x260], R13 ;  /* 0x0002600d01007387 */ /* 0x000fe80000100800 */
[----:B0-----:R-:W2:Y:S04]  /*3a750*/  LDL.LU R15, [R1] ;  /* 0x00000000010f7983 */ /* 0x001ea80000300800 */
[----:B------:R0:W-:Y:S04]  /*3a760*/  STL [R1+0x234], R12 ;  /* 0x0002340c01007387 */ /* 0x0001e80000100800 */
[----:B------:R-:W3:Y:S04]  /*3a770*/  LDL.LU R16, [R1+0x4] ;  /* 0x0000040001107983 */ /* 0x000ee80000300800 */
[----:B------:R1:W-:Y:S01]  /*3a780*/  STL [R1+0x230], R11 ;  /* 0x0002300b01007387 */ /* 0x0003e20000100800 */
[----:B0-----:R-:W-:-:S03]  /*3a790*/  FMUL R12, R21, R10 ;  /* 0x0000000a150c7220 */ /* 0x001fc60000400000 */
[----:B------:R-:W4:Y:S01]  /*3a7a0*/  LDL.LU R20, [R1+0x8] ;  /* 0x0000080001147983 */ /* 0x000f220000300800 */
[C---:B------:R-:W-:Y:S02]  /*3a7b0*/  FMUL R10, R21.reuse, R8 ;  /* 0x00000008150a7220 */ /* 0x040fe40000400000 */
[C---:B------:R-:W-:Y:S01]  /*3a7c0*/  FMUL R8, R21.reuse, R6 ;  /* 0x0000000615087220 */ /* 0x040fe20000400000 */
[----:B------:R-:W5:Y:S01]  /*3a7d0*/  LDL.LU R19, [R1+0xc] ;  /* 0x00000c0001137983 */ /* 0x000f620000300800 */
[C---:B-1----:R-:W-:Y:S02]  /*3a7e0*/  FMUL R11, R21.reuse, R9 ;  /* 0x00000009150b7220 */ /* 0x042fe40000400000 */
[C---:B------:R-:W-:Y:S01]  /*3a7f0*/  FMUL R9, R21.reuse, R7 ;  /* 0x0000000715097220 */ /* 0x040fe20000400000 */
[----:B------:R-:W5:Y:S01]  /*3a800*/  LDL.LU R17, [R1+0x10] ;  /* 0x0000100001117983 */ /* 0x000f620000300800 */
[C---:B------:R-:W-:Y:S02]  /*3a810*/  FMUL R7, R21.reuse, R5 ;  /* 0x0000000515077220 */ /* 0x040fe40000400000 */
[C---:B------:R-:W-:Y:S01]  /*3a820*/  FMUL R6, R21.reuse, R4 ;  /* 0x0000000415067220 */ /* 0x040fe20000400000 */
[----:B------:R-:W-:Y:S01]  /*3a830*/  STL [R1+0x22c], R12 ;  /* 0x00022c0c01007387 */ /* 0x000fe20000100800 */
[----:B------:R-:W-:-:S03]  /*3a840*/  FMUL R5, R21, R22 ;  /* 0x0000001615057220 */ /* 0x000fc60000400000 */
[----:B------:R0:W-:Y:S01]  /*3a850*/  STL [R1+0x228], R11 ;  /* 0x0002280b01007387 */ /* 0x0001e20000100800 */
[----:B------:R-:W-:-:S03]  /*3a860*/  FMUL R4, R21, R23 ;  /* 0x0000001715047220 */ /* 0x000fc60000400000 */
[----:B------:R-:W-:Y:S04]  /*3a870*/  STL [R1+0x224], R10 ;  /* 0x0002240a01007387 */ /* 0x000fe80000100800 */
[----:B------:R-:W-:Y:S04]  /*3a880*/  STL [R1+0x220], R9 ;  /* 0x0002200901007387 */ /* 0x000fe80000100800 */
[----:B------:R-:W-:Y:S04]  /*3a890*/  STL [R1+0x21c], R8 ;  /* 0x00021c0801007387 */ /* 0x000fe80000100800 */
[----:B------:R-:W-:Y:S04]  /*3a8a0*/  STL [R1+0x218], R7 ;  /* 0x0002180701007387 */ /* 0x000fe80000100800 */
[----:B------:R-:W-:Y:S04]  /*3a8b0*/  STL [R1+0x1f4], R6 ;  /* 0x0001f40601007387 */ /* 0x000fe80000100800 */
[----:B------:R-:W5:Y:S04]  /*3a8c0*/  LDL.LU R23, [R1+0x14] ;  /* 0x0000140001177983 */ /* 0x000f680000300800 */
[----:B------:R-:W-:Y:S04]  /*3a8d0*/  STL [R1+0x1f0], R5 ;  /* 0x0001f00501007387 */ /* 0x000fe80000100800 */
[----:B------:R-:W5:Y:S04]  /*3a8e0*/  LDL.LU R22, [R1+0x18] ;  /* 0x0000180001167983 */ /* 0x000f680000300800 */
[----:B------:R1:W-:Y:S01]  /*3a8f0*/  STL [R1+0x1ec], R4 ;  /* 0x0001ec0401007387 */ /* 0x0003e20000100800 */
[----:B0-----:R-:W-:-:S03]  /*3a900*/  FMUL R11, R21, R24 ;  /* 0x00000018150b7220 */ /* 0x001fc60000400000 */
[----:B-1----:R-:W5:Y:S04]  /*3a910*/  LDL.LU R4, [R1+0x1c] ;  /* 0x00001c0001047983 */ /* 0x002f680000300800 */
[----:B------:R-:W5:Y:S04]  /*3a920*/  LDL.LU R5, [R1+0x20] ;  /* 0x0000200001057983 */ /* 0x000f680000300800 */
[----:B------:R-:W5:Y:S04]  /*3a930*/  LDL.LU R6, [R1+0x24] ;  /* 0x0000240001067983 */ /* 0x000f680000300800 */
[----:B------:R-:W5:Y:S04]  /*3a940*/  LDL.LU R7, [R1+0x28] ;  /* 0x0000280001077983 */ /* 0x000f680000300800 */
[----:B------:R-:W5:Y:S04]  /*3a950*/  LDL.LU R8, [R1+0x2c] ;  /* 0x00002c0001087983 */ /* 0x000f680000300800 */
[----:B------:R-:W5:Y:S04]  /*3a960*/  LDL.LU R18, [R1+0x30] ;  /* 0x0000300001127983 */ /* 0x000f680000300800 */
[----:B------:R-:W5:Y:S04]  /*3a970*/  LDL.LU R9, [R1+0x34] ;  /* 0x0000340001097983 */ /* 0x000f680000300800 */
[----:B------:R-:W5:Y:S04]  /*3a980*/  LDL.LU R10, [R1+0x38] ;  /* 0x00003800010a7983 */ /* 0x000f680000300800 */
[----:B------:R0:W-:Y:S04]  /*3a990*/  STL [R1+0x1e8], R11 ;  /* 0x0001e80b01007387 */ /* 0x0001e80000100800 */
[----:B0-----:R-:W5:Y:S01]  /*3a9a0*/  LDL.LU R11, [R1+0x3c] ;  /* 0x00003c00010b7983 */ /* 0x001f620000300800 */
[----:B------:R-:W-:-:S02]  /*3a9b0*/  @P5 FMUL R27, R27, 0.25 ;  /* 0x3e8000001b1b5820 */ /* 0x000fc40000400000 */
[----:B------:R-:W-:Y:S02]  /*3a9c0*/  @P5 FMUL R28, R28, 0.25 ;  /* 0x3e8000001c1c5820 */ /* 0x000fe40000400000 */
[----:B------:R-:W-:Y:S02]  /*3a9d0*/  @P5 FMUL R29, R29, 0.25 ;  /* 0x3e8000001d1d5820 */ /* 0x000fe40000400000 */
[----:B------:R-:W-:Y:S02]  /*3a9e0*/  @!P6 FMUL R27, R27, 16777216 ;  /* 0x4b8000001b1be820 */ /* 0x000fe40000400000 */
[C---:B------:R-:W-:Y:S02]  /*3a9f0*/  FMUL R13, R21.reuse, R25 ;  /* 0x00000019150d7220 */ /* 0x040fe40000400000 */
[----:B------:R-:W-:Y:S02]  /*3aa00*/  @!P6 FMUL R28, R28, 16777216 ;  /* 0x4b8000001c1ce820 */ /* 0x000fe40000400000 */
[----:B------:R-:W-:Y:S01]  /*3aa10*/  FMUL R14, R21, R26 ;  /* 0x0000001a150e7220 */ /* 0x000fe20000400000 */
[----:B------:R0:W-:Y:S01]  /*3aa20*/  STL [R1+0x1e4], R13 ;  /* 0x0001e40d01007387 */ /* 0x0001e20000100800 */
[----:B------:R-:W-:-:S02]  /*3aa30*/  @!P6 FMUL R29, R29, 16777216 ;  /* 0x4b8000001d1de820 */ /* 0x000fc40000400000 */
[C---:B------:R-:W-:Y:S01]  /*3aa40*/  FMUL R12, R21.reuse, R27 ;  /* 0x0000001b150c7220 */ /* 0x040fe20000400000 */
[----:B------:R1:W-:Y:S01]  /*3aa50*/  STL [R1+0x1e0], R14 ;  /* 0x0001e00e01007387 */ /* 0x0003e20000100800 */
[----:B0-----:R-:W-:-:S03]  /*3aa60*/  FMUL R13, R21, R28 ;  /* 0x0000001c150d7220 */ /* 0x001fc60000400000 */
[----:B------:R2:W-:Y:S01]  /*3aa70*/  STL [R1+0x1dc], R12 ;  /* 0x0001dc0c01007387 */ /* 0x0005e20000100800 */
[----:B-1----:R-:W-:-:S03]  /*3aa80*/  FMUL R14, R21, R29 ;  /* 0x0000001d150e7220 */ /* 0x002fc60000400000 */
[----:B------:R3:W-:Y:S04]  /*3aa90*/  STL [R1+0x1d8], R13 ;  /* 0x0001d80d01007387 */ /* 0x0007e80000100800 */
[----:B------:R4:W-:Y:S01]  /*3aaa0*/  STL [R1+0x1b4], R14 ;  /* 0x0001b40e01007387 */ /* 0x0009e20000100800 */
[----:B--2---:R-:W-:-:S05]  /*3aab0*/  FMUL R12, R21, R15 ;  /* 0x0000000f150c7220 */ /* 0x004fca0000400000 */
[----:B------:R5:W-:Y:S01]  /*3aac0*/  STL [R1+0x1b0], R12 ;  /* 0x0001b00c01007387 */ /* 0x000be20000100800 */
[----:B---3--:R-:W-:-:S05]  /*3aad0*/  FMUL R13, R21, R16 ;  /* 0x00000010150d7220 */ /* 0x008fca0000400000 */
[----:B------:R0:W-:Y:S01]  /*3aae0*/  STL [R1+0x1ac], R13 ;  /* 0x0001ac0d01007387 */ /* 0x0001e20000100800 */
[C---:B----4-:R-:W-:Y:S02]  /*3aaf0*/  FMUL R14, R21.reuse, R20 ;  /* 0x00000014150e7220 */ /* 0x050fe40000400000 */
[----:B-----5:R-:W-:-:S03]  /*3ab00*/  FMUL R12, R21, R19 ;  /* 0x00000013150c7220 */ /* 0x020fc60000400000 */
[----:B------:R-:W-:Y:S01]  /*3ab10*/  STL [R1+0x1a8], R14 ;  /* 0x0001a80e01007387 */ /* 0x000fe20000100800 */
[----:B0-----:R-:W-:-:S03]  /*3ab20*/  FMUL R13, R21, R17 ;  /* 0x00000011150d7220 */ /* 0x001fc60000400000 */
[----:B------:R-:W2:Y:S04]  /*3ab30*/  LDL.LU R24, [R1+0x40] ;  /* 0x0000400001187983 */ /* 0x000ea80000300800 */
[----:B------:R0:W-:Y:S04]  /*3ab40*/  STL [R1+0x1a4], R12 ;  /* 0x0001a40c01007387 */ /* 0x0001e80000100800 */
[----:B0-----:R-:W3:Y:S04]  /*3ab50*/  LDL.LU R12, [R1+0x44] ;  /* 0x00004400010c7983 */ /* 0x001ee80000300800 */
[----:B------:R0:W-:Y:S04]  /*3ab60*/  STL [R1+0x1a0], R13 ;  /* 0x0001a00d01007387 */ /* 0x0001e80000100800 */
[----:B0-----:R-:W4:Y:S01]  /*3ab70*/  LDL.LU R13, [R1+0x48] ;  /* 0x00004800010d7983 */ /* 0x001f220000300800 */
[----:B------:R-:W-:-:S03]  /*3ab80*/  FMUL R25, R21, R23 ;  /* 0x0000001715197220 */ /* 0x000fc60000400000 */
[----:B------:R-:W5:Y:S04]  /*3ab90*/  LDL.LU R14, [R1+0x4c] ;  /* 0x00004c00010e7983 */ /* 0x000f680000300800 */
[----:B------:R-:W5:Y:S01]  /*3aba0*/  LDL.LU R15, [R1+0x50] ;  /* 0x00005000010f7983 */ /* 0x000f620000300800 */
[----:B------:R-:W-:-:S03]  /*3abb0*/  FMUL R23, R21, R22 ;  /* 0x0000001615177220 */ /* 0x000fc60000400000 */
[----:B------:R-:W5:Y:S04]  /*3abc0*/  LDL.LU R16, [R1+0x54] ;  /* 0x0000540001107983 */ /* 0x000f680000300800 */
[----:B------:R-:W5:Y:S04]  /*3abd0*/  LDL.LU R20, [R1+0x58] ;  /* 0x0000580001147983 */ /* 0x000f680000300800 */
[----:B------:R-:W5:Y:S04]  /*3abe0*/  LDL.LU R19, [R1+0x5c] ;  /* 0x00005c0001137983 */ /* 0x000f680000300800 */
[----:B------:R-:W5:Y:S01]  /*3abf0*/  LDL.LU R17, [R1+0x60] ;  /* 0x0000600001117983 */ /* 0x000f620000300800 */
[----:B------:R-:W-:-:S02]  /*3ac00*/  FMUL R22, R21, R4 ;  /* 0x0000000415167220 */ /* 0x000fc40000400000 */
[C---:B------:R-:W-:Y:S01]  /*3ac10*/  FMUL R5, R21.reuse, R5 ;  /* 0x0000000515057220 */ /* 0x040fe20000400000 */
[----:B------:R-:W-:Y:S01]  /*3ac20*/  STL [R1+0x19c], R25 ;  /* 0x00019c1901007387 */ /* 0x000fe20000100800 */
[----:B------:R-:W-:-:S03]  /*3ac30*/  FMUL R4, R21, R6 ;  /* 0x0000000615047220 */ /* 0x000fc60000400000 */
[----:B------:R-:W-:Y:S01]  /*3ac40*/  STL [R1+0x198], R23 ;  /* 0x0001981701007387 */ /* 0x000fe20000100800 */
[----:B------:R-:W-:-:S03]  /*3ac50*/  FMUL R6, R21, R7 ;  /* 0x0000000715067220 */ /* 0x000fc60000400000 */
[----:B------:R-:W-:Y:S04]  /*3ac60*/  STL [R1+0x174], R22 ;  /* 0x0001741601007387 */ /* 0x000fe80000100800 */
[----:B------:R0:W-:Y:S04]  /*3ac70*/  STL [R1+0x170], R5 ;  /* 0x0001700501007387 */ /* 0x0001e80000100800 */
[----:B------:R1:W-:Y:S01]  /*3ac80*/  STL [R1+0x16c], R4 ;  /* 0x00016c0401007387 */ /* 0x0003e20000100800 */
[----:B0-----:R-:W-:-:S03]  /*3ac90*/  FMUL R5, R21, R8 ;  /* 0x0000000815057220 */ /* 0x001fc60000400000 */
[----:B------:R0:W-:Y:S01]  /*3aca0*/  STL [R1+0x168], R6 ;  /* 0x0001680601007387 */ /* 0x0001e20000100800 */
[----:B-1----:R-:W-:-:S03]  /*3acb0*/  FMUL R4, R21, R18 ;  /* 0x0000001215047220 */ /* 0x002fc60000400000 */
[----:B------:R-:W5:Y:S04]  /*3acc0*/  LDL.LU R18, [R1+0x64] ;  /* 0x0000640001127983 */ /* 0x000f680000300800 */
[----:B------:R1:W-:Y:S01]  /*3acd0*/  STL [R1+0x164], R5 ;  /* 0x0001640501007387 */ /* 0x0003e20000100800 */
[----:B0-----:R-:W-:-:S03]  /*3ace0*/  FMUL R6, R21, R9 ;  /* 0x0000000915067220 */ /* 0x001fc60000400000 */
[----:B------:R0:W-:Y:S01]  /*3acf0*/  STL [R1+0x160], R4 ;  /* 0x0001600401007387 */ /* 0x0001e20000100800 */
[----:B-1----:R-:W-:-:S03]  /*3ad00*/  FMUL R5, R21, R10 ;  /* 0x0000000a15057220 */ /* 0x002fc60000400000 */
[----:B------:R-:W-:Y:S01]  /*3ad10*/  STL [R1+0x15c], R6 ;  /* 0x00015c0601007387 */ /* 0x000fe20000100800 */
[----:B0-----:R-:W-:-:S03]  /*3ad20*/  FMUL R4, R21, R11 ;  /* 0x0000000b15047220 */ /* 0x001fc60000400000 */
[----:B------:R-:W5:Y:S04]  /*3ad30*/  LDL.LU R23, [R1+0x6c] ;  /* 0x00006c0001177983 */ /* 0x000f680000300800 */
[----:B------:R-:W-:Y:S04]  /*3ad40*/  STL [R1+0x158], R5 ;  /* 0x0001580501007387 */ /* 0x000fe80000100800 */
[----:B------:R-:W5:Y:S04]  /*3ad50*/  LDL.LU R22, [R1+0x70] ;  /* 0x0000700001167983 */ /* 0x000f680000300800 */
[----:B------:R0:W-:Y:S04]  /*3ad60*/  STL [R1+0xf8], R4 ;  /* 0x0000f80401007387 */ /* 0x0001e80000100800 */
[----:B0-----:R-:W5:Y:S04]  /*3ad70*/  LDL.LU R4, [R1+0x74] ;  /* 0x0000740001047983 */ /* 0x001f680000300800 */
[----:B------:R-:W5:Y:S04]  /*3ad80*/  LDL.LU R7, [R1+0x7c] ;  /* 0x00007c0001077983 */ /* 0x000f680000300800 */
[----:B------:R-:W5:Y:S04]  /*3ad90*/  LDL.LU R6, [R1+0x84] ;  /* 0x0000840001067983 */ /* 0x000f680000300800 */
[----:B------:R-:W5:Y:S04]  /*3ada0*/  LDL.LU R5, [R1+0x8c] ;  /* 0x00008c0001057983 */ /* 0x000f680000300800 */
[----:B------:R-:W5:Y:S04]  /*3adb0*/  LDL.LU R8, [R1+0x94] ;  /* 0x0000940001087983 */ /* 0x000f680000300800 */
[----:B------:R-:W5:Y:S04]  /*3adc0*/  LDL.LU R9, [R1+0x98] ;  /* 0x0000980001097983 */ /* 0x000f680000300800 */
[----:B------:R-:W5:Y:S04]  /*3add0*/  LDL.LU R10, [R1+0x90] ;  /* 0x00009000010a7983 */ /* 0x000f680000300800 */
[----:B------:R-:W5:Y:S01]  /*3ade0*/  LDL.LU R11, [R1+0x88] ;  /* 0x00008800010b7983 */ /* 0x000f620000300800 */
[----:B------:R-:W-:-:S02]  /*3adf0*/  @!P6 FMUL R2, R2, 16777216 ;  /* 0x4b8000000202e820 */ /* 0x000fc40000400000 */
[----:B------:R-:W-:Y:S02]  /*3ae00*/  @!P6 FMUL R3, R3, 16777216 ;  /* 0x4b8000000303e820 */ /* 0x000fe40000400000 */
[----:B------:R-:W-:Y:S02]  /*3ae10*/  @!P6 FMUL R0, R0, 16777216 ;  /* 0x4b8000000000e820 */ /* 0x000fe40000400000 */
[----:B--2---:R-:W-:-:S05]  /*3ae20*/  FMUL R26, R21, R24 ;  /* 0x00000018151a7220 */ /* 0x004fca0000400000 */
[----:B------:R-:W-:Y:S01]  /*3ae30*/  STL [R1+0xf4], R26 ;  /* 0x0000f41a01007387 */ /* 0x000fe20000100800 */
[----:B---3--:R-:W-:-:S05]  /*3ae40*/  FMUL R25, R21, R12 ;  /* 0x0000000c15197220 */ /* 0x008fca0000400000 */
[----:B------:R-:W-:Y:S01]  /*3ae50*/  STL [R1+0xf0], R25 ;  /* 0x0000f01901007387 */ /* 0x000fe20000100800 */
[C---:B----4-:R-:W-:Y:S02]  /*3ae60*/  FMUL R24, R21.reuse, R13 ;  /* 0x0000000d15187220 */ /* 0x050fe40000400000 */
[----:B-----5:R-:W-:-:S03]  /*3ae70*/  FMUL R12, R21, R14 ;  /* 0x0000000e150c7220 */ /* 0x020fc60000400000 */
[----:B------:R-:W-:Y:S01]  /*3ae80*/  STL [R1+0xec], R24 ;  /* 0x0000ec1801007387 */ /* 0x000fe20000100800 */
[----:B------:R-:W-:-:S03]  /*3ae90*/  FMUL R13, R21, R15 ;  /* 0x0000000f150d7220 */ /* 0x000fc60000400000 */
[----:B------:R0:W-:Y:S01]  /*3aea0*/  STL [R1+0xe8], R12 ;  /* 0x0000e80c01007387 */ /* 0x0001e20000100800 */
[----:B------:R-:W-:-:S03]  /*3aeb0*/  FMUL R14, R21, R16 ;  /* 0x00000010150e7220 */ /* 0x000fc60000400000 */
[----:B------:R1:W-:Y:S01]  /*3aec0*/  STL [R1+0xe4], R13 ;  /* 0x0000e40d01007387 */ /* 0x0003e20000100800 */
[----:B0-----:R-:W-:-:S03]  /*3aed0*/  FMUL R12, R21, R20 ;  /* 0x00000014150c7220 */ /* 0x001fc60000400000 */
[----:B------:R0:W-:Y:S01]  /*3aee0*/  STL [R1+0xe0], R14 ;  /* 0x0000e00e01007387 */ /* 0x0001e20000100800 */
[----:B-1----:R-:W-:-:S03]  /*3aef0*/  FMUL R13, R21, R19 ;  /* 0x00000013150d7220 */ /* 0x002fc60000400000 */
[----:B------:R1:W-:Y:S01]  /*3af00*/  STL [R1+0xdc], R12 ;  /* 0x0000dc0c01007387 */ /* 0x0003e20000100800 */
[----:B0-----:R-:W-:-:S03]  /*3af10*/  FMUL R14, R21, R17 ;  /* 0x00000011150e7220 */ /* 0x001fc60000400000 */
[----:B-1----:R-:W2:Y:S04]  /*3af20*/  LDL.LU R12, [R1+0xa4] ;  /* 0x0000a400010c7983 */ /* 0x002ea80000300800 */
[----:B------:R0:W-:Y:S01]  /*3af30*/  STL [R1+0xcc], R13 ;  /* 0x0000cc0d01007387 */ /* 0x0001e20000100800 */
[----:B------:R-:W-:-:S03]  /*3af40*/  FMUL R24, R21, R2 ;  /* 0x0000000215187220 */ /* 0x000fc60000400000 */
[----:B0-----:R-:W2:Y:S04]  /*3af50*/  LDL.LU R13, [R1+0xa0] ;  /* 0x0000a000010d7983 */ /* 0x001ea80000300800 */
[----:B------:R0:W-:Y:S01]  /*3af60*/  STL [R1+0xc8], R14 ;  /* 0x0000c80e01007387 */ /* 0x0001e20000100800 */
[----:B------:R-:W-:-:S03]  /*3af70*/  FMUL R25, R21, R18 ;  /* 0x0000001215197220 */ /* 0x000fc60000400000 */
[----:B0-----:R-:W3:Y:S04]  /*3af80*/  LDL.LU R14, [R1+0x108] ;  /* 0x00010800010e7983 */ /* 0x001ee80000300800 */
[----:B------:R-:W3:Y:S04]  /*3af90*/  LDL.LU R16, [R1+0x104] ;  /* 0x0001040001107983 */ /* 0x000ee80000300800 */
[----:B------:R-:W4:Y:S04]  /*3afa0*/  LDL.LU R15, [R1+0xd0] ;  /* 0x0000d000010f7983 */ /* 0x000f280000300800 */
[----:B------:R-:W4:Y:S01]  /*3afb0*/  LDL.LU R20, [R1+0xa8] ;  /* 0x0000a80001147983 */ /* 0x000f220000300800 */
[----:B------:R-:W-:-:S03]  /*3afc0*/  FMUL R23, R21, R23 ;  /* 0x0000001715177220 */ /* 0x000fc60000400000 */
[----:B------:R-:W5:Y:S04]  /*3afd0*/  LDL.LU R19, [R1+0x110] ;  /* 0x0001100001137983 */ /* 0x000f680000300800 */
[----:B------:R-:W5:Y:S01]  /*3afe0*/  LDL.LU R17, [R1+0x10c] ;  /* 0x00010c0001117983 */ /* 0x000f620000300800 */
[----:B------:R-:W-:-:S03]  /*3aff0*/  FMUL R22, R21, R22 ;  /* 0x0000001615167220 */ /* 0x000fc60000400000 */
[----:B------:R-:W5:Y:S04]  /*3b000*/  LDL.LU R18, [R1+0xd8] ;  /* 0x0000d80001127983 */ /* 0x000f680000300800 */
[----:B------:R-:W-:Y:S04]  /*3b010*/  STL [R1+0xc4], R25 ;  /* 0x0000c41901007387 */ /* 0x000fe80000100800 */
[----:B------:R-:W5:Y:S01]  /*3b020*/  LDL.LU R2, [R1+0x118] ;  /* 0x0001180001027983 */ /* 0x000f620000300800 */
[----:B------:R-:W-:-:S03]  /*3b030*/  FMUL R4, R21, R4 ;  /* 0x0000000415047220 */ /* 0x000fc60000400000 */
[----:B------:R-:W-:Y:S04]  /*3b040*/  STL [R1+0xc0], R24 ;  /* 0x0000c01801007387 */ /* 0x000fe80000100800 */
[----:B------:R-:W-:Y:S04]  /*3b050*/  STL [R1+0xbc], R23 ;  /* 0x0000bc1701007387 */ /* 0x000fe80000100800 */
[----:B------:R-:W-:Y:S04]  /*3b060*/  STL [R1+0xb8], R22 ;  /* 0x0000b81601007387 */ /* 0x000fe80000100800 */
[----:B------:R0:W-:Y:S01]  /*3b070*/  STL [R1+0xb4], R4 ;  /* 0x0000b40401007387 */ /* 0x0001e20000100800 */
[----:B------:R-:W-:-:S02]  /*3b080*/  FMUL R7, R21, R7 ;  /* 0x0000000715077220 */ /* 0x000fc40000400000 */
[C---:B------:R-:W-:Y:S02]  /*3b090*/  FMUL R6, R21.reuse, R6 ;  /* 0x0000000615067220 */ /* 0x040fe40000400000 */
[C---:B------:R-:W-:Y:S02]  /*3b0a0*/  FMUL R5, R21.reuse, R5 ;  /* 0x0000000515057220 */ /* 0x040fe40000400000 */
[C---:B0-----:R-:W-:Y:S02]  /*3b0b0*/  FMUL R4, R21.reuse, R8 ;  /* 0x0000000815047220 */ /* 0x041fe40000400000 */
[C---:B------:R-:W-:Y:S02]  /*3b0c0*/  FMUL R8, R21.reuse, R9 ;  /* 0x0000000915087220 */ /* 0x040fe40000400000 */
[C---:B------:R-:W-:Y:S02]  /*3b0d0*/  FMUL R9, R21.reuse, R10 ;  /* 0x0000000a15097220 */ /* 0x040fe40000400000 */
[----:B------:R-:W-:-:S02]  /*3b0e0*/  FMUL R10, R21, R11 ;  /* 0x0000000b150a7220 */ /* 0x000fc40000400000 */
[C---:B------:R-:W-:Y:S02]  /*3b0f0*/  FMUL R11, R21.reuse, R3 ;  /* 0x00000003150b7220 */ /* 0x040fe40000400000 */
[----:B------:R-:W5:Y:S01]  /*3b100*/  LDL.LU R3, [R1+0x12a0] ;  /* 0x0012a00001037983 */ /* 0x000f620000300800 */
[----:B------:R-:W-:-:S03]  /*3b110*/  FMUL R21, R21, R0 ;  /* 0x0000000015157220 */ /* 0x000fc60000400000 */
[----:B------:R-:W5:Y:S01]  /*3b120*/  LDL.LU R0, [R1+0x129c] ;  /* 0x00129c0001007983 */ /* 0x000f620000300800 */
[----:B------:R-:W-:Y:S02]  /*3b130*/  F2FP.BF16.PACK_AB R8, R4, R8 ;  /* 0x000000080408723e */ /* 0x000fe400000010ff */
[----:B------:R-:W-:Y:S02]  /*3b140*/  F2FP.BF16.PACK_AB R9, R5, R9 ;  /* 0x000000090509723e */ /* 0x000fe400000010ff */
[----:B------:R-:W-:Y:S01]  /*3b150*/  F2FP.BF16.PACK_AB R10, R6, R10 ;  /* 0x0000000a060a723e */ /* 0x000fe200000010ff */
[----:B------:R-:W-:Y:S01]  /*3b160*/  STL [R1+0x1160], R8 ;  /* 0x0011600801007387 */ /* 0x000fe20000100800 */
[----:B------:R-:W-:-:S03]  /*3b170*/  F2FP.BF16.PACK_AB R11, R7, R11 ;  /* 0x0000000b070b723e */ /* 0x000fc600000010ff */
[----:B------:R-:W-:Y:S04]  /*3b180*/  STL [R1+0xb0], R21 ;  /* 0x0000b01501007387 */ /* 0x000fe80000100800 */
[----:B------:R-:W-:Y:S04]  /*3b190*/  STL [R1+0x1164], R9 ;  /* 0x0011640901007387 */ /* 0x000fe80000100800 */
[----:B------:R-:W-:Y:S04]  /*3b1a0*/  STL [R1+0x1168], R10 ;  /* 0x0011680a01007387 */ /* 0x000fe80000100800 */
[----:B------:R-:W-:Y:S01]  /*3b1b0*/  STL [R1+0x116c], R11 ;  /* 0x00116c0b01007387 */ /* 0x000fe20000100800 */
[----:B--2---:R-:W-:-:S05]  /*3b1c0*/  F2FP.BF16.PACK_AB R12, R12, R13 ;  /* 0x0000000d0c0c723e */ /* 0x004fca00000010ff */
[----:B------:R-:W-:Y:S01]  /*3b1d0*/  STL [R1+0x1154], R12 ;  /* 0x0011540c01007387 */ /* 0x000fe20000100800 */
[----:B---3--:R-:W-:Y:S02]  /*3b1e0*/  F2FP.BF16.PACK_AB R16, R14, R16 ;  /* 0x000000100e10723e */ /* 0x008fe400000010ff */
[----:B----4-:R-:W-:-:S03]  /*3b1f0*/  F2FP.BF16.PACK_AB R13, R15, R20 ;  /* 0x000000140f0d723e */ /* 0x010fc600000010ff */
[----:B------:R-:W-:Y:S01]  /*3b200*/  STL [R1+0x1148], R16 ;  /* 0x0011481001007387 */ /* 0x000fe20000100800 */
[----:B-----5:R-:W-:-:S03]  /*3b210*/  F2FP.BF16.PACK_AB R17, R19, R17 ;  /* 0x000000111311723e */ /* 0x020fc600000010ff */
[----:B------:R-:W-:Y:S04]  /*3b220*/  STL [R1+0x1158], R13 ;  /* 0x0011580d01007387 */ /* 0x000fe80000100800 */
[----:B------:R0:W-:Y:S01]  /*3b230*/  STL [R1+0x114c], R17 ;  /* 0x00114c1101007387 */ /* 0x0001e20000100800 */
[----:B------:R-:W-:Y:S02]  /*3b240*/  F2FP.BF16.PACK_AB R14, R18, R3 ;  /* 0x00000003120e723e */ /* 0x000fe400000010ff */
[----:B------:R-:W-:-:S03]  /*3b250*/  F2FP.BF16.PACK_AB R18, R2, R0 ;  /* 0x000000000212723e */ /* 0x000fc600000010ff */
[----:B------:R-:W-:Y:S04]  /*3b260*/  STL [R1+0x1170], R14 ;  /* 0x0011700e01007387 */ /* 0x000fe80000100800 */
[----:B------:R1:W-:Y:S04]  /*3b270*/  STL [R1+0x1150], R18 ;  /* 0x0011501201007387 */ /* 0x0003e80000100800 */
[----:B0-----:R-:W2:Y:S04]  /*3b280*/  LDL.LU R17, [R1+0x520] ;  /* 0x0005200001117983 */ /* 0x001ea80000300800 */
[----:B--2---:R-:W-:Y:S04]  /*3b290*/  STL [R1+0x122c], R17 ;  /* 0x00122c1101007387 */ /* 0x004fe80000100800 */
[----:B-1----:R-:W2:Y:S04]  /*3b2a0*/  LDL.LU R18, [R1+0x524] ;  /* 0x0005240001127983 */ /* 0x002ea80000300800 */
[----:B--2---:R-:W-:Y:S04]  /*3b2b0*/  STL [R1+0x1230], R18 ;  /* 0x0012301201007387 */ /* 0x004fe80000100800 */
[----:B------:R-:W2:Y:S04]  /*3b2c0*/  LDL.LU R12, [R1+0x6c0] ;  /* 0x0006c000010c7983 */ /* 0x000ea80000300800 */
[----:B--2---:R-:W-:Y:S04]  /*3b2d0*/  STL [R1+0x1234], R12 ;  /* 0x0012340c01007387 */ /* 0x004fe80000100800 */
[----:B------:R-:W2:Y:S04]  /*3b2e0*/  LDL.LU R13, [R1+0x6c4] ;  /* 0x0006c400010d7983 */ /* 0x000ea80000300800 */
[----:B--2---:R-:W-:Y:S04]  /*3b2f0*/  STL [R1+0x1238], R13 ;  /* 0x0012380d01007387 */ /* 0x004fe80000100800 */
[----:B------:R-:W2:Y:S04]  /*3b300*/  LDL.LU R0, [R1+0x4e0] ;  /* 0x0004e00001007983 */ /* 0x000ea80000300800 */
[----:B--2---:R0:W-:Y:S04]  /*3b310*/  STL [R1+0x123c], R0 ;  /* 0x00123c0001007387 */ /* 0x0041e80000100800 */
[----:B------:R-:W2:Y:S04]  /*3b320*/  LDL.LU R8, [R1+0x4e4] ;  /* 0x0004e40001087983 */ /* 0x000ea80000300800 */
[----:B--2---:R-:W-:Y:S04]  /*3b330*/  STL [R1+0x1240], R8 ;  /* 0x0012400801007387 */ /* 0x004fe80000100800 */
        /* <DEDUP_REMOVED lines=8> */
[----:B0-----:R-:W2:Y:S04]  /*3b3c0*/  LDL.LU R0, [R1+0x480] ;  /* 0x0004800001007983 */ /* 0x001ea80000300800 */
[----:B------:R-:W3:Y:S04]  /*3b3d0*/  LDL.LU R2, [R1+0x484] ;  /* 0x0004840001027983 */ /* 0x000ee80000300800 */
[----:B--2---:R0:W-:Y:S04]  /*3b3e0*/  STL [R1+0x7c], R0 ;  /* 0x00007c0001007387 */ /* 0x0041e80000100800 */
[----:B0-----:R-:W2:Y:S04]  /*3b3f0*/  LDL.LU R0, [R1+0x6e0] ;  /* 0x0006e00001007983 */ /* 0x001ea80000300800 */
[----:B---3--:R-:W-:Y:S04]  /*3b400*/  STL [R1+0x78], R2 ;  /* 0x0000780201007387 */ /* 0x008fe80000100800 */
[----:B------:R-:W3:Y:S04]  /*3b410*/  LDL.LU R17, [R1+0x6e4] ;  /* 0x0006e40001117983 */ /* 0x000ee80000300800 */
[----:B--2---:R-:W-:Y:S04]  /*3b420*/  STL [R1+0x74], R0 ;  /* 0x0000740001007387 */ /* 0x004fe80000100800 */
[----:B---3--:R-:W-:Y:S04]  /*3b430*/  STL [R1+0x1254], R17 ;  /* 0x0012541101007387 */ /* 0x008fe80000100800 */
        /* <DEDUP_REMOVED lines=27> */
[----:B------:R-:W3:Y:S04]  /*3b5f0*/  LDL.LU R15, [R1+0xfc] ;  /* 0x0000fc00010f7983 */ /* 0x000ee80000300800 */
[----:B------:R-:W4:Y:S04]  /*3b600*/  LDL.LU R16, [R1+0x120] ;  /* 0x0001200001107983 */ /* 0x000f280000300800 */
[----:B----4-:R0:W-:Y:S04]  /*3b610*/  STL [R1+0x1298], R16 ;  /* 0x0012981001007387 */ /* 0x0101e80000100800 */
[----:B0-----:R-:W3:Y:S04]  /*3b620*/  LDL.LU R16, [R1+0x100] ;  /* 0x0001000001107983 */ /* 0x001ee80000300800 */
[----:B------:R-:W4:Y:S04]  /*3b630*/  LDL.LU R19, [R1+0x11c] ;  /* 0x00011c0001137983 */ /* 0x000f280000300800 */
[----:B--2---:R0:W-:Y:S04]  /*3b640*/  STL [R1+0x128c], R7 ;  /* 0x00128c0701007387 */ /* 0x0041e80000100800 */
[----:B------:R-:W2:Y:S04]  /*3b650*/  LDL.LU R6, [R1+0x800] ;  /* 0x0008000001067983 */ /* 0x000ea80000300800 */
[----:B--2---:R1:W-:Y:S04]  /*3b660*/  STL [R1+0x1290], R6 ;  /* 0x0012900601007387 */ /* 0x0043e80000100800 */
[----:B------:R-:W2:Y:S01]  /*3b670*/  LDL.LU R5, [R1+0x804] ;  /* 0x0008040001057983 */ /* 0x000ea20000300800 */
[----:B---3--:R-:W-:-:S03]  /*3b680*/  F2FP.BF16.PACK_AB R15, R16, R15 ;  /* 0x0000000f100f723e */ /* 0x008fc600000010ff */
[----:B--2---:R2:W-:Y:S04]  /*3b690*/  STL [R1+0x1294], R5 ;  /* 0x0012940501007387 */ /* 0x0045e80000100800 */
[----:B------:R-:W3:Y:S04]  /*3b6a0*/  LDL.LU R4, [R1+0x810] ;  /* 0x0008100001047983 */ /* 0x000ee80000300800 */
        /* <DEDUP_REMOVED lines=12> */
[----:B0-----:R-:W3:Y:S04]  /*3b770*/  LDL.LU R7, [R1+0x874] ;  /* 0x0008740001077983 */ /* 0x001ee80000300800 */
[----:B-1----:R-:W3:Y:S04]  /*3b780*/  LDL.LU R6, [R1+0x880] ;  /* 0x0008800001067983 */ /* 0x002ee80000300800 */
        /* <DEDUP_REMOVED lines=10> */
[----:B--2---:R-:W2:Y:S04]  /*3b830*/  LDL.LU R5, [R1+0x8c4] ;  /* 0x0008c40001057983 */ /* 0x004ea80000300800 */
[----:B------:R-:W4:Y:S04]  /*3b840*/  LDL.LU R16, [R1+0x1298] ;  /* 0x0012980001107983 */ /* 0x000f280000300800 */
[----:B------:R-:W-:Y:S01]  /*3b850*/  STL [R1+0x1174], R15 ;  /* 0x0011740f01007387 */ /* 0x000fe20000100800 */
[----:B----4-:R-:W-:-:S05]  /*3b860*/  F2FP.BF16.PACK_AB R19, R16, R19 ;  /* 0x000000131013723e */ /* 0x010fca00000010ff */
[----:B------:R0:W-:Y:S04]  /*3b870*/  STL [R1+0x1178], R19 ;  /* 0x0011781301007387 */ /* 0x0001e80000100800 */
[----:B0-----:R-:W4:Y:S04]  /*3b880*/  LDL.LU R19, [R1+0x78] ;  /* 0x0000780001137983 */ /* 0x001f280000300800 */
[----:B------:R-:W4:Y:S04]  /*3b890*/  LDL.LU R15, [R1+0x7c] ;  /* 0x00007c00010f7983 */ /* 0x000f280000300800 */
[----:B------:R-:W4:Y:S01]  /*3b8a0*/  LDL.LU R16, [R1+0xac] ;  /* 0x0000ac0001107983 */ /* 0x000f220000300800 */
[----:B--2---:R-:W-:-:S02]  /*3b8b0*/  @P4 FMUL R5, R5, 0.25 ;  /* 0x3e80000005054820 */ /* 0x004fc40000400000 */
[----:B---3--:R-:W-:Y:S02]  /*3b8c0*/  @P4 FMUL R18, R18, 0.25 ;  /* 0x3e80000012124820 */ /* 0x008fe40000400000 */
[----:B------:R-:W-:Y:S02]  /*3b8d0*/  @P4 FMUL R17, R17, 0.25 ;  /* 0x3e80000011114820 */ /* 0x000fe40000400000 */
[----:B------:R-:W-:Y:S02]  /*3b8e0*/  @P4 FMUL R14, R14, 0.25 ;  /* 0x3e8000000e0e4820 */ /* 0x000fe40000400000 */
[----:B------:R-:W-:Y:S02]  /*3b8f0*/  @P4 FMUL R11, R11, 0.25 ;  /* 0x3e8000000b0b4820 */ /* 0x000fe40000400000 */
[----:B------:R-:W-:Y:S02]  /*3b900*/  @P4 FMUL R10, R10, 0.25 ;  /* 0x3e8000000a0a4820 */ /* 0x000fe40000400000 */
[----:B------:R-:W-:-:S02]  /*3b910*/  @P4 FMUL R6, R6, 0.25 ;  /* 0x3e80000006064820 */ /* 0x000fc40000400000 */
[----:B------:R-:W-:Y:S02]  /*3b920*/  @P4 FMUL R9, R9, 0.25 ;  /* 0x3e80000009094820 */ /* 0x000fe40000400000 */
[----:B------:R-:W-:Y:S02]  /*3b930*/  @P4 FMUL R7, R7, 0.25 ;  /* 0x3e80000007074820 */ /* 0x000fe40000400000 */
[----:B------:R-:W-:Y:S02]  /*3b940*/  @P4 FMUL R8, R8, 0.25 ;  /* 0x3e80000008084820 */ /* 0x000fe40000400000 */
[----:B------:R-:W-:Y:S02]  /*3b950*/  @P4 FMUL R20, R20, 0.25 ;  /* 0x3e80000014144820 */ /* 0x000fe40000400000 */
[----:B------:R-:W-:Y:S01]  /*3b960*/  @P4 FMUL R0, R0, 0.25 ;  /* 0x3e80000000004820 */ /* 0x000fe20000400000 */
[----:B----4-:R0:W-:Y:S04]  /*3b970*/  STL [R1+0x11cc], R16 ;  /* 0x0011cc1001007387 */ /* 0x0101e80000100800 */
[----:B0-----:R-:W2:Y:S04]  /*3b980*/  LDL.LU R16, [R1+0x74] ;  /* 0x0000740001107983 */ /* 0x001ea80000300800 */
[----:B------:R0:W-:Y:S04]  /*3b990*/  STL [R1+0x58], R5 ;  /* 0x0000580501007387 */ /* 0x0001e80000100800 */
[----:B0-----:R-:W3:Y:S04]  /*3b9a0*/  LDL.LU R5, [R1+0x1294] ;  /* 0x0012940001057983 */ /* 0x001ee80000300800 */
[----:B------:R-:W-:Y:S04]  /*3b9b0*/  STL [R1+0x54], R18 ;  /* 0x0000541201007387 */ /* 0x000fe80000100800 */
[----:B------:R-:W-:Y:S04]  /*3b9c0*/  STL [R1+0x50], R17 ;  /* 0x0000501101007387 */ /* 0x000fe80000100800 */
[----:B------:R-:W-:Y:S04]  /*3b9d0*/  STL [R1+0x4c], R14 ;  /* 0x00004c0e01007387 */ /* 0x000fe80000100800 */
[----:B------:R-:W-:Y:S04]  /*3b9e0*/  STL [R1+0x48], R11 ;  /* 0x0000480b01007387 */ /* 0x000fe80000100800 */
[----:B------:R-:W-:Y:S04]  /*3b9f0*/  STL [R1+0x44], R10 ;  /* 0x0000440a01007387 */ /* 0x000fe80000100800 */
[----:B------:R0:W-:Y:S01]  /*3ba00*/  STL [R1+0x34], R6 ;  /* 0x0000340601007387 */ /* 0x0001e20000100800 */
[----:B------:R-:W-:-:S02]  /*3ba10*/  @P4 FMUL R21, R21, 0.25 ;  /* 0x3e80000015154820 */ /* 0x000fc40000400000 */
[----:B------:R-:W-:Y:S01]  /*3ba20*/  @P4 FMUL R22, R22, 0.25 ;  /* 0x3e80000016164820 */ /* 0x000fe20000400000 */
[----:B0-----:R-:W4:Y:S04]  /*3ba30*/  LDL.LU R6, [R1+0x1290] ;  /* 0x0012900001067983 */ /* 0x001f280000300800 */
[----:B------:R-:W-:Y:S04]  /*3ba40*/  STL [R1+0x40], R9 ;  /* 0x0000400901007387 */ /* 0x000fe80000100800 */
[----:B------:R0:W-:Y:S01]  /*3ba50*/  STL [R1+0x30], R7 ;  /* 0x0000300701007387 */ /* 0x0001e20000100800 */
[----:B------:R-:W-:-:S02]  /*3ba60*/  @P4 FMUL R23, R23, 0.25 ;  /* 0x3e80000017174820 */ /* 0x000fc40000400000 */
[----:B------:R-:W-:Y:S01]  /*3ba70*/  @P4 FMUL R24, R24, 0.25 ;  /* 0x3e80000018184820 */ /* 0x000fe20000400000 */
[----:B0-----:R-:W2:Y:S04]  /*3ba80*/  LDL.LU R7, [R1+0x128c] ;  /* 0x00128c0001077983 */ /* 0x001ea80000300800 */
[----:B------:R-:W-:Y:S04]  /*3ba90*/  STL [R1+0x3c], R8 ;  /* 0x00003c0801007387 */ /* 0x000fe80000100800 */
[----:B------:R0:W-:Y:S01]  /*3baa0*/  STL [R1+0x2c], R20 ;  /* 0x00002c1401007387 */ /* 0x0001e20000100800 */
[----:B------:R-:W-:-:S02]  /*3bab0*/  @P4 FMUL R25, R25, 0.25 ;  /* 0x3e80000019194820 */ /* 0x000fc40000400000 */
[----:B------:R-:W-:Y:S01]  /*3bac0*/  @P4 FMUL R26, R26, 0.25 ;  /* 0x3e8000001a1a4820 */ /* 0x000fe20000400000 */
[----:B0-----:R-:W2:Y:S04]  /*3bad0*/  LDL.LU R20, [R1+0x1288] ;  /* 0x0012880001147983 */ /* 0x001ea80000300800 */
[----:B------:R-:W-:Y:S04]  /*3bae0*/  STL [R1+0x38], R0 ;  /* 0x0000380001007387 */ /* 0x000fe80000100800 */
[----:B------:R0:W-:Y:S01]  /*3baf0*/  STL [R1+0x28], R21 ;  /* 0x0000281501007387 */ /* 0x0001e20000100800 */
[----:B------:R-:W-:-:S03]  /*3bb00*/  @P4 FMUL R27, R27, 0.25 ;  /* 0x3e8000001b1b4820 */ /* 0x000fc60000400000 */
[----:B0-----:R-:W2:Y:S04]  /*3bb10*/  LDL.LU R21, [R1+0x1284] ;  /* 0x0012840001157983 */ /* 0x001ea80000300800 */
        /* <DEDUP_REMOVED lines=10> */
[----:B-----5:R-:W-:-:S03]  /*3bbc0*/  @P4 FMUL R12, R12, 0.25 ;  /* 0x3e8000000c0c4820 */ /* 0x020fc60000400000 */
[----:B0-----:R-:W5:Y:S04]  /*3bbd0*/  LDL.LU R25, [R1+0x1274] ;  /* 0x0012740001197983 */ /* 0x001f680000300800 */
[----:B------:R0:W-:Y:S01]  /*3bbe0*/  STL [R1+0x14], R26 ;  /* 0x0000141a01007387 */ /* 0x0001e20000100800 */
[----:B------:R-:W-:-:S03]  /*3bbf0*/  @P4 FMUL R4, R4, 0.25 ;  /* 0x3e80000004044820 */ /* 0x000fc60000400000 */
[----:B0-----:R-:W5:Y:S04]  /*3bc00*/  LDL.LU R26, [R1+0x1270] ;  /* 0x00127000011a7983 */ /* 0x001f680000300800 */
[----:B------:R0:W-:Y:S04]  /*3bc10*/  STL [R1+0x10], R27 ;  /* 0x0000101b01007387 */ /* 0x0001e80000100800 */
[----:B0-----:R-:W5:Y:S04]  /*3bc20*/  LDL.LU R27, [R1+0x126c] ;  /* 0x00126c00011b7983 */ /* 0x001f680000300800 */
[----:B------:R0:W-:Y:S04]  /*3bc30*/  STL [R1+0xc], R28 ;  /* 0x00000c1c01007387 */ /* 0x0001e80000100800 */
[----:B0-----:R-:W5:Y:S04]  /*3bc40*/  LDL.LU R28, [R1+0x1268] ;  /* 0x00126800011c7983 */ /* 0x001f680000300800 */
[----:B------:R0:W-:Y:S04]  /*3bc50*/  STL [R1+0x8], R29 ;  /* 0x0000081d01007387 */ /* 0x0001e80000100800 */
[----:B0-----:R-:W5:Y:S04]  /*3bc60*/  LDL.LU R29, [R1+0x1264] ;  /* 0x00126400011d7983 */ /* 0x001f680000300800 */
[----:B------:R0:W-:Y:S04]  /*3bc70*/  STL [R1+0x4], R13 ;  /* 0x0000040d01007387 */ /* 0x0001e80000100800 */
[----:B0-----:R-:W5:Y:S04]  /*3bc80*/  LDL.LU R13, [R1+0x1260] ;  /* 0x00126000010d7983 */ /* 0x001f680000300800 */
[----:B------:R0:W-:Y:S04]  /*3bc90*/  STL [R1], R12 ;  /* 0x0000000c01007387 */ /* 0x0001e80000100800 */
[----:B0-----:R-:W5:Y:S04]  /*3bca0*/  LDL.LU R12, [R1+0x125c] ;  /* 0x00125c00010c7983 */ /* 0x001f680000300800 */
[----:B------:R0:W-:Y:S02]  /*3bcb0*/  STL [R1+0x11d4], R4 ;  /* 0x0011d40401007387 */ /* 0x0001e40000100800 */
[----:B0-----:R-:W-:-:S02]  /*3bcc0*/  MOV R4, R18 ;  /* 0x0000001200047202 */ /* 0x001fc40000000f00 */
[----:B------:R-:W5:Y:S01]  /*3bcd0*/  LDL.LU R18, [R1+0x1258] ;  /* 0x0012580001127983 */ /* 0x000f620000300800 */
[----:B---3--:R-:W-:-:S05]  /*3bce0*/  @P4 FMUL R5, R5, 0.25 ;  /* 0x3e80000005054820 */ /* 0x008fca0000400000 */
[----:B------:R0:W-:Y:S02]  /*3bcf0*/  STL [R1+0x11d8], R5 ;  /* 0x0011d80501007387 */ /* 0x0001e40000100800 */
[----:B0-----:R-:W-:Y:S02]  /*3bd00*/  MOV R5, R17 ;  /* 0x0000001100057202 */ /* 0x001fe40000000f00 */
[----:B------:R-:W3:Y:S01]  /*3bd10*/  LDL.LU R17, [R1+0x1254] ;  /* 0x0012540001117983 */ /* 0x000ee20000300800 */
[----:B----4-:R-:W-:-:S05]  /*3bd20*/  @P4 FMUL R6, R6, 0.25 ;  /* 0x3e80000006064820 */ /* 0x010fca0000400000 */
[----:B------:R0:W-:Y:S02]  /*3bd30*/  STL [R1+0x11dc], R6 ;  /* 0x0011dc0601007387 */ /* 0x0001e40000100800 */
[----:B0-----:R-:W-:Y:S02]  /*3bd40*/  MOV R6, R14 ;  /* 0x0000000e00067202 */ /* 0x001fe40000000f00 */
[----:B------:R-:W4:Y:S01]  /*3bd50*/  LDL.LU R14, [R1+0x1250] ;  /* 0x00125000010e7983 */ /* 0x000f220000300800 */
[----:B--2---:R-:W-:-:S05]  /*3bd60*/  @P4 FMUL R7, R7, 0.25 ;  /* 0x3e80000007074820 */ /* 0x004fca0000400000 */
[----:B------:R0:W-:Y:S02]  /*3bd70*/  STL [R1+0x11e0], R7 ;  /* 0x0011e00701007387 */ /* 0x0001e40000100800 */
[----:B0-----:R-:W-:Y:S02]  /*3bd80*/  IMAD.MOV.U32 R7, RZ, RZ, R11 ;  /* 0x000000ffff077224 */ /* 0x001fe400078e000b */
[----:B------:R-:W2:Y:S01]  /*3bd90*/  LDL.LU R11, [R1+0x124c] ;  /* 0x00124c00010b7983 */ /* 0x000ea20000300800 */
[----:B------:R-:W-:-:S05]  /*3bda0*/  @P4 FMUL R20, R20, 0.25 ;  /* 0x3e80000014144820 */ /* 0x000fca0000400000 */
[----:B------:R0:W-:Y:S02]  /*3bdb0*/  STL [R1+0x11e4], R20 ;  /* 0x0011e41401007387 */ /* 0x0001e40000100800 */
[----:B0-----:R-:W-:Y:S02]  /*3bdc0*/  MOV R20, R10 ;  /* 0x0000000a00147202 */ /* 0x001fe40000000f00 */
[----:B------:R-:W2:Y:S01]  /*3bdd0*/  LDL.LU R10, [R1+0x1248] ;  /* 0x00124800010a7983 */ /* 0x000ea20000300800 */
[----:B------:R-:W-:-:S05]  /*3bde0*/  @P4 FMUL R21, R21, 0.25 ;  /* 0x3e80000015154820 */ /* 0x000fca0000400000 */
[----:B------:R0:W-:Y:S01]  /*3bdf0*/  STL [R1+0x11d0], R21 ;  /* 0x0011d01501007387 */ /* 0x0001e20000100800 */
[----:B------:R-:W-:-:S03]  /*3be00*/  @P4 FMUL R22, R22, 0.25 ;  /* 0x3e80000016164820 */ /* 0x000fc60000400000 */
[----:B0-----:R-:W2:Y:S04]  /*3be10*/  LDL.LU R21, [R1+0x58] ;  /* 0x0000580001157983 */ /* 0x001ea80000300800 */
[----:B------:R0:W-:Y:S01]  /*3be20*/  STL [R1+0x11e8], R22 ;  /* 0x0011e81601007387 */ /* 0x0001e20000100800 */
[----:B------:R-:W-:Y:S01]  /*3be30*/  @P4 FMUL R23, R23, 0.25 ;  /* 0x3e80000017174820 */ /* 0x000fe20000400000 */
[----:B0-----:R-:W-:Y:S02]  /*3be40*/  MOV R22, R9 ;  /* 0x0000000900167202 */ /* 0x001fe40000000f00 */
[----:B------:R-:W2:Y:S04]  /*3be50*/  LDL.LU R9, [R1+0x1244] ;  /* 0x0012440001097983 */ /* 0x000ea80000300800 */
[----:B------:R0:W-:Y:S01]  /*3be60*/  STL [R1+0x11ec], R23 ;  /* 0x0011ec1701007387 */ /* 0x0001e20000100800 */
[----:B------:R-:W-:Y:S01]  /*3be70*/  @P4 FMUL R24, R24, 0.25 ;  /* 0x3e80000018184820 */ /* 0x000fe20000400000 */
[----:B0-----:R-:W-:-:S02]  /*3be80*/  MOV R23, R8 ;  /* 0x0000000800177202 */ /* 0x001fc40000000f00 */
[----:B------:R-:W2:Y:S04]  /*3be90*/  LDL.LU R8, [R1+0x1240] ;  /* 0x0012400001087983 */ /* 0x000ea80000300800 */
[----:B------:R0:W-:Y:S01]  /*3bea0*/  STL [R1+0x11f0], R24 ;  /* 0x0011f01801007387 */ /* 0x0001e20000100800 */
[----:B-----5:R-:W-:Y:S02]  /*3beb0*/  @P4 FMUL R25, R25, 0.25 ;  /* 0x3e80000019194820 */ /* 0x020fe40000400000 */
[----:B0-----:R-:W-:Y:S02]  /*3bec0*/  IMAD.MOV.U32 R24, RZ, RZ, R0 ;  /* 0x000000ffff187224 */ /* 0x001fe400078e0000 */
[----:B------:R-:W5:Y:S01]  /*3bed0*/  LDL.LU R0, [R1+0x123c] ;  /* 0x00123c0001007983 */ /* 0x000f620000300800 */
[----:B------:R-:W-:-:S03]  /*3bee0*/  @P4 FMUL R26, R26, 0.25 ;  /* 0x3e8000001a1a4820 */ /* 0x000fc60000400000 */
[----:B------:R-:W-:Y:S04]  /*3bef0*/  STL [R1+0x11f4], R25 ;  /* 0x0011f41901007387 */ /* 0x000fe80000100800 */
[----:B------:R-:W-:Y:S01]  /*3bf00*/  STL [R1+0x11f8], R26 ;  /* 0x0011f81a01007387 */ /* 0x000fe20000100800 */
[----:B------:R-:W-:-:S05]  /*3bf10*/  @P4 FMUL R27, R27, 0.25 ;  /* 0x3e8000001b1b4820 */ /* 0x000fca0000400000 */
[----:B------:R-:W-:Y:S01]  /*3bf20*/  STL [R1+0x11fc], R27 ;  /* 0x0011fc1b01007387 */ /* 0x000fe20000100800 */
[----:B------:R-:W-:-:S05]  /*3bf30*/  @P4 FMUL R28, R28, 0.25 ;  /* 0x3e8000001c1c4820 */ /* 0x000fca0000400000 */
[----:B------:R-:W-:Y:S01]  /*3bf40*/  STL [R1+0x1200], R28 ;  /* 0x0012001c01007387 */ /* 0x000fe20000100800 */
[----:B------:R-:W-:-:S05]  /*3bf50*/  @P4 FMUL R29, R29, 0.25 ;  /* 0x3e8000001d1d4820 */ /* 0x000fca0000400000 */
[----:B------:R-:W-:Y:S01]  /*3bf60*/  STL [R1+0x1204], R29 ;  /* 0x0012041d01007387 */ /* 0x000fe20000100800 */
[----:B------:R-:W-:-:S05]  /*3bf70*/  @P4 FMUL R13, R13, 0.25 ;  /* 0x3e8000000d0d4820 */ /* 0x000fca0000400000 */
[----:B------:R0:W-:Y:S01]  /*3bf80*/  STL [R1+0x64], R13 ;  /* 0x0000640d01007387 */ /* 0x0001e20000100800 */
[----:B------:R-:W-:-:S03]  /*3bf90*/  @P4 FMUL R12, R12, 0.25 ;  /* 0x3e8000000c0c4820 */ /* 0x000fc60000400000 */
[----:B0-----:R-:W2:Y:S04]  /*3bfa0*/  LDL.LU R13, [R1+0x1238] ;  /* 0x00123800010d7983 */ /* 0x001ea80000300800 */
[----:B------:R0:W-:Y:S04]  /*3bfb0*/  STL [R1+0x68], R12 ;  /* 0x0000680c01007387 */ /* 0x0001e80000100800 */
[----:B0-----:R-:W2:Y:S01]  /*3bfc0*/  LDL.LU R12, [R1+0x1234] ;  /* 0x00123400010c7983 */ /* 0x001ea20000300800 */
[----:B------:R-:W-:-:S05]  /*3bfd0*/  @P4 FMUL R18, R18, 0.25 ;  /* 0x3e80000012124820 */ /* 0x000fca0000400000 */
[----:B------:R0:W-:Y:S04]  /*3bfe0*/  STL [R1+0x6c], R18 ;  /* 0x00006c1201007387 */ /* 0x0001e80000100800 */
[----:B0-----:R-:W2:Y:S01]  /*3bff0*/  LDL.LU R18, [R1+0x1230] ;  /* 0x0012300001127983 */ /* 0x001ea20000300800 */
[----:B---3--:R-:W-:-:S05]  /*3c000*/  @P4 FMUL R17, R17, 0.25 ;  /* 0x3e80000011114820 */ /* 0x008fca0000400000 */
[----:B------:R0:W-:Y:S04]  /*3c010*/  STL [R1+0x70], R17 ;  /* 0x0000701101007387 */ /* 0x0001e80000100800 */
[----:B0-----:R-:W3:Y:S04]  /*3c020*/  LDL.LU R17, [R1+0x122c] ;  /* 0x00122c0001117983 */ /* 0x001ee80000300800 */
[----:B------:R-:W2:Y:S04]  /*3c030*/  LDL R29, [R1+0x30] ;  /* 0x00003000011d7983 */ /* 0x000ea80000100800 */
[----:B--2---:R0:W-:Y:S04]  /*3c040*/  STL [R1+0x1208], R29 ;  /* 0x0012081d01007387 */ /* 0x0041e80000100800 */
[----:B0-----:R-:W2:Y:S04]  /*3c050*/  LDL R29, [R1+0x34] ;  /* 0x00003400011d7983 */ /* 0x001ea80000100800 */
[----:B--2---:R0:W-:Y:S02]  /*3c060*/  STL [R1+0x120c], R29 ;  /* 0x00120c1d01007387 */ /* 0x0041e40000100800 */
[----:B0-----:R-:W-:-:S05]  /*3c070*/  MOV R29, R24 ;  /* 0x00000018001d7202 */ /* 0x001fca0000000f00 */
[----:B------:R0:W-:Y:S02]  /*3c080*/  STL [R1+0x1210], R29 ;  /* 0x0012101d01007387 */ /* 0x0001e40000100800 */
[----:B0-----:R-:W-:-:S05]  /*3c090*/  MOV R29, R23 ;  /* 0x00000017001d7202 */ /* 0x001fca0000000f00 */
[----:B------:R0:W-:Y:S02]  /*3c0a0*/  STL [R1+0x1214], R29 ;  /* 0x0012141d01007387 */ /* 0x0001e40000100800 */
[----:B0-----:R-:W-:-:S05]  /*3c0b0*/  MOV R29, R22 ;  /* 0x00000016001d7202 */ /* 0x001fca0000000f00 */
[----:B------:R0:W-:Y:S02]  /*3c0c0*/  STL [R1+0x1218], R29 ;  /* 0x0012181d01007387 */ /* 0x0001e40000100800 */
[----:B0-----:R-:W-:-:S05]  /*3c0d0*/  IMAD.MOV.U32 R29, RZ, RZ, R20 ;  /* 0x000000ffff1d7224 */ /* 0x001fca00078e0014 */
[----:B------:R0:W-:Y:S02]  /*3c0e0*/  STL [R1+0x121c], R29 ;  /* 0x00121c1d01007387 */ /* 0x0001e40000100800 */
[----:B0-----:R-:W-:-:S05]  /*3c0f0*/  MOV R29, R7 ;  /* 0x00000007001d7202 */ /* 0x001fca0000000f00 */
[----:B------:R0:W-:Y:S02]  /*3c100*/  STL [R1+0x1220], R29 ;  /* 0x0012201d01007387 */ /* 0x0001e40000100800 */
[----:B0-----:R-:W-:-:S05]  /*3c110*/  MOV R29, R6 ;  /* 0x00000006001d7202 */ /* 0x001fca0000000f00 */
[----:B------:R0:W-:Y:S02]  /*3c120*/  STL [R1+0x1224], R29 ;  /* 0x0012241d01007387 */ /* 0x0001e40000100800 */
[----:B0-----:R-:W-:-:S05]  /*3c130*/  MOV R29, R5 ;  /* 0x00000005001d7202 */ /* 0x001fca0000000f00 */
[----:B------:R0:W-:Y:S04]  /*3c140*/  STL [R1+0x1228], R29 ;  /* 0x0012281d01007387 */ /* 0x0001e80000100800 */
[----:B------:R-:W2:Y:S04]  /*3c150*/  LDL R28, [R1+0x2c] ;  /* 0x00002c00011c7983 */ /* 0x000ea80000100800 */
[----:B------:R-:W2:Y:S01]  /*3c160*/  LDL R27, [R1+0x28] ;  /* 0x00002800011b7983 */ /* 0x000ea20000100800 */
[----:B0-----:R-:W-:-:S03]  /*3c170*/  IMAD.MOV.U32 R29, RZ, RZ, R4 ;  /* 0x000000ffff1d7224 */ /* 0x001fc600078e0004 */
[----:B------:R-:W2:Y:S01]  /*3c180*/  LDL R26, [R1+0x24] ;  /* 0x00002400011a7983 */ /* 0x000ea20000100800 */
[----:B------:R-:W-:-:S03]  /*3c190*/  @!P3 FMUL R29, R29, 16777216 ;  /* 0x4b8000001d1db820 */ /* 0x000fc60000400000 */
[----:B------:R-:W2:Y:S04]  /*3c1a0*/  LDL R25, [R1+0x20] ;  /* 0x0000200001197983 */ /* 0x000ea80000100800 */
[----:B------:R-:W2:Y:S04]  /*3c1b0*/  LDL R24, [R1+0x1c] ;  /* 0x00001c0001187983 */ /* 0x000ea80000100800 */
[----:B------:R-:W2:Y:S04]  /*3c1c0*/  LDL R23, [R1+0x18] ;  /* 0x0000180001177983 */ /* 0x000ea80000100800 */
[----:B------:R-:W2:Y:S04]  /*3c1d0*/  LDL R22, [R1+0x14] ;  /* 0x0000140001167983 */ /* 0x000ea80000100800 */
[----:B------:R-:W2:Y:S04]  /*3c1e0*/  LDL R20, [R1+0x10] ;  /* 0x0000100001147983 */ /* 0x000ea80000100800 */
[----:B------:R-:W2:Y:S04]  /*3c1f0*/  LDL R7, [R1+0xc] ;  /* 0x00000c0001077983 */ /* 0x000ea80000100800 */
[----:B------:R-:W2:Y:S04]  /*3c200*/  LDL R6, [R1+0x8] ;  /* 0x0000080001067983 */ /* 0x000ea80000100800 */
[----:B------:R-:W2:Y:S04]  /*3c210*/  LDL R5, [R1+0x4] ;  /* 0x0000040001057983 */ /* 0x000ea80000100800 */
[----:B------:R-:W2:Y:S04]  /*3c220*/  LDL R4, [R1] ;  /* 0x0000000001047983 */ /* 0x000ea80000100800 */
[----:B------:R0:W-:Y:S04]  /*3c230*/  @!P3 STL [R1+0x54], R29 ;  /* 0x0000541d0100b387 */ /* 0x0001e80000100800 */
[----:B0-----:R-:W2:Y:S02]  /*3c240*/  LDL.LU R29, [R1+0x1228] ;  /* 0x00122800011d7983 */ /* 0x001ea40000300800 */
[----:B--2---:R-:W-:-:S05]  /*3c250*/  @!P3 FMUL R29, R29, 16777216 ;  /* 0x4b8000001d1db820 */ /* 0x004fca0000400000 */
        /* <DEDUP_REMOVED lines=22> */
[----:B0-----:R-:W2:Y:S01]  /*3c3c0*/  LDL.LU R29, [R1+0x1208] ;  /* 0x00120800011d7983 */ /* 0x001ea20000300800 */
        /* <DEDUP_REMOVED lines=12> */
[----:B--2---:R-:W-:-:S05]  /*3c490*/  @!P3 FMUL R29, R29, 16777216 ;  /* 0x4b8000001d1db820 */ /* 0x004fca0000400000 */
        /* <DEDUP_REMOVED lines=24> */
[----:B------:R0:W-:Y:S04]  /*3c620*/  @!P3 STL [R1], R4 ;  /* 0x000000040100b387 */ /* 0x0001e80000100800 */
[----:B0-----:R-:W2:Y:S01]  /*3c630*/  LDL.LU R4, [R1+0x11d4] ;  /* 0x0011d40001047983 */ /* 0x001ea20000300800 */
[----:B------:R-:W-:-:S02]  /*3c640*/  @!P3 FMUL R21, R21, 16777216 ;  /* 0x4b8000001515b820 */ /* 0x000fc40000400000 */
[----:B--2---:R-:W-:-:S05]  /*3c650*/  @!P3 FMUL R4, R4, 16777216 ;  /* 0x4b8000000404b820 */ /* 0x004fca0000400000 */
[----:B------:R0:W-:Y:S02]  /*3c660*/  STL [R1+0x117c], R4 ;  /* 0x00117c0401007387 */ /* 0x0001e40000100800 */
[----:B0-----:R-:W-:Y:S02]  /*3c670*/  MOV R4, R21 ;  /* 0x0000001500047202 */ /* 0x001fe40000000f00 */
[----:B------:R-:W2:Y:S01]  /*3c680*/  LDL.LU R21, [R1+0x11d0] ;  /* 0x0011d00001157983 */ /* 0x000ea20000300800 */
[----:B------:R-:W-:Y:S02]  /*3c690*/  @!P3 FMUL R5, R5, 16777216 ;  /* 0x4b8000000505b820 */ /* 0x000fe40000400000 */
[----:B------:R-:W-:Y:S02]  /*3c6a0*/  @!P3 FMUL R6, R6, 16777216 ;  /* 0x4b8000000606b820 */ /* 0x000fe40000400000 */
[----:B------:R-:W-:Y:S01]  /*3c6b0*/  @!P3 FMUL R7, R7, 16777216 ;  /* 0x4b8000000707b820 */ /* 0x000fe20000400000 */
[----:B------:R0:W-:Y:S01]  /*3c6c0*/  STL [R1+0x1180], R5 ;  /* 0x0011800501007387 */ /* 0x0001e20000100800 */
[----:B------:R-:W-:-:S03]  /*3c6d0*/  @!P3 FMUL R20, R20, 16777216 ;  /* 0x4b8000001414b820 */ /* 0x000fc60000400000 */
[----:B0-----:R-:W3:Y:S04]  /*3c6e0*/  LDL R5, [R1+0x374] ;  /* 0x0003740001057983 */ /* 0x001ee80000100800 */
[----:B------:R0:W-:Y:S04]  /*3c6f0*/  STL [R1+0x1184], R6 ;  /* 0x0011840601007387 */ /* 0x0001e80000100800 */
[----:B0-----:R-:W3:Y:S04]  /*3c700*/  LDL R6, [R1+0x70] ;  /* 0x0000700001067983 */ /* 0x001ee80000100800 */
[----:B------:R0:W-:Y:S04]  /*3c710*/  STL [R1+0x1188], R7 ;  /* 0x0011880701007387 */ /* 0x0001e80000100800 */
[----:B0-----:R-:W4:Y:S04]  /*3c720*/  LDL R7, [R1+0x6c] ;  /* 0x00006c0001077983 */ /* 0x001f280000100800 */
[----:B------:R0:W-:Y:S04]  /*3c730*/  STL [R1+0x118c], R20 ;  /* 0x00118c1401007387 */ /* 0x0001e80000100800 */
[----:B0-----:R-:W5:Y:S01]  /*3c740*/  LDL R20, [R1+0x68] ;  /* 0x0000680001147983 */ /* 0x001f620000100800 */
[----:B--2---:R-:W-:-:S05]  /*3c750*/  @!P3 FMUL R21, R21, 16777216 ;  /* 0x4b8000001515b820 */ /* 0x004fca0000400000 */
[----:B------:R0:W-:Y:S04]  /*3c760*/  STL [R1+0x1190], R21 ;  /* 0x0011901501007387 */ /* 0x0001e80000100800 */
[----:B0-----:R-:W2:Y:S01]  /*3c770*/  LDL R21, [R1+0x64] ;  /* 0x0000640001157983 */ /* 0x001ea20000100800 */
[----:B------:R-:W-:Y:S02]  /*3c780*/  @!P3 FMUL R22, R22, 16777216 ;  /* 0x4b8000001616b820 */ /* 0x000fe40000400000 */
[----:B------:R-:W-:Y:S02]  /*3c790*/  @!P3 FMUL R23, R23, 16777216 ;  /* 0x4b8000001717b820 */ /* 0x000fe40000400000 */
[----:B------:R-:W-:Y:S02]  /*3c7a0*/  @!P3 FMUL R24, R24, 16777216 ;  /* 0x4b8000001818b820 */ /* 0x000fe40000400000 */
[----:B------:R-:W-:Y:S01]  /*3c7b0*/  @!P3 FMUL R25, R25, 16777216 ;  /* 0x4b8000001919b820 */ /* 0x000fe20000400000 */
[----:B------:R-:W-:Y:S01]  /*3c7c0*/  STL [R1+0x1194], R22 ;  /* 0x0011941601007387 */ /* 0x000fe20000100800 */
[----:B------:R-:W-:-:S02]  /*3c7d0*/  @!P3 FMUL R26, R26, 16777216 ;  /* 0x4b8000001a1ab820 */ /* 0x000fc40000400000 */
[----:B------:R-:W-:Y:S01]  /*3c7e0*/  @!P3 FMUL R27, R27, 16777216 ;  /* 0x4b8000001b1bb820 */ /* 0x000fe20000400000 */
[----:B------:R-:W-:Y:S01]  /*3c7f0*/  STL [R1+0x1198], R23 ;  /* 0x0011981701007387 */ /* 0x000fe20000100800 */
[----:B------:R-:W-:Y:S02]  /*3c800*/  @P4 FMUL R16, R16, 0.25 ;  /* 0x3e80000010104820 */ /* 0x000fe40000400000 */
[----:B------:R-:W-:Y:S01]  /*3c810*/  @!P3 FMUL R28, R28, 16777216 ;  /* 0x4b8000001c1cb820 */ /* 0x000fe20000400000 */
[----:B------:R-:W-:Y:S01]  /*3c820*/  STL [R1+0x119c], R24 ;  /* 0x00119c1801007387 */ /* 0x000fe20000100800 */
[----:B------:R-:W-:-:S03]  /*3c830*/  @!P3 FMUL R29, R29, 16777216 ;  /* 0x4b8000001d1db820 */ /* 0x000fc60000400000 */
[----:B------:R-:W-:Y:S01]  /*3c840*/  STL [R1+0x11a0], R25 ;  /* 0x0011a01901007387 */ /* 0x000fe20000100800 */
[----:B------:R-:W-:-:S03]  /*3c850*/  @!P3 FMUL R16, R16, 16777216 ;  /* 0x4b8000001010b820 */ /* 0x000fc60000400000 */
[----:B------:R-:W-:Y:S01]  /*3c860*/  STL [R1+0x11a4], R26 ;  /* 0x0011a41a01007387 */ /* 0x000fe20000100800 */
[----:B---3--:R-:W-:-:S03]  /*3c870*/  @!P3 FMUL R6, R6, 16777216 ;  /* 0x4b8000000606b820 */ /* 0x008fc60000400000 */
[----:B------:R-:W-:Y:S01]  /*3c880*/  STL [R1+0x11a8], R27 ;  /* 0x0011a81b01007387 */ /* 0x000fe20000100800 */
[----:B----4-:R-:W-:-:S03]  /*3c890*/  @!P3 FMUL R7, R7, 16777216 ;  /* 0x4b8000000707b820 */ /* 0x010fc60000400000 */
[----:B------:R-:W-:Y:S04]  /*3c8a0*/  STL [R1+0x11ac], R28 ;  /* 0x0011ac1c01007387 */ /* 0x000fe80000100800 */
[----:B------:R-:W-:Y:S01]  /*3c8b0*/  STL [R1+0x11b0], R29 ;  /* 0x0011b01d01007387 */ /* 0x000fe20000100800 */
[----:B-----5:R-:W-:Y:S02]  /*3c8c0*/  @!P3 FMUL R20, R20, 16777216 ;  /* 0x4b8000001414b820 */ /* 0x020fe40000400000 */
[----:B--2---:R-:W-:-:S05]  /*3c8d0*/  @!P3 FMUL R21, R21, 16777216 ;  /* 0x4b8000001515b820 */ /* 0x004fca0000400000 */
[----:B------:R-:W-:Y:S04]  /*3c8e0*/  @!P3 STL [R1+0x64], R21 ;  /* 0x000064150100b387 */ /* 0x000fe80000100800 */
[----:B------:R-:W-:Y:S04]  /*3c8f0*/  @!P3 STL [R1+0x68], R20 ;  /* 0x000068140100b387 */ /* 0x000fe80000100800 */
[----:B------:R0:W-:Y:S04]  /*3c900*/  STL [R1+0x74], R16 ;  /* 0x0000741001007387 */ /* 0x0001e80000100800 */
[----:B------:R-:W-:Y:S04]  /*3c910*/  @!P3 STL [R1+0x6c], R7 ;  /* 0x00006c070100b387 */ /* 0x000fe80000100800 */
[----:B0-----:R-:W2:Y:S04]  /*3c920*/  LDL.LU R16, [R1+0x11cc] ;  /* 0x0011cc0001107983 */ /* 0x001ea80000300800 */
[----:B------:R-:W-:Y:S04]  /*3c930*/  @!P3 STL [R1+0x70], R6 ;  /* 0x000070060100b387 */ /* 0x000fe80000100800 */
[----:B------:R-:W3:Y:S04]  /*3c940*/  LDL.LU R29, [R1+0x40] ;  /* 0x00004000011d7983 */ /* 0x000ee80000300800 */
        /* <DEDUP_REMOVED lines=9> */
[----:B0-----:R-:W3:Y:S01]  /*3c9e0*/  LDL.LU R29, [R1+0x54] ;  /* 0x00005400011d7983 */ /* 0x001ee20000300800 */
[----:B------:R-:W-:-:S02]  /*3c9f0*/  @P4 FMUL R3, R3, 0.25 ;  /* 0x3e80000003034820 */ /* 0x000fc40000400000 */
[----:B------:R-:W-:Y:S02]  /*3ca00*/  @P4 FMUL R2, R2, 0.25 ;  /* 0x3e80000002024820 */ /* 0x000fe40000400000 */
[----:B------:R-:W-:Y:S02]  /*3ca10*/  @!P3 FMUL R3, R3, 16777216 ;  /* 0x4b8000000303b820 */ /* 0x000fe40000400000 */
[----:B------:R-:W-:Y:S02]  /*3ca20*/  @!P3 FMUL R2, R2, 16777216 ;  /* 0x4b8000000202b820 */ /* 0x000fe40000400000 */
[----:B--2---:R-:W-:Y:S02]  /*3ca30*/  FMUL R3, R16, R3 ;  /* 0x0000000310037220 */ /* 0x004fe40000400000 */
[----:B------:R-:W-:Y:S02]  /*3ca40*/  @P4 FMUL R19, R19, 0.25 ;  /* 0x3e80000013134820 */ /* 0x000fe40000400000 */
[----:B------:R-:W-:-:S02]  /*3ca50*/  @P4 FMUL R15, R15, 0.25 ;  /* 0x3e8000000f0f4820 */ /* 0x000fc40000400000 */
[----:B------:R-:W-:Y:S02]  /*3ca60*/  @P4 FMUL R14, R14, 0.25 ;  /* 0x3e8000000e0e4820 */ /* 0x000fe40000400000 */
        /* <DEDUP_REMOVED lines=8> */
[----:B------:R-:W-:Y:S01]  /*3caf0*/  @P4 FMUL R17, R17, 0.25 ;  /* 0x3e80000011114820 */ /* 0x000fe20000400000 */
[----:B------:R-:W-:Y:S01]  /*3cb00*/  ISETP.GE.U32.AND P4, PT, R5, 0x7f800000, PT ;  /* 0x7f8000000500780c */ /* 0x000fe20003f86070 */
[----:B------:R-:W-:Y:S01]  /*3cb10*/  FMUL R2, R16, R2 ;  /* 0x0000000210027220 */ /* 0x000fe20000400000 */
[----:B---3--:R0:W-:Y:S04]  /*3cb20*/  STL [R1+0x11c8], R29 ;  /* 0x0011c81d01007387 */ /* 0x0081e80000100800 */
[----:B------:R-:W2:Y:S04]  /*3cb30*/  LDL.LU R28, [R1+0x38] ;  /* 0x00003800011c7983 */ /* 0x000ea80000300800 */
[----:B------:R-:W3:Y:S04]  /*3cb40*/  LDL.LU R27, [R1+0x2c] ;  /* 0x00002c00011b7983 */ /* 0x000ee80000300800 */
[----:B------:R-:W4:Y:S04]  /*3cb50*/  LDL.LU R26, [R1+0x28] ;  /* 0x00002800011a7983 */ /* 0x000f280000300800 */
[----:B------:R-:W5:Y:S01]  /*3cb60*/  LDL.LU R25, [R1+0x24] ;  /* 0x0000240001197983 */ /* 0x000f620000300800 */
[----:B0-----:R-:W-:-:S03]  /*3cb70*/  MOV R29, R4 ;  /* 0x00000004001d7202 */ /* 0x001fc60000000f00 */
        /* <DEDUP_REMOVED lines=9> */
[----:B------:R-:W2:Y:S04]  /*3cc10*/  LDL.LU R4, [R1] ;  /* 0x0000000001047983 */ /* 0x000ea80000300800 */
[----:B------:R0:W-:Y:S04]  /*3cc20*/  STL [R1+0x1020], R3 ;  /* 0x0010200301007387 */ /* 0x0001e80000100800 */
[----:B0-----:R-:W2:Y:S04]  /*3cc30*/  LDL.LU R3, [R1+0x30] ;  /* 0x0000300001037983 */ /* 0x001ea80000300800 */
[----:B------:R0:W-:Y:S04]  /*3cc40*/  STL [R1+0x1024], R2 ;  /* 0x0010240201007387 */ /* 0x0001e80000100800 */
[----:B0-----:R-:W2:Y:S04]  /*3cc50*/  LDL.LU R2, [R1+0x3c] ;  /* 0x00003c0001027983 */ /* 0x001ea80000300800 */
[----:B------:R0:W-:Y:S04]  /*3cc60*/  STL [R1+0x18c], R29 ;  /* 0x00018c1d01007387 */ /* 0x0001e80000100800 */
[----:B0-----:R-:W2:Y:S02]  /*3cc70*/  LDL.LU R29, [R1+0x11c8] ;  /* 0x0011c800011d7983 */ /* 0x001ea40000300800 */
[----:B--2---:R-:W-:-:S05]  /*3cc80*/  FMUL R29, R16, R29 ;  /* 0x0000001d101d7220 */ /* 0x004fca0000400000 */
        /* <DEDUP_REMOVED lines=15> */
[----:B--2---:R-:W-:-:S05]  /*3cd80*/  FMUL R29, R16, R29 ;  /* 0x0000001d101d7220 */ /* 0x004fca0000400000 */
[----:B------:R0:W-:Y:S04]  /*3cd90*/  STL [R1+0x154], R29 ;  /* 0x0001541d01007387 */ /* 0x0001e80000100800 */
[----:B0-----:R-:W2:Y:S04]  /*3cda0*/  LDL.LU R29, [R1+0x11b0] ;  /* 0x0011b000011d7983 */ /* 0x001ea80000300800 */
[----:B------:R0:W-:Y:S04]  /*3cdb0*/  STL [R1+0x1028], R2 ;  /* 0x0010280201007387 */ /* 0x0001e80000100800 */
[----:B0-----:R-:W2:Y:S01]  /*3cdc0*/  LDL.LU R2, [R1+0x34] ;  /* 0x0000340001027983 */ /* 0x001ea20000300800 */
[----:B------:R-:W-:-:S02]  /*3cdd0*/  FMUL R28, R16, R28 ;  /* 0x0000001c101c7220 */ /* 0x000fc40000400000 */
[C---:B------:R-:W-:Y:S02]  /*3cde0*/  FMUL R3, R16.reuse, R3 ;  /* 0x0000000310037220 */ /* 0x040fe40000400000 */
[C---:B---3--:R-:W-:Y:S01]  /*3cdf0*/  FMUL R27, R16.reuse, R27 ;  /* 0x0000001b101b7220 */ /* 0x048fe20000400000 */
[----:B------:R0:W-:Y:S01]  /*3ce00*/  STL [R1+0x14c], R28 ;  /* 0x00014c1c01007387 */ /* 0x0001e20000100800 */
[C---:B----4-:R-:W-:Y:S02]  /*3ce10*/  FMUL R26, R16.reuse, R26 ;  /* 0x0000001a101a7220 */ /* 0x050fe40000400000 */
[C---:B-----5:R-:W-:Y:S01]  /*3ce20*/  FMUL R25, R16.reuse, R25 ;  /* 0x0000001910197220 */ /* 0x060fe20000400000 */
[----:B0-----:R-:W3:Y:S01]  /*3ce30*/  LDL.LU R28, [R1+0x11ac] ;  /* 0x0011ac00011c7983 */ /* 0x001ee20000300800 */
[C---:B------:R-:W-:Y:S02]  /*3ce40*/  FMUL R24, R16.reuse, R24 ;  /* 0x0000001810187220 */ /* 0x040fe40000400000 */
[----:B------:R-:W-:-:S02]  /*3ce50*/  FMUL R23, R16, R23 ;  /* 0x0000001710177220 */ /* 0x000fc40000400000 */
[C---:B------:R-:W-:Y:S02]  /*3ce60*/  FMUL R22, R16.reuse, R22 ;  /* 0x0000001610167220 */ /* 0x040fe40000400000 */
[C---:B------:R-:W-:Y:S02]  /*3ce70*/  FMUL R21, R16.reuse, R21 ;  /* 0x0000001510157220 */ /* 0x040fe40000400000 */
[C---:B------:R-:W-:Y:S02]  /*3ce80*/  FMUL R20, R16.reuse, R20 ;  /* 0x0000001410147220 */ /* 0x040fe40000400000 */
[C---:B------:R-:W-:Y:S02]  /*3ce90*/  FMUL R7, R16.reuse, R7 ;  /* 0x0000000710077220 */ /* 0x040fe40000400000 */
[C---:B------:R-:W-:Y:S02]  /*3cea0*/  FMUL R6, R16.reuse, R6 ;  /* 0x0000000610067220 */ /* 0x040fe40000400000 */
[----:B------:R-:W-:-:S02]  /*3ceb0*/  FMUL R5, R16, R5 ;  /* 0x0000000510057220 */ /* 0x000fc40000400000 */
[C---:B------:R-:W-:Y:S02]  /*3cec0*/  FMUL R4, R16.reuse, R4 ;  /* 0x0000000410047220 */ /* 0x040fe40000400000 */
[----:B--2---:R-:W-:-:S05]  /*3ced0*/  FMUL R2, R16, R2 ;  /* 0x0000000210027220 */ /* 0x004fca0000400000 */
[----:B------:R0:W-:Y:S04]  /*3cee0*/  STL [R1+0x148], R2 ;  /* 0x0001480201007387 */ /* 0x0001e80000100800 */
[----:B0-----:R-:W2:Y:S04]  /*3cef0*/  LDL.LU R2, [R1+0x70] ;  /* 0x0000700001027983 */ /* 0x001ea80000300800 */
[----:B------:R0:W-:Y:S04]  /*3cf00*/  STL [R1+0x144], R3 ;  /* 0x0001440301007387 */ /* 0x0001e80000100800 */
[----:B0-----:R-:W4:Y:S04]  /*3cf10*/  LDL.LU R3, [R1+0x74] ;  /* 0x0000740001037983 */ /* 0x001f280000300800 */
[----:B------:R0:W-:Y:S04]  /*3cf20*/  STL [R1+0x140], R27 ;  /* 0x0001401b01007387 */ /* 0x0001e80000100800 */
[----:B0-----:R-:W5:Y:S04]  /*3cf30*/  LDL.LU R27, [R1+0x11a8] ;  /* 0x0011a800011b7983 */ /* 0x001f680000300800 */
[----:B------:R0:W-:Y:S04]  /*3cf40*/  STL [R1+0x13c], R26 ;  /* 0x00013c1a01007387 */ /* 0x0001e80000100800 */
[----:B0-----:R-:W2:Y:S04]  /*3cf50*/  LDL.LU R26, [R1+0x11a4] ;  /* 0x0011a400011a7983 */ /* 0x001ea80000300800 */
        /* <DEDUP_REMOVED lines=17> */
[----:B0-----:R-:W3:Y:S04]  /*3d070*/  LDL.LU R5, [R1+0x1180] ;  /* 0x0011800001057983 */ /* 0x001ee80000300800 */
[----:B------:R0:W-:Y:S04]  /*3d080*/  STL [R1+0x114], R4 ;  /* 0x0001140401007387 */ /* 0x0001e80000100800 */
[----:B0-----:R-:W4:Y:S01]  /*3d090*/  LDL.LU R4, [R1+0x117c] ;  /* 0x00117c0001047983 */ /* 0x001f220000300800 */
[----:B--2---:R-:W-:-:S02]  /*3d0a0*/  FMUL R6, R16, R6 ;  /* 0x0000000610067220 */ /* 0x004fc40000400000 */
[C---:B---3--:R-:W-:Y:S02]  /*3d0b0*/  FMUL R5, R16.reuse, R5 ;  /* 0x0000000510057220 */ /* 0x048fe40000400000 */
[----:B----4-:R-:W-:-:S05]  /*3d0c0*/  FMUL R4, R16, R4 ;  /* 0x0000000410047220 */ /* 0x010fca0000400000 */
[----:B------:R0:W-:Y:S04]  /*3d0d0*/  STL [R1+0x110], R4 ;  /* 0x0001100401007387 */ /* 0x0001e80000100800 */
[----:B0-----:R-:W2:Y:S04]  /*3d0e0*/  LDL.LU R4, [R1+0x6c] ;  /* 0x00006c0001047983 */ /* 0x001ea80000300800 */
[----:B------:R0:W-:Y:S04]  /*3d0f0*/  STL [R1+0x10c], R5 ;  /* 0x00010c0501007387 */ /* 0x0001e80000100800 */
[----:B0-----:R-:W3:Y:S04]  /*3d100*/  LDL.LU R5, [R1+0x68] ;  /* 0x0000680001057983 */ /* 0x001ee80000300800 */
[----:B------:R0:W-:Y:S04]  /*3d110*/  STL [R1+0x108], R6 ;  /* 0x0001080601007387 */ /* 0x0001e80000100800 */
[----:B0-----:R-:W4:Y:S01]  /*3d120*/  LDL.LU R6, [R1+0x64] ;  /* 0x0000640001067983 */ /* 0x001f220000300800 */
[----:B------:R-:W-:-:S02]  /*3d130*/  FMUL R7, R16, R7 ;  /* 0x0000000710077220 */ /* 0x000fc40000400000 */
[----:B------:R-:W-:-:S03]  /*3d140*/  FMUL R20, R16, R20 ;  /* 0x0000001410147220 */ /* 0x000fc60000400000 */
[----:B------:R0:W-:Y:S04]  /*3d150*/  STL [R1+0x104], R7 ;  /* 0x0001040701007387 */ /* 0x0001e80000100800 */
[----:B------:R1:W-:Y:S01]  /*3d160*/  STL [R1+0x100], R20 ;  /* 0x0001001401007387 */ /* 0x0003e20000100800 */
[C---:B0-----:R-:W-:Y:S02]  /*3d170*/  FMUL R7, R16.reuse, R21 ;  /* 0x0000001510077220 */ /* 0x041fe40000400000 */
[C---:B------:R-:W-:Y:S02]  /*3d180*/  FMUL R21, R16.reuse, R22 ;  /* 0x0000001610157220 */ /* 0x040fe40000400000 */
[C---:B-1----:R-:W-:Y:S01]  /*3d190*/  FMUL R20, R16.reuse, R23 ;  /* 0x0000001710147220 */ /* 0x042fe20000400000 */
        /* <DEDUP_REMOVED lines=8> */
[----:B-----5:R-:W-:-:S03]  /*3d220*/  FMUL R7, R16, R27 ;  /* 0x0000001b10077220 */ /* 0x020fc60000400000 */
[----:B------:R1:W-:Y:S04]  /*3d230*/  STL [R1+0x28], R20 ;  /* 0x0000281401007387 */ /* 0x0003e80000100800 */
[----:B------:R4:W-:Y:S01]  /*3d240*/  STL [R1+0x24], R7 ;  /* 0x0000240701007387 */ /* 0x0009e20000100800 */
[C---:B0-----:R-:W-:Y:S02]  /*3d250*/  FMUL R21, R16.reuse, R28 ;  /* 0x0000001c10157220 */ /* 0x041fe40000400000 */
[----:B-1----:R-:W-:-:S03]  /*3d260*/  FMUL R20, R16, R29 ;  /* 0x0000001d10147220 */ /* 0x002fc60000400000 */
[----:B------:R-:W-:Y:S01]  /*3d270*/  STL [R1+0x20], R21 ;  /* 0x0000201501007387 */ /* 0x000fe20000100800 */
[----:B------:R-:W-:-:S03]  /*3d280*/  @!P3 FMUL R19, R19, 16777216 ;  /* 0x4b8000001313b820 */ /* 0x000fc60000400000 */
[----:B------:R-:W-:Y:S01]  /*3d290*/  STL [R1+0x1c], R20 ;  /* 0x00001c1401007387 */ /* 0x000fe20000100800 */
[----:B------:R-:W-:Y:S02]  /*3d2a0*/  @!P3 FMUL R15, R15, 16777216 ;  /* 0x4b8000000f0fb820 */ /* 0x000fe40000400000 */
[----:B------:R-:W-:Y:S02]  /*3d2b0*/  @!P3 FMUL R14, R14, 16777216 ;  /* 0x4b8000000e0eb820 */ /* 0x000fe40000400000 */
[----:B------:R-:W-:Y:S02]  /*3d2c0*/  @!P3 FMUL R11, R11, 16777216 ;  /* 0x4b8000000b0bb820 */ /* 0x000fe40000400000 */
[----:B------:R-:W-:Y:S02]  /*3d2d0*/  @!P3 FMUL R10, R10, 16777216 ;  /* 0x4b8000000a0ab820 */ /* 0x000fe40000400000 */
[----:B------:R-:W-:Y:S02]  /*3d2e0*/  FMUL R29, R16, R14 ;  /* 0x0000000e101d7220 */ /* 0x000fe40000400000 */
[----:B------:R-:W-:-:S02]  /*3d2f0*/  @!P3 FMUL R9, R9, 16777216 ;  /* 0x4b8000000909b820 */ /* 0x000fc40000400000 */
[C---:B------:R-:W-:Y:S02]  /*3d300*/  FMUL R28, R16.reuse, R11 ;  /* 0x0000000b101c7220 */ /* 0x040fe40000400000 */
[C---:B------:R-:W-:Y:S02]  /*3d310*/  FMUL R27, R16.reuse, R10 ;  /* 0x0000000a101b7220 */ /* 0x040fe40000400000 */
[C---:B----4-:R-:W-:Y:S02]  /*3d320*/  FMUL R7, R16.reuse, R6 ;  /* 0x0000000610077220 */ /* 0x050fe40000400000 */
[C---:B---3--:R-:W-:Y:S02]  /*3d330*/  FMUL R6, R16.reuse, R5 ;  /* 0x0000000510067220 */ /* 0x048fe40000400000 */
[C---:B--2---:R-:W-:Y:S02]  /*3d340*/  FMUL R5, R16.reuse, R4 ;  /* 0x0000000410057220 */ /* 0x044fe40000400000 */
[C---:B------:R-:W-:Y:S01]  /*3d350*/  FMUL R4, R16.reuse, R2 ;  /* 0x0000000210047220 */ /* 0x040fe20000400000 */
[----:B------:R-:W-:Y:S01]  /*3d360*/  STL [R1+0x18], R7 ;  /* 0x0000180701007387 */ /* 0x000fe20000100800 */
[----:B------:R-:W-:-:S03]  /*3d370*/  FMUL R2, R16, R3 ;  /* 0x0000000310027220 */ /* 0x000fc60000400000 */
[----:B------:R-:W-:Y:S01]  /*3d380*/  STL [R1+0x14], R6 ;  /* 0x0000140601007387 */ /* 0x000fe20000100800 */
[----:B------:R-:W-:-:S03]  /*3d390*/  FMUL R3, R16, R19 ;  /* 0x0000001310037220 */ /* 0x000fc60000400000 */
[----:B------:R-:W-:Y:S04]  /*3d3a0*/  STL [R1+0x10], R5 ;  /* 0x0000100501007387 */ /* 0x000fe80000100800 */
[----:B------:R0:W-:Y:S04]  /*3d3b0*/  STL [R1+0xc], R4 ;  /* 0x00000c0401007387 */ /* 0x0001e80000100800 */
[----:B------:R-:W2:Y:S04]  /*3d3c0*/  LDL.LU R19, [R1+0x1178] ;  /* 0x0011780001137983 */ /* 0x000ea80000300800 */
[----:B------:R1:W-:Y:S01]  /*3d3d0*/  STL [R1+0x8], R2 ;  /* 0x0000080201007387 */ /* 0x0003e20000100800 */
[----:B0-----:R-:W-:-:S02]  /*3d3e0*/  FMUL R4, R16, R9 ;  /* 0x0000000910047220 */ /* 0x001fc40000400000 */
[----:B-1----:R-:W-:Y:S02]  /*3d3f0*/  FMUL R2, R16, R15 ;  /* 0x0000000f10027220 */ /* 0x002fe40000400000 */
[----:B------:R-:W3:Y:S04]  /*3d400*/  LDL.LU R15, [R1+0x1174] ;  /* 0x00117400010f7983 */ /* 0x000ee80000300800 */
[----:B------:R-:W-:Y:S04]  /*3d410*/  STL [R1+0x4], R3 ;  /* 0x0000040301007387 */ /* 0x000fe80000100800 */
[----:B------:R-:W3:Y:S04]  /*3d420*/  LDL.LU R14, [R1+0x1170] ;  /* 0x00117000010e7983 */ /* 0x000ee80000300800 */
[----:B------:R-:W-:Y:S04]  /*3d430*/  STL [R1], R2 ;  /* 0x0000000201007387 */ /* 0x000fe80000100800 */
[----:B------:R-:W-:Y:S04]  /*3d440*/  STL [R1+0x1130], R29 ;  /* 0x0011301d01007387 */ /* 0x000fe80000100800 */
[----:B------:R-:W4:Y:S04]  /*3d450*/  LDL.LU R11, [R1+0x116c] ;  /* 0x00116c00010b7983 */ /* 0x000f280000300800 */
[----:B------:R-:W-:Y:S04]  /*3d460*/  STL [R1+0x1134], R28 ;  /* 0x0011341c01007387 */ /* 0x000fe80000100800 */
[----:B------:R-:W4:Y:S04]  /*3d470*/  LDL.LU R10, [R1+0x1168] ;  /* 0x00116800010a7983 */ /* 0x000f280000300800 */
[----:B------:R-:W-:Y:S04]  /*3d480*/  STL [R1+0x1138], R27 ;  /* 0x0011381b01007387 */ /* 0x000fe80000100800 */
[----:B------:R-:W4:Y:S04]  /*3d490*/  LDL.LU R9, [R1+0x1164] ;  /* 0x0011640001097983 */ /* 0x000f280000300800 */
[----:B------:R0:W-:Y:S04]  /*3d4a0*/  STL [R1+0x113c], R4 ;  /* 0x00113c0401007387 */ /* 0x0001e80000100800 */
[----:B0-----:R-:W5:Y:S04]  /*3d4b0*/  LDL R4, [R1+0x430] ;  /* 0x0004300001047983 */ /* 0x001f680000100800 */
[----:B------:R-:W2:Y:S01]  /*3d4c0*/  LDL.LU R27, [R1+0xb4] ;  /* 0x0000b400011b7983 */ /* 0x000ea20000300800 */
[----:B------:R-:W-:-:S03]  /*3d4d0*/  @!P3 FMUL R8, R8, 16777216 ;  /* 0x4b8000000808b820 */ /* 0x000fc60000400000 */
[----:B--2---:R0:W-:Y:S04]  /*3d4e0*/  STL [R1+0x1140], R27 ;  /* 0x0011401b01007387 */ /* 0x0041e80000100800 */
[----:B0-----:R-:W5:Y:S04]  /*3d4f0*/  LDL R27, [R1+0x374] ;  /* 0x00037400011b7983 */ /* 0x001f680000100800 */
[----:B------:R-:W2:Y:S01]  /*3d500*/  LDL.LU R20, [R1+0xb0] ;  /* 0x0000b00001147983 */ /* 0x000ea20000300800 */
[----:B------:R-:W-:Y:S02]  /*3d510*/  @!P3 FMUL R0, R0, 16777216 ;  /* 0x4b8000000000b820 */ /* 0x000fe40000400000 */
[----:B------:R-:W-:-:S02]  /*3d520*/  FMUL R26, R16, R8 ;  /* 0x00000008101a7220 */ /* 0x000fc40000400000 */
[----:B------:R-:W-:Y:S02]  /*3d530*/  @!P3 FMUL R13, R13, 16777216 ;  /* 0x4b8000000d0db820 */ /* 0x000fe40000400000 */
[----:B------:R-:W-:Y:S02]  /*3d540*/  FMUL R5, R16, R0 ;  /* 0x0000000010057220 */ /* 0x000fe40000400000 */
[----:B------:R-:W-:Y:S02]  /*3d550*/  @!P3 FMUL R12, R12, 16777216 ;  /* 0x4b8000000c0cb820 */ /* 0x000fe40000400000 */
[----:B------:R-:W-:Y:S02]  /*3d560*/  @!P3 FMUL R18, R18, 16777216 ;  /* 0x4b8000001212b820 */ /* 0x000fe40000400000 */
[----:B------:R-:W-:Y:S02]  /*3d570*/  FMUL R25, R16, R13 ;  /* 0x0000000d10197220 */ /* 0x000fe40000400000 */
[----:B------:R-:W-:-:S02]  /*3d580*/  @!P3 FMUL R17, R17, 16777216 ;  /* 0x4b8000001111b820 */ /* 0x000fc40000400000 */
[C---:B------:R-:W-:Y:S02]  /*3d590*/  FMUL R6, R16.reuse, R12 ;  /* 0x0000000c10067220 */ /* 0x040fe40000400000 */
[C---:B------:R-:W-:Y:S02]  /*3d5a0*/  FMUL R24, R16.reuse, R18 ;  /* 0x0000001210187220 */ /* 0x040fe40000400000 */
[----:B------:R-:W-:Y:S01]  /*3d5b0*/  FMUL R7, R16, R17 ;  /* 0x0000001110077220 */ /* 0x000fe20000400000 */
[----:B--2---:R0:W-:Y:S04]  /*3d5c0*/  STL [R1+0x1144], R20 ;  /* 0x0011441401007387 */ /* 0x0041e80000100800 */
[----:B------:R-:W2:Y:S04]  /*3d5d0*/  LDL.LU R2, [R1+0x2b0] ;  /* 0x0002b00001027983 */ /* 0x000ea80000300800 */
[----:B------:R-:W4:Y:S04]  /*3d5e0*/  LDL.LU R8, [R1+0x1160] ;  /* 0x0011600001087983 */ /* 0x000f280000300800 */
[----:B------:R-:W2:Y:S04]  /*3d5f0*/  LDL.LU R28, [R1+0xbc] ;  /* 0x0000bc00011c7983 */ /* 0x000ea80000300800 */
[----:B------:R-:W2:Y:S04]  /*3d600*/  LDL.LU R21, [R1+0xb8] ;  /* 0x0000b80001157983 */ /* 0x000ea80000300800 */
[----:B------:R-:W4:Y:S04]  /*3d610*/  LDL.LU R0, [R1+0x115c] ;  /* 0x00115c0001007983 */ /* 0x000f280000300800 */
[----:B------:R-:W2:Y:S04]  /*3d620*/  LDL.LU R29, [R1+0xc4] ;  /* 0x0000c400011d7983 */ /* 0x000ea80000300800 */
[----:B------:R-:W2:Y:S04]  /*3d630*/  LDL.LU R22, [R1+0xc0] ;  /* 0x0000c00001167983 */ /* 0x000ea80000300800 */
[----:B------:R-:W3:Y:S04]  /*3d640*/  LDL.LU R13, [R1+0x1158] ;  /* 0x00115800010d7983 */ /* 0x000ee80000300800 */
[----:B------:R-:W2:Y:S04]  /*3d650*/  LDL.LU R23, [R1+0xc8] ;  /* 0x0000c80001177983 */ /* 0x000ea80000300800 */
[----:B------:R-:W2:Y:S04]  /*3d660*/  LDL.LU R3, [R1+0x1b8] ;  /* 0x0001b80001037983 */ /* 0x000ea80000300800 */
[----:B------:R-:W3:Y:S04]  /*3d670*/  LDL.LU R12, [R1+0x1154] ;  /* 0x00115400010c7983 */ /* 0x000ee80000300800 */
[----:B------:R-:W2:Y:S04]  /*3d680*/  LDL.LU R18, [R1+0x1150] ;  /* 0x0011500001127983 */ /* 0x000ea80000300800 */
[----:B------:R-:W2:Y:S04]  /*3d690*/  LDL.LU R17, [R1+0x114c] ;  /* 0x00114c0001117983 */ /* 0x000ea80000300800 */
[----:B------:R-:W2:Y:S01]  /*3d6a0*/  LDL.LU R16, [R1+0x1148] ;  /* 0x0011480001107983 */ /* 0x000ea20000300800 */
[----:B0-----:R-:W-:-:S05]  /*3d6b0*/  @P4 MOV R20, 0x7f800000 ;  /* 0x7f80000000144802 */ /* 0x001fca0000000f00 */
[----:B-----5:R-:W-:Y:S01]  /*3d6c0*/  @P4 FFMA.FTZ R4, R27, R20, +INF ;  /* 0x7f8000001b044423 */ /* 0x020fe20000010014 */
[----:B----4-:R0:W-:Y:S04]  /*3d6d0*/  STS.128 [R0+0x80], R8 ;  /* 0x0000800800007388 */ /* 0x0101e80000000c00 */
[----:B0-----:R-:W4:Y:S04]  /*3d6e0*/  LDL.LU R8, [R1+0x1bc] ;  /* 0x0001bc0001087983 */ /* 0x001f280000300800 */
[----:B------:R-:W5:Y:S04]  /*3d6f0*/  LDL.LU R9, [R1+0x1c0] ;  /* 0x0001c00001097983 */ /* 0x000f680000300800 */
[----:B------:R-:W4:Y:S04]  /*3d700*/  LDL.LU R10, [R1+0x1c8] ;  /* 0x0001c800010a7983 */ /* 0x000f280000300800 */
[----:B------:R-:W4:Y:S04]  /*3d710*/  LDL.LU R11, [R1+0x1d0] ;  /* 0x0001d000010b7983 */ /* 0x000f280000300800 */
[----:B---3--:R0:W-:Y:S04]  /*3d720*/  STS.128 [R0+0x800], R12 ;  /* 0x0008000c00007388 */ /* 0x0081e80000000c00 */
[----:B--2---:R1:W-:Y:S04]  /*3d730*/  STS.128 [R0+0x880], R16 ;  /* 0x0008801000007388 */ /* 0x0043e80000000c00 */
[----:B0-----:R-:W2:Y:S04]  /*3d740*/  LDL.LU R12, [R1+0x2ac] ;  /* 0x0002ac00010c7983 */ /* 0x001ea80000300800 */
[----:B------:R-:W2:Y:S04]  /*3d750*/  LDL.LU R13, [R1+0x2a8] ;  /* 0x0002a800010d7983 */ /* 0x000ea80000300800 */
[----:B------:R-:W3:Y:S04]  /*3d760*/  LDL.LU R14, [R1+0x1d4] ;  /* 0x0001d400010e7983 */ /* 0x000ee80000300800 */
[----:B------:R-:W2:Y:S04]  /*3d770*/  LDL.LU R15, [R1+0x2b4] ;  /* 0x0002b400010f7983 */ /* 0x000ea80000300800 */
[----:B-1----:R-:W5:Y:S04]  /*3d780*/  LDL.LU R16, [R1+0x1c4] ;  /* 0x0001c40001107983 */ /* 0x002f680000300800 */
[----:B------:R-:W2:Y:S04]  /*3d790*/  LDL.LU R17, [R1+0x2a4] ;  /* 0x0002a40001117983 */ /* 0x000ea80000300800 */
[----:B------:R-:W2:Y:S04]  /*3d7a0*/  LDL.LU R18, [R1+0x2a0] ;  /* 0x0002a00001127983 */ /* 0x000ea80000300800 */
[----:B------:R-:W2:Y:S04]  /*3d7b0*/  LDL.LU R19, [R1+0x1cc] ;  /* 0x0001cc0001137983 */ /* 0x000ea80000300800 */
[----:B------:R-:W2:Y:S04]  /*3d7c0*/  LDL.LU R20, [R1+0x1144] ;  /* 0x0011440001147983 */ /* 0x000ea80000300800 */
[----:B------:R-:W2:Y:S01]  /*3d7d0*/  LDL.LU R27, [R1+0x1140] ;  /* 0x00114000011b7983 */ /* 0x000ea20000300800 */
[----:B------:R-:W-:-:S03]  /*3d7e0*/  F2FP.BF16.PACK_AB R24, R24, R7 ;  /* 0x000000071818723e */ /* 0x000fc600000010ff */
[----:B------:R0:W-:Y:S01]  /*3d7f0*/  @P4 STL [R1+0x430], R4 ;  /* 0x0004300401004387 */ /* 0x0001e20000100800 */
[----:B------:R-:W-:Y:S02]  /*3d800*/  F2FP.BF16.PACK_AB R25, R25, R6 ;  /* 0x000000061919723e */ /* 0x000fe400000010ff */
[----:B------:R-:W-:Y:S01]  /*3d810*/  F2FP.BF16.PACK_AB R21, R28, R21 ;  /* 0x000000151c15723e */ /* 0x000fe200000010ff */
[----:B0-----:R-:W3:Y:S04]  /*3d820*/  LDL.LU R4, [R1+0x113c] ;  /* 0x00113c0001047983 */ /* 0x001ee80000300800 */
[----:B------:R-:W3:Y:S01]  /*3d830*/  LDL.LU R7, [R1+0x28c] ;  /* 0x00028c0001077983 */ /* 0x000ee20000300800 */
[----:B------:R-:W-:Y:S02]  /*3d840*/  F2FP.BF16.PACK_AB R26, R26, R5 ;  /* 0x000000051a1a723e */ /* 0x000fe400000010ff */
[----:B------:R-:W-:Y:S01]  /*3d850*/  F2FP.BF16.PACK_AB R22, R29, R22 ;  /* 0x000000161d16723e */ /* 0x000fe200000010ff */
[----:B------:R-:W-:Y:S01]  /*3d860*/  BAR.SYNC.DEFER_BLOCKING 0x0 ;  /* 0x0000000000007b1d */ /* 0x000fe20000010000 */
[----:B--2---:R-:W-:-:S05]  /*3d870*/  F2FP.BF16.PACK_AB R20, R27, R20 ;  /* 0x000000141b14723e */ /* 0x004fca00000010ff */
[----:B------:R-:W3:Y:S04]  /*3d880*/  LDL.LU R27, [R1+0x1138] ;  /* 0x00113800011b7983 */ /* 0x000ee80000300800 */
[----:B------:R-:W2:Y:S04]  /*3d890*/  LDL.LU R6, [R1+0x294] ;  /* 0x0002940001067983 */ /* 0x000ea80000300800 */
[----:B------:R-:W2:Y:S04]  /*3d8a0*/  LDL.LU R28, [R1+0x1134] ;  /* 0x00113400011c7983 */ /* 0x000ea80000300800 */
[----:B------:R-:W2:Y:S01]  /*3d8b0*/  LDL.LU R5, [R1+0xcc] ;  /* 0x0000cc0001057983 */ /* 0x000ea20000300800 */
[----:B----4-:R-:W-:-:S03]  /*3d8c0*/  F2FP.BF16.PACK_AB R8, R8, R3 ;  /* 0x000000030808723e */ /* 0x010fc600000010ff */
[----:B------:R-:W0:Y:S01]  /*3d8d0*/  S2R R3, SR_TID.X ;  /* 0x0000000000037919 */ /* 0x000e220000002100 */
[----:B-----5:R-:W-:-:S03]  /*3d8e0*/  F2FP.BF16.PACK_AB R9, R16, R9 ;  /* 0x000000091009723e */ /* 0x020fc600000010ff */
[----:B------:R-:W4:Y:S01]  /*3d8f0*/  LDL.LU R29, [R1+0x1130] ;  /* 0x00113000011d7983 */ /* 0x000f220000300800 */
[----:B------:R-:W-:Y:S02]  /*3d900*/  F2FP.BF16.PACK_AB R10, R19, R10 ;  /* 0x0000000a130a723e */ /* 0x000fe400000010ff */
[C---:B0-----:R-:W-:Y:S01]  /*3d910*/  LOP3.LUT R16, R3.reuse, 0xff, RZ, 0xc0, !PT ;  /* 0x000000ff03107812 */ /* 0x041fe200078ec0ff */
[----:B------:R-:W-:-:S05]  /*3d920*/  IMAD.SHL.U32 R3, R3, 0x800, RZ ;  /* 0x0000080003037824 */ /* 0x000fca00078e00ff */
[----:B------:R-:W-:-:S04]  /*3d930*/  LOP3.LUT R3, R3, 0x3000, RZ, 0xc0, !PT ;  /* 0x0000300003037812 */ /* 0x000fc800078ec0ff */
[----:B------:R-:W-:Y:S02]  /*3d940*/  LEA R3, R16, R3, 0x4 ;  /* 0x0000000310037211 */ /* 0x000fe400078e20ff */
[----:B---3--:R-:W-:Y:S02]  /*3d950*/  F2FP.BF16.PACK_AB R27, R27, R4 ;  /* 0x000000041b1b723e */ /* 0x008fe400000010ff */
[----:B--2---:R-:W-:Y:S02]  /*3d960*/  F2FP.BF16.PACK_AB R4, R6, R7 ;  /* 0x000000070604723e */ /* 0x004fe400000010ff */
[----:B------:R-:W-:Y:S01]  /*3d970*/  F2FP.BF16.PACK_AB R7, R15, R2 ;  /* 0x000000020f07723e */ /* 0x000fe200000010ff */
[----:B------:R-:W-:Y:S01]  /*3d980*/  STL.64 [R1+0x1128], R26 ;  /* 0x0011281a01007387 */ /* 0x000fe20000100a00 */
[----:B------:R-:W-:-:S03]  /*3d990*/  LOP3.LUT R2, R3, 0x20, RZ, 0x3c, !PT ;  /* 0x0000002003027812 */ /* 0x000fc600078e3cff */
[----:B------:R-:W-:Y:S01]  /*3d9a0*/  STL.64 [R1+0x1120], R24 ;  /* 0x0011201801007387 */ /* 0x000fe20000100a00 */
[----:B------:R-:W-:Y:S02]  /*3d9b0*/  F2FP.BF16.PACK_AB R23, R5, R23 ;  /* 0x000000170517723e */ /* 0x000fe400000010ff */
[----:B------:R-:W-:Y:S01]  /*3d9c0*/  F2FP.BF16.PACK_AB R5, R17, R18 ;  /* 0x000000121105723e */ /* 0x000fe200000010ff */
[----:B------:R-:W0:Y:S04]  /*3d9d0*/  LDS.128 R24, [R3] ;  /* 0x0000000003187984 */ /* 0x000e280000000c00 */
[----:B------:R-:W1:Y:S01]  /*3d9e0*/  LDS.128 R16, [R2] ;  /* 0x0000000002107984 */ /* 0x000e620000000c00 */
[----:B------:R-:W-:Y:S02]  /*3d9f0*/  F2FP.BF16.PACK_AB R6, R12, R13 ;  /* 0x0000000d0c06723e */ /* 0x000fe400000010ff */
[----:B------:R-:W-:Y:S01]  /*3da00*/  LOP3.LUT R13, R3, 0x40, RZ, 0x3c, !PT ;  /* 0x00000040030d7812 */ /* 0x000fe200078e3cff */
[----:B------:R-:W-:Y:S04]  /*3da10*/  STL [R1+0x1108], R2 ;  /* 0x0011080201007387 */ /* 0x000fe80000100800 */
[----:B0-----:R-:W-:Y:S04]  /*3da20*/  STL.64 [R1+0x60], R24 ;  /* 0x0000601801007387 */ /* 0x001fe80000100a00 */
[----:B------:R-:W-:Y:S04]  /*3da30*/  STL.64 [R1+0x68], R26 ;  /* 0x0000681a01007387 */ /* 0x000fe80000100a00 */
[----:B-1----:R0:W-:Y:S04]  /*3da40*/  STL.64 [R1+0x50], R16 ;  /* 0x0000501001007387 */ /* 0x0021e80000100a00 */
[----:B------:R-:W-:Y:S04]  /*3da50*/  STL.64 [R1+0x58], R18 ;  /* 0x0000581201007387 */ /* 0x000fe80000100a00 */
[----:B------:R1:W2:Y:S04]  /*3da60*/  LDS.128 R24, [R13] ;  /* 0x000000000d187984 */ /* 0x0002a80000000c00 */
[----:B0-----:R-:W3:Y:S04]  /*3da70*/  LDL.LU R16, [R1+0xdc] ;  /* 0x0000dc0001107983 */ /* 0x001ee80000300800 */
[----:B-1----:R-:W5:Y:S04]  /*3da80*/  LDL.LU R13, [R1] ;  /* 0x00000000010d7983 */ /* 0x002f680000300800 */
[----:B--2---:R-:W-:Y:S04]  /*3da90*/  STL.64 [R1+0x70], R24 ;  /* 0x0000701801007387 */ /* 0x004fe80000100a00 */
[----:B------:R-:W-:Y:S04]  /*3daa0*/  STL.64 [R1+0x78], R26 ;  /* 0x0000781a01007387 */ /* 0x000fe80000100a00 */
[----:B-----5:R0:W-:Y:S04]  /*3dab0*/  STL [R1+0x1118], R13 ;  /* 0x0011180d01007387 */ /* 0x0201e80000100800 */
[----:B0-----:R-:W3:Y:S04]  /*3dac0*/  LDL.LU R13, [R1+0xe0] ;  /* 0x0000e000010d7983 */ /* 0x001ee80000300800 */
[----:B------:R-:W2:Y:S01]  /*3dad0*/  LDL.LU R17, [R1+0xe4] ;  /* 0x0000e40001117983 */ /* 0x000ea20000300800 */
[----:B------:R-:W-:-:S03]  /*3dae0*/  F2FP.BF16.PACK_AB R11, R14, R11 ;  /* 0x0000000b0e0b723e */ /* 0x000fc600000010ff */
[----:B--2---:R0:W-:Y:S04]  /*3daf0*/  STL [R1+0x1114], R17 ;  /* 0x0011141101007387 */ /* 0x0041e80000100800 */
[----:B0-----:R-:W2:Y:S04]  /*3db00*/  LDL.LU R17, [R1+0x4] ;  /* 0x0000040001117983 */ /* 0x001ea80000300800 */
[----:B------:R-:W5:Y:S01]  /*3db10*/  LDL.LU R14, [R1+0x8] ;  /* 0x00000800010e7983 */ /* 0x000f620000300800 */
[----:B------:R-:W-:-:S05]  /*3db20*/  LOP3.LUT R12, R3, 0x60, RZ, 0x3c, !PT ;  /* 0x00000060030c7812 */ /* 0x000fca00078e3cff */
[----:B------:R-:W0:Y:S04]  /*3db30*/  LDS.128 R24, [R12] ;  /* 0x000000000c187984 */ /* 0x000e280000000c00 */
[----:B------:R-:W-:Y:S06]  /*3db40*/  BAR.SYNC.DEFER_BLOCKING 0x0 ;  /* 0x0000000000007b1d */ /* 0x000fec0000010000 */
[----:B-----5:R1:W-:Y:S04]  /*3db50*/  STL [R1+0x1110], R14 ;  /* 0x0011100e01007387 */ /* 0x0203e80000100800 */
[----:B-1----:R-:W5:Y:S04]  /*3db60*/  LDL.LU R14, [R1+0xe8] ;  /* 0x0000e800010e7983 */ /* 0x002f680000300800 */
[----:B------:R-:W2:Y:S04]  /*3db70*/  LDL.LU R2, [R1+0xf0] ;  /* 0x0000f00001027983 */ /* 0x000ea80000300800 */
[----:B--2---:R1:W-:Y:S04]  /*3db80*/  STL [R1+0x110c], R2 ;  /* 0x00110c0201007387 */ /* 0x0043e80000100800 */
[----:B-1----:R-:W2:Y:S04]  /*3db90*/  LDL.LU R2, [R1+0xc] ;  /* 0x00000c0001027983 */ /* 0x002ea80000300800 */
[----:B------:R-:W2:Y:S04]  /*3dba0*/  LDL.LU R18, [R1+0xec] ;  /* 0x0000ec0001127983 */ /* 0x000ea80000300800 */
[----:B------:R-:W2:Y:S04]  /*3dbb0*/  LDL.LU R15, [R1+0x10] ;  /* 0x00001000010f7983 */ /* 0x000ea80000300800 */
[----:B0-----:R-:W-:Y:S04]  /*3dbc0*/  STL.64 [R1+0x40], R24 ;  /* 0x0000401801007387 */ /* 0x001fe80000100a00 */
[----:B------:R0:W-:Y:S04]  /*3dbd0*/  STL.64 [R1+0x48], R26 ;  /* 0x0000481a01007387 */ /* 0x0001e80000100a00 */
[----:B0-----:R-:W2:Y:S04]  /*3dbe0*/  LDL.LU.64 R26, [R1+0x1128] ;  /* 0x00112800011a7983 */ /* 0x001ea80000300a00 */
[----:B------:R-:W2:Y:S04]  /*3dbf0*/  LDL.LU.64 R24, [R1+0x1120] ;  /* 0x0011200001187983 */ /* 0x000ea80000300a00 */
[----:B------:R-:W5:Y:S04]  /*3dc00*/  LDL.LU R19, [R1+0xf4] ;  /* 0x0000f40001137983 */ /* 0x000f680000300800 */
[----:B------:R-:W-:Y:S04]  /*3dc10*/  STS.128 [R0+0x80], R20 ;  /* 0x0000801400007388 */ /* 0x000fe80000000c00 */
[----:B------:R-:W-:Y:S04]  /*3dc20*/  STS.128 [R0+0x800], R8 ;  /* 0x0008000800007388 */ /* 0x000fe80000000c00 */
[----:B------:R-:W-:Y:S01]  /*3dc30*/  STS.128 [R0+0x880], R4 ;  /* 0x0008800400007388 */ /* 0x000fe20000000c00 */
[----:B----4-:R-:W-:-:S02]  /*3dc40*/  F2FP.BF16.PACK_AB R12, R29, R28 ;  /* 0x0000001c1d0c723e */ /* 0x010fc400000010ff */
[----:B---3--:R-:W-:Y:S01]  /*3dc50*/  F2FP.BF16.PACK_AB R16, R13, R16 ;  /* 0x000000100d10723e */ /* 0x008fe200000010ff */
[----:B--2---:R0:W-:Y:S04]  /*3dc60*/  STS.128 [R0], R24 ;  /* 0x0000001800007388 */ /* 0x0041e80000000c00 */
[----:B0-----:R-:W2:Y:S04]  /*3dc70*/  LDL.LU R24, [R1+0x214] ;  /* 0x0002140001187983 */ /* 0x001ea80000300800 */
[----:B------:R-:W2:Y:S04]  /*3dc80*/  LDL.LU R25, [R1+0x210] ;  /* 0x0002100001197983 */ /* 0x000ea80000300800 */
[----:B------:R-:W3:Y:S04]  /*3dc90*/  LDL.LU R26, [R1+0x304] ;  /* 0x00030400011a7983 */ /* 0x000ee80000300800 */
[----:B------:R-:W3:Y:S04]  /*3dca0*/  LDL.LU R27, [R1+0x300] ;  /* 0x00030000011b7983 */ /* 0x000ee80000300800 */
[----:B------:R-:W4:Y:S04]  /*3dcb0*/  LDL.LU R20, [R1+0x20c] ;  /* 0x00020c0001147983 */ /* 0x000f280000300800 */
[----:B------:R-:W4:Y:S04]  /*3dcc0*/  LDL.LU R21, [R1+0x208] ;  /* 0x0002080001157983 */ /* 0x000f280000300800 */
        /* <DEDUP_REMOVED lines=13> */
[----:B------:R-:W-:Y:S01]  /*3dda0*/  BAR.SYNC.DEFER_BLOCKING 0x0 ;  /* 0x0000000000007b1d */ /* 0x000fe20000010000 */
[----:B--2---:R-:W-:-:S05]  /*3ddb0*/  F2FP.BF16.PACK_AB R13, R17, R13 ;  /* 0x0000000d110d723e */ /* 0x004fca00000010ff */
[----:B------:R-:W5:Y:S02]  /*3ddc0*/  LDL.LU R17, [R1+0x1114] ;  /* 0x0011140001117983 */ /* 0x000f640000300800 */
[----:B-----5:R-:W-:Y:S02]  /*3ddd0*/  F2FP.BF16.PACK_AB R17, R14, R17 ;  /* 0x000000110e11723e */ /* 0x020fe400000010ff */
[----:B------:R-:W2:Y:S01]  /*3dde0*/  LDL.LU R14, [R1+0x1110] ;  /* 0x00111000010e7983 */ /* 0x000ea20000300800 */
[----:B------:R-:W-:Y:S02]  /*3ddf0*/  F2FP.BF16.PACK_AB R15, R28, R15 ;  /* 0x0000000f1c0f723e */ /* 0x000fe400000010ff */
[----:B--2---:R-:W-:Y:S02]  /*3de00*/  F2FP.BF16.PACK_AB R14, R2, R14 ;  /* 0x0000000e020e723e */ /* 0x004fe400000010ff */
[----:B------:R-:W2:Y:S01]  /*3de10*/  LDL.LU R2, [R1+0x110c] ;  /* 0x00110c0001027983 */ /* 0x000ea20000300800 */
[----:B------:R-:W-:-:S02]  /*3de20*/  F2FP.BF16.PACK_AB R19, R29, R19 ;  /* 0x000000131d13723e */ /* 0x000fc400000010ff */
[----:B------:R-:W-:Y:S02]  /*3de30*/  F2FP.BF16.PACK_AB R8, R6, R8 ;  /* 0x000000080608723e */ /* 0x000fe400000010ff */
[----:B----4-:R-:W-:Y:S02]  /*3de40*/  F2FP.BF16.PACK_AB R6, R20, R21 ;  /* 0x000000151406723e */ /* 0x010fe400000010ff */
[----:B--2---:R-:W-:Y:S02]  /*3de50*/  F2FP.BF16.PACK_AB R18, R2, R18 ;  /* 0x000000120212723e */ /* 0x004fe400000010ff */
[----:B------:R-:W2:Y:S04]  /*3de60*/  LDL.LU R2, [R1+0x1108] ;  /* 0x0011080001027983 */ /* 0x000ea80000300800 */
[----:B------:R-:W-:Y:S04]  /*3de70*/  STL.64 [R1+0x10f0], R14 ;  /* 0x0010f00e01007387 */ /* 0x000fe80000100a00 */
[----:B------:R-:W-:Y:S04]  /*3de80*/  STL.64 [R1+0x10e8], R12 ;  /* 0x0010e80c01007387 */ /* 0x000fe80000100a00 */
[----:B------:R-:W0:Y:S04]  /*3de90*/  LDS.128 R12, [R3] ;  /* 0x00000000030c7984 */ /* 0x000e280000000c00 */
[----:B------:R-:W-:Y:S04]  /*3dea0*/  STL.64 [R1+0x1100], R18 ;  /* 0x0011001201007387 */ /* 0x000fe80000100a00 */
[----:B------:R-:W-:Y:S04]  /*3deb0*/  STL.64 [R1+0x10f8], R16 ;  /* 0x0010f81001007387 */ /* 0x000fe80000100a00 */
[----:B0-----:R-:W-:Y:S04]  /*3dec0*/  STL [R1+0xa4], R13 ;  /* 0x0000a40d01007387 */ /* 0x001fe80000100800 */
[----:B------:R-:W-:Y:S04]  /*3ded0*/  STL.64 [R1+0xa8], R14 ;  /* 0x0000a80e01007387 */ /* 0x000fe80000100a00 */
[----:B------:R-:W4:Y:S04]  /*3dee0*/  LDL.LU R20, [R1+0x18] ;  /* 0x0000180001147983 */ /* 0x000f280000300800 */
[----:B------:R-:W5:Y:S01]  /*3def0*/  LDL.LU R21, [R1+0x20] ;  /* 0x0000200001157983 */ /* 0x000f620000300800 */
[----:B------:R-:W-:-:S03]  /*3df00*/  F2FP.BF16.PACK_AB R4, R4, R5 ;  /* 0x000000050404723e */ /* 0x000fc600000010ff */
[----:B-----5:R0:W-:Y:S04]  /*3df10*/  STL [R1+0x10e0], R21 ;  /* 0x0010e01501007387 */ /* 0x0201e80000100800 */
[----:B0-----:R-:W5:Y:S01]  /*3df20*/  LDL.LU R21, [R1+0x15c] ;  /* 0x00015c0001157983 */ /* 0x001f620000300800 */
[----:B------:R-:W-:Y:S02]  /*3df30*/  F2FP.BF16.PACK_AB R5, R7, R9 ;  /* 0x000000090705723e */ /* 0x000fe400000010ff */
[----:B------:R-:W-:Y:S02]  /*3df40*/  F2FP.BF16.PACK_AB R9, R10, R11 ;  /* 0x0000000b0a09723e */ /* 0x000fe400000010ff */
[----:B------:R-:W-:Y:S01]  /*3df50*/  F2FP.BF16.PACK_AB R10, R22, R23 ;  /* 0x00000017160a723e */ /* 0x000fe200000010ff */
[----:B-----5:R0:W-:Y:S04]  /*3df60*/  STL [R1+0x10e4], R21 ;  /* 0x0010e41501007387 */ /* 0x0201e80000100800 */
[----:B0-----:R-:W4:Y:S04]  /*3df70*/  LDL.LU R21, [R1+0x1c] ;  /* 0x00001c0001157983 */ /* 0x001f280000300800 */
[----:B------:R-:W5:Y:S04]  /*3df80*/  LDL.LU R22, [R1+0x28] ;  /* 0x0000280001167983 */ /* 0x000f680000300800 */
[----:B-----5:R0:W-:Y:S04]  /*3df90*/  STL [R1+0x10d8], R22 ;  /* 0x0010d81601007387 */ /* 0x0201e80000100800 */
[----:B0-----:R-:W5:Y:S04]  /*3dfa0*/  LDL.LU R22, [R1+0x164] ;  /* 0x0001640001167983 */ /* 0x001f680000300800 */
[----:B-----5:R0:W-:Y:S04]  /*3dfb0*/  STL [R1+0x10dc], R22 ;  /* 0x0010dc1601007387 */ /* 0x0201e80000100800 */
[----:B0-----:R-:W5:Y:S04]  /*3dfc0*/  LDL.LU R22, [R1+0x24] ;  /* 0x0000240001167983 */ /* 0x001f680000300800 */
[----:B------:R-:W3:Y:S01]  /*3dfd0*/  LDL.LU R23, [R1+0x30] ;  /* 0x0000300001177983 */ /* 0x000ee20000300800 */
[----:B------:R-:W-:-:S03]  /*3dfe0*/  MOV R29, R12 ;  /* 0x0000000c001d7202 */ /* 0x000fc60000000f00 */
[----:B--2---:R-:W0:Y:S04]  /*3dff0*/  LDS.128 R12, [R2] ;  /* 0x00000000020c7984 */ /* 0x004e280000000c00 */
[----:B---3--:R1:W-:Y:S04]  /*3e000*/  STL [R1+0x10d0], R23 ;  /* 0x0010d01701007387 */ /* 0x0083e80000100800 */
[----:B-1----:R-:W2:Y:S01]  /*3e010*/  LDL.LU R23, [R1+0x16c] ;  /* 0x00016c0001177983 */ /* 0x002ea20000300800 */
[----:B------:R-:W-:Y:S02]  /*3e020*/  F2FP.BF16.PACK_AB R7, R24, R25 ;  /* 0x000000191807723e */ /* 0x000fe400000010ff */
[----:B------:R-:W-:-:S02]  /*3e030*/  F2FP.BF16.PACK_AB R11, R26, R27 ;  /* 0x0000001b1a0b723e */ /* 0x000fc400000010ff */
[----:B0-----:R-:W-:Y:S01]  /*3e040*/  MOV R28, R12 ;  /* 0x0000000c001c7202 */ /* 0x001fe20000000f00 */
[----:B--2---:R0:W-:Y:S04]  /*3e050*/  STL [R1+0x10d4], R23 ;  /* 0x0010d41701007387 */ /* 0x0041e80000100800 */
[----:B0-----:R-:W2:Y:S04]  /*3e060*/  LDL.LU R23, [R1+0x2c] ;  /* 0x00002c0001177983 */ /* 0x001ea80000300800 */
[----:B------:R-:W3:Y:S04]  /*3e070*/  LDL.LU R24, [R1+0x254] ;  /* 0x0002540001187983 */ /* 0x000ee80000300800 */
[----:B------:R-:W3:Y:S04]  /*3e080*/  LDL.LU R25, [R1+0x250] ;  /* 0x0002500001197983 */ /* 0x000ee80000300800 */
[----:B------:R-:W2:Y:S04]  /*3e090*/  LDL.LU R26, [R1+0x334] ;  /* 0x00033400011a7983 */ /* 0x000ea80000300800 */
[----:B------:R-:W2:Y:S04]  /*3e0a0*/  LDL.LU R27, [R1+0x330] ;  /* 0x00033000011b7983 */ /* 0x000ea80000300800 */
[----:B------:R0:W-:Y:S04]  /*3e0b0*/  STL [R1+0x102c], R29 ;  /* 0x00102c1d01007387 */ /* 0x0001e80000100800 */
[----:B0-----:R-:W2:Y:S04]  /*3e0c0*/  LDL.LU R29, [R1+0x328] ;  /* 0x00032800011d7983 */ /* 0x001ea80000300800 */
[----:B------:R-:W-:Y:S04]  /*3e0d0*/  STL [R1+0x94], R13 ;  /* 0x0000940d01007387 */ /* 0x000fe80000100800 */
[----:B------:R0:W-:Y:S02]  /*3e0e0*/  STL.64 [R1+0x98], R14 ;  /* 0x0000980e01007387 */ /* 0x0001e40000100a00 */
[----:B0-----:R-:W-:-:S02]  /*3e0f0*/  LOP3.LUT R14, R3, 0x40, RZ, 0x3c, !PT ;  /* 0x00000040030e7812 */ /* 0x001fc400078e3cff */
[----:B------:R-:W-:-:S03]  /*3e100*/  LOP3.LUT R15, R3, 0x60, RZ, 0x3c, !PT ;  /* 0x00000060030f7812 */ /* 0x000fc600078e3cff */
[----:B------:R-:W0:Y:S04]  /*3e110*/  LDS.128 R16, [R14] ;  /* 0x000000000e107984 */ /* 0x000e280000000c00 */
[----:B------:R-:W1:Y:S04]  /*3e120*/  LDS.128 R12, [R15] ;  /* 0x000000000f0c7984 */ /* 0x000e680000000c00 */
[----:B------:R4:W-:Y:S04]  /*3e130*/  STL [R1+0x1030], R28 ;  /* 0x0010301c01007387 */ /* 0x0009e80000100800 */
[----:B------:R-:W-:Y:S06]  /*3e140*/  BAR.SYNC.DEFER_BLOCKING 0x0 ;  /* 0x0000000000007b1d */ /* 0x000fec0000010000 */
[----:B----4-:R-:W4:Y:S04]  /*3e150*/  LDL.LU R28, [R1+0x32c] ;  /* 0x00032c00011c7983 */ /* 0x010f280000300800 */
[----:B0-----:R-:W-:Y:S04]  /*3e160*/  STL.64 [R1+0xb0], R16 ;  /* 0x0000b01001007387 */ /* 0x001fe80000100a00 */
[----:B------:R0:W-:Y:S04]  /*3e170*/  STL.64 [R1+0xb8], R18 ;  /* 0x0000b81201007387 */ /* 0x0001e80000100a00 */
[----:B0-----:R-:W2:Y:S04]  /*3e180*/  LDL.LU.64 R18, [R1+0x1100] ;  /* 0x0011000001127983 */ /* 0x001ea80000300a00 */
[----:B------:R-:W2:Y:S04]  /*3e190*/  LDL.LU.64 R16, [R1+0x10f8] ;  /* 0x0010f80001107983 */ /* 0x000ea80000300a00 */
[----:B-1----:R-:W-:Y:S04]  /*3e1a0*/  STL.64 [R1+0x80], R12 ;  /* 0x0000800c01007387 */ /* 0x002fe80000100a00 */
[----:B------:R0:W-:Y:S04]  /*3e1b0*/  STL.64 [R1+0x88], R14 ;  /* 0x0000880e01007387 */ /* 0x0001e80000100a00 */
[----:B0-----:R-:W3:Y:S04]  /*3e1c0*/  LDL.LU.64 R14, [R1+0x10f0] ;  /* 0x0010f000010e7983 */ /* 0x001ee80000300a00 */
[----:B------:R-:W3:Y:S04]  /*3e1d0*/  LDL.LU.64 R12, [R1+0x10e8] ;  /* 0x0010e800010c7983 */ /* 0x000ee80000300a00 */
[----:B------:R-:W-:Y:S04]  /*3e1e0*/  STS.128 [R0+0x800], R4 ;  /* 0x0008000400007388 */ /* 0x000fe80000000c00 */
[----:B------:R-:W-:Y:S01]  /*3e1f0*/  STS.128 [R0+0x880], R8 ;  /* 0x0008800800007388 */ /* 0x000fe20000000c00 */
[----:B------:R-:W-:-:S03]  /*3e200*/  F2FP.BF16.PACK_AB R20, R21, R20 ;  /* 0x000000141514723e */ /* 0x000fc600000010ff */
[----:B--2---:R-:W-:Y:S04]  /*3e210*/  STS.128 [R0+0x80], R16 ;  /* 0x0000801000007388 */ /* 0x004fe80000000c00 */
[----:B---3--:R0:W-:Y:S04]  /*3e220*/  STS.128 [R0], R12 ;  /* 0x0000000c00007388 */ /* 0x0081e80000000c00 */
[----:B0-----:R-:W2:Y:S04]  /*3e230*/  LDL.LU R12, [R1+0x158] ;  /* 0x00015800010c7983 */ /* 0x001ea80000300800 */
[----:B------:R-:W3:Y:S04]  /*3e240*/  LDL.LU R13, [R1+0x160] ;  /* 0x00016000010d7983 */ /* 0x000ee80000300800 */
        /* <DEDUP_REMOVED lines=19> */
[----:B------:R-:W3:Y:S02]  /*3e380*/  LDL.LU R22, [R1+0x10dc] ;  /* 0x0010dc0001167983 */ /* 0x000ee40000300800 */
[----:B---3--:R-:W-:Y:S02]  /*3e390*/  F2FP.BF16.PACK_AB R13, R22, R13 ;  /* 0x0000000d160d723e */ /* 0x008fe400000010ff */
[----:B------:R-:W2:Y:S02]  /*3e3a0*/  LDL.LU R22, [R1+0x10d8] ;  /* 0x0010d80001167983 */ /* 0x000ea40000300800 */
[----:B--2---:R-:W-:-:S02]  /*3e3b0*/  F2FP.BF16.PACK_AB R22, R23, R22 ;  /* 0x000000161716723e */ /* 0x004fc400000010ff */
[----:B------:R-:W2:Y:S02]  /*3e3c0*/  LDL.LU R23, [R1+0x10d4] ;  /* 0x0010d40001177983 */ /* 0x000ea40000300800 */
[----:B--2---:R-:W-:Y:S02]  /*3e3d0*/  F2FP.BF16.PACK_AB R14, R23, R14 ;  /* 0x0000000e170e723e */ /* 0x004fe400000010ff */
[----:B------:R-:W2:Y:S01]  /*3e3e0*/  LDL.LU R23, [R1+0x10d0] ;  /* 0x0010d00001177983 */ /* 0x000ea20000300800 */
[----:B------:R-:W-:Y:S02]  /*3e3f0*/  F2FP.BF16.PACK_AB R15, R9, R15 ;  /* 0x0000000f090f723e */ /* 0x000fe400000010ff */
[----:B--2---:R-:W-:Y:S02]  /*3e400*/  F2FP.BF16.PACK_AB R23, R8, R23 ;  /* 0x000000170817723e */ /* 0x004fe400000010ff */
[----:B------:R-:W-:-:S03]  /*3e410*/  F2FP.BF16.PACK_AB R8, R10, R11 ;  /* 0x0000000b0a08723e */ /* 0x000fc600000010ff */
[----:B------:R-:W-:Y:S01]  /*3e420*/  STL.64 [R1+0x10b8], R22 ;  /* 0x0010b81601007387 */ /* 0x000fe20000100a00 */
[----:B------:R-:W-:-:S03]  /*3e430*/  F2FP.BF16.PACK_AB R10, R18, R19 ;  /* 0x00000013120a723e */ /* 0x000fc600000010ff */
[----:B------:R-:W-:Y:S01]  /*3e440*/  STL.64 [R1+0x10b0], R20 ;  /* 0x0010b01401007387 */ /* 0x000fe20000100a00 */
[----:B----4-:R-:W-:-:S03]  /*3e450*/  F2FP.BF16.PACK_AB R18, R28, R29 ;  /* 0x0000001d1c12723e */ /* 0x010fc600000010ff */
[----:B------:R-:W-:Y:S04]  /*3e460*/  STL.64 [R1+0x10c8], R14 ;  /* 0x0010c80e01007387 */ /* 0x000fe80000100a00 */
[----:B------:R-:W-:Y:S04]  /*3e470*/  STL.64 [R1+0x10c0], R12 ;  /* 0x0010c00c01007387 */ /* 0x000fe80000100a00 */
[----:B------:R-:W2:Y:S01]  /*3e480*/  LDL.LU R28, [R1+0x29c] ;  /* 0x00029c00011c7983 */ /* 0x000ea20000300800 */
[----:B------:R-:W-:Y:S02]  /*3e490*/  F2FP.BF16.PACK_AB R11, R24, R25 ;  /* 0x00000019180b723e */ /* 0x000fe400000010ff */
[----:B------:R-:W-:Y:S01]  /*3e4a0*/  F2FP.BF16.PACK_AB R16, R4, R16 ;  /* 0x000000100410723e */ /* 0x000fe200000010ff */
[----:B------:R-:W0:Y:S04]  /*3e4b0*/  LDS.128 R12, [R3] ;  /* 0x00000000030c7984 */ /* 0x000e280000000c00 */
[----:B--2---:R-:W-:Y:S04]  /*3e4c0*/  STL [R1+0x1098], R28 ;  /* 0x0010981c01007387 */ /* 0x004fe80000100800 */
[----:B------:R-:W2:Y:S04]  /*3e4d0*/  LDL.LU R29, [R1+0x298] ;  /* 0x00029800011d7983 */ /* 0x000ea80000300800 */
[----:B--2---:R-:W-:Y:S04]  /*3e4e0*/  STL [R1+0x109c], R29 ;  /* 0x00109c1d01007387 */ /* 0x004fe80000100800 */
[----:B------:R-:W2:Y:S04]  /*3e4f0*/  LDL.LU R24, [R1+0x38] ;  /* 0x0000380001187983 */ /* 0x000ea80000300800 */
[----:B------:R-:W3:Y:S04]  /*3e500*/  LDL.LU R4, [R1+0x198] ;  /* 0x0001980001047983 */ /* 0x000ee80000300800 */
[----:B0-----:R-:W-:Y:S04]  /*3e510*/  STL.64 [R1+0xd0], R12 ;  /* 0x0000d00c01007387 */ /* 0x001fe80000100a00 */
[----:B------:R-:W-:Y:S01]  /*3e520*/  STL.64 [R1+0xd8], R14 ;  /* 0x0000d80e01007387 */ /* 0x000fe20000100a00 */
[----:B------:R-:W-:-:S03]  /*3e530*/  F2FP.BF16.PACK_AB R9, R5, R6 ;  /* 0x000000060509723e */ /* 0x000fc600000010ff */
[----:B------:R-:W0:Y:S04]  /*3e540*/  LDS.128 R12, [R2] ;  /* 0x00000000020c7984 */ /* 0x000e280000000c00 */
[----:B---3--:R1:W-:Y:S04]  /*3e550*/  STL [R1+0x10ac], R4 ;  /* 0x0010ac0401007387 */ /* 0x0083e80000100800 */
[----:B-1----:R-:W2:Y:S04]  /*3e560*/  LDL.LU R4, [R1+0x3c] ;  /* 0x00003c0001047983 */ /* 0x002ea80000300800 */
[----:B------:R-:W3:Y:S04]  /*3e570*/  LDL.LU R25, [R1+0x100] ;  /* 0x0001000001197983 */ /* 0x000ee80000300800 */
[----:B---3--:R1:W-:Y:S04]  /*3e580*/  STL [R1+0x10a8], R25 ;  /* 0x0010a81901007387 */ /* 0x0083e80000100800 */
[----:B-1----:R-:W3:Y:S04]  /*3e590*/  LDL.LU R25, [R1+0x19c] ;  /* 0x00019c0001197983 */ /* 0x002ee80000300800 */
[----:B------:R-:W4:Y:S04]  /*3e5a0*/  LDL.LU R5, [R1+0x1a0] ;  /* 0x0001a00001057983 */ /* 0x000f280000300800 */
[----:B----4-:R1:W-:Y:S04]  /*3e5b0*/  STL [R1+0x10a4], R5 ;  /* 0x0010a40501007387 */ /* 0x0103e80000100800 */
[----:B-1----:R-:W4:Y:S04]  /*3e5c0*/  LDL.LU R5, [R1+0x104] ;  /* 0x0001040001057983 */ /* 0x002f280000300800 */
[----:B------:R-:W5:Y:S01]  /*3e5d0*/  LDL.LU R29, [R1+0x10c] ;  /* 0x00010c00011d7983 */ /* 0x000f620000300800 */
[----:B------:R-:W-:-:S02]  /*3e5e0*/  F2FP.BF16.PACK_AB R19, R26, R27 ;  /* 0x0000001b1a13723e */ /* 0x000fc400000010ff */
[----:B------:R-:W-:Y:S02]  /*3e5f0*/  LOP3.LUT R22, R3, 0x40, RZ, 0x3c, !PT ;  /* 0x0000004003167812 */ /* 0x000fe400078e3cff */
[----:B------:R-:W-:Y:S02]  /*3e600*/  F2FP.BF16.PACK_AB R17, R7, R17 ;  /* 0x000000110711723e */ /* 0x000fe400000010ff */
[----:B------:R-:W-:Y:S01]  /*3e610*/  LOP3.LUT R23, R3, 0x60, RZ, 0x3c, !PT ;  /* 0x0000006003177812 */ /* 0x000fe200078e3cff */
[----:B-----5:R1:W-:Y:S04]  /*3e620*/  STL [R1+0x10a0], R29 ;  /* 0x0010a01d01007387 */ /* 0x0203e80000100800 */
[----:B-1----:R-:W5:Y:S04]  /*3e630*/  LDL.LU R29, [R1+0x1a4] ;  /* 0x0001a400011d7983 */ /* 0x002f680000300800 */
[----:B------:R-:W3:Y:S04]  /*3e640*/  LDL.LU R26, [R1+0x108] ;  /* 0x00010800011a7983 */ /* 0x000ee80000300800 */
[----:B------:R-:W3:Y:S04]  /*3e650*/  LDL.LU R28, [R1+0x1ac] ;  /* 0x0001ac00011c7983 */ /* 0x000ee80000300800 */
[----:B------:R-:W3:Y:S04]  /*3e660*/  LDL.LU R6, [R1+0x1a8] ;  /* 0x0001a80001067983 */ /* 0x000ee80000300800 */
[----:B------:R-:W3:Y:S04]  /*3e670*/  LDL.LU R27, [R1+0x110] ;  /* 0x00011000011b7983 */ /* 0x000ee80000300800 */
[----:B------:R-:W3:Y:S04]  /*3e680*/  LDL.LU R7, [R1+0x1b0] ;  /* 0x0001b00001077983 */ /* 0x000ee80000300800 */
[----:B0-----:R-:W-:Y:S04]  /*3e690*/  STL.64 [R1+0xc0], R12 ;  /* 0x0000c00c01007387 */ /* 0x001fe80000100a00 */
[----:B------:R-:W-:Y:S04]  /*3e6a0*/  STL.64 [R1+0xc8], R14 ;  /* 0x0000c80e01007387 */ /* 0x000fe80000100a00 */
[----:B------:R-:W0:Y:S04]  /*3e6b0*/  LDS.128 R12, [R22] ;  /* 0x00000000160c7984 */ /* 0x000e280000000c00 */
[----:B------:R-:W1:Y:S04]  /*3e6c0*/  LDS.128 R20, [R23] ;  /* 0x0000000017147984 */ /* 0x000e680000000c00 */
[----:B------:R-:W-:Y:S06]  /*3e6d0*/  BAR.SYNC.DEFER_BLOCKING 0x0 ;  /* 0x0000000000007b1d */ /* 0x000fec0000010000 */
[----:B0-----:R-:W-:Y:S04]  /*3e6e0*/  STL.64 [R1+0xf0], R12 ;  /* 0x0000f00c01007387 */ /* 0x001fe80000100a00 */
[----:B------:R0:W-:Y:S04]  /*3e6f0*/  STL.64 [R1+0xf8], R14 ;  /* 0x0000f80e01007387 */ /* 0x0001e80000100a00 */
[----:B0-----:R-:W3:Y:S04]  /*3e700*/  LDL.LU.64 R14, [R1+0x10c8] ;  /* 0x0010c800010e7983 */ /* 0x001ee80000300a00 */
[----:B------:R-:W3:Y:S04]  /*3e710*/  LDL.LU.64 R12, [R1+0x10c0] ;  /* 0x0010c000010c7983 */ /* 0x000ee80000300a00 */
[----:B-1----:R-:W-:Y:S04]  /*3e720*/  STL.64 [R1+0xe0], R20 ;  /* 0x0000e01401007387 */ /* 0x002fe80000100a00 */
[----:B------:R0:W-:Y:S04]  /*3e730*/  STL.64 [R1+0xe8], R22 ;  /* 0x0000e81601007387 */ /* 0x0001e80000100a00 */
[----:B0-----:R-:W4:Y:S04]  /*3e740*/  LDL.LU.64 R22, [R1+0x10b8] ;  /* 0x0010b80001167983 */ /* 0x001f280000300a00 */
[----:B------:R-:W4:Y:S04]  /*3e750*/  LDL.LU.64 R20, [R1+0x10b0] ;  /* 0x0010b00001147983 */ /* 0x000f280000300a00 */
[----:B------:R-:W-:Y:S04]  /*3e760*/  STS.128 [R0+0x800], R8 ;  /* 0x0008000800007388 */ /* 0x000fe80000000c00 */
[----:B------:R-:W-:Y:S01]  /*3e770*/  STS.128 [R0+0x880], R16 ;  /* 0x0008801000007388 */ /* 0x000fe20000000c00 */
[----:B--2---:R-:W-:-:S03]  /*3e780*/  F2FP.BF16.PACK_AB R24, R4, R24 ;  /* 0x000000180418723e */ /* 0x004fc600000010ff */
[----:B---3--:R-:W-:Y:S04]  /*3e790*/  STS.128 [R0+0x80], R12 ;  /* 0x0000800c00007388 */ /* 0x008fe80000000c00 */
[----:B----4-:R0:W-:Y:S04]  /*3e7a0*/  STS.128 [R0], R20 ;  /* 0x0000001400007388 */ /* 0x0101e80000000c00 */
[----:B0-----:R-:W2:Y:S04]  /*3e7b0*/  LDL.LU R20, [R1+0x338] ;  /* 0x0003380001147983 */ /* 0x001ea80000300800 */
[----:B------:R-:W3:Y:S04]  /*3e7c0*/  LDL.LU R21, [R1+0x340] ;  /* 0x0003400001157983 */ /* 0x000ee80000300800 */
[----:B------:R-:W4:Y:S04]  /*3e7d0*/  LDL.LU R22, [R1+0x348] ;  /* 0x0003480001167983 */ /* 0x000f280000300800 */
[----:B------:R-:W2:Y:S04]  /*3e7e0*/  LDL.LU R23, [R1+0x350] ;  /* 0x0003500001177983 */ /* 0x000ea80000300800 */
[----:B------:R-:W2:Y:S04]  /*3e7f0*/  LDL.LU R12, [R1+0x284] ;  /* 0x00028400010c7983 */ /* 0x000ea80000300800 */
[----:B------:R-:W2:Y:S04]  /*3e800*/  LDL.LU R13, [R1+0x27c] ;  /* 0x00027c00010d7983 */ /* 0x000ea80000300800 */
[----:B------:R-:W4:Y:S04]  /*3e810*/  LDL.LU R14, [R1+0x34c] ;  /* 0x00034c00010e7983 */ /* 0x000f280000300800 */
[----:B------:R-:W2:Y:S04]  /*3e820*/  LDL.LU R15, [R1+0x354] ;  /* 0x00035400010f7983 */ /* 0x000ea80000300800 */
        /* <DEDUP_REMOVED lines=8> */
[----:B------:R-:W2:Y:S01]  /*3e8b0*/  LDL.LU R4, [R1+0x10ac] ;  /* 0x0010ac0001047983 */ /* 0x000ea20000300800 */
[----:B------:R-:W-:-:S03]  /*3e8c0*/  F2FP.BF16.PACK_AB R6, R28, R6 ;  /* 0x000000061c06723e */ /* 0x000fc600000010ff */
[----:B------:R-:W-:Y:S01]  /*3e8d0*/  BAR.SYNC.DEFER_BLOCKING 0x0 ;  /* 0x0000000000007b1d */ /* 0x000fe20000010000 */
[----:B--2---:R-:W-:-:S05]  /*3e8e0*/  F2FP.BF16.PACK_AB R4, R25, R4 ;  /* 0x000000041904723e */ /* 0x004fca00000010ff */
[----:B------:R-:W2:Y:S02]  /*3e8f0*/  LDL.LU R25, [R1+0x10a8] ;  /* 0x0010a80001197983 */ /* 0x000ea40000300800 */
[----:B--2---:R-:W-:Y:S02]  /*3e900*/  F2FP.BF16.PACK_AB R25, R5, R25 ;  /* 0x000000190519723e */ /* 0x004fe400000010ff */
[----:B------:R-:W5:Y:S02]  /*3e910*/  LDL.LU R5, [R1+0x10a4] ;  /* 0x0010a40001057983 */ /* 0x000f640000300800 */
[----:B-----5:R-:W-:Y:S02]  /*3e920*/  F2FP.BF16.PACK_AB R5, R29, R5 ;  /* 0x000000051d05723e */ /* 0x020fe400000010ff */
[----:B------:R-:W2:Y:S01]  /*3e930*/  LDL.LU R29, [R1+0x10a0] ;  /* 0x0010a000011d7983 */ /* 0x000ea20000300800 */
[----:B------:R-:W-:Y:S02]  /*3e940*/  F2FP.BF16.PACK_AB R27, R16, R27 ;  /* 0x0000001b101b723e */ /* 0x000fe400000010ff */
[----:B------:R-:W-:-:S02]  /*3e950*/  F2FP.BF16.PACK_AB R7, R17, R7 ;  /* 0x000000071107723e */ /* 0x000fc400000010ff */
[----:B--2---:R-:W-:Y:S02]  /*3e960*/  F2FP.BF16.PACK_AB R26, R29, R26 ;  /* 0x0000001a1d1a723e */ /* 0x004fe400000010ff */
[----:B------:R-:W2:Y:S04]  /*3e970*/  LDL.LU R29, [R1+0x109c] ;  /* 0x00109c00011d7983 */ /* 0x000ea80000300800 */
[----:B------:R-:W2:Y:S01]  /*3e980*/  LDL.LU R28, [R1+0x1098] ;  /* 0x00109800011c7983 */ /* 0x000ea20000300800 */
[----:B------:R-:W-:-:S03]  /*3e990*/  F2FP.BF16.PACK_AB R16, R18, R19 ;  /* 0x000000131210723e */ /* 0x000fc600000010ff */
[----:B------:R-:W-:Y:S04]  /*3e9a0*/  STL.64 [R1+0x1080], R26 ;  /* 0x0010801a01007387 */ /* 0x000fe80000100a00 */
[----:B------:R-:W-:Y:S04]  /*3e9b0*/  STL.64 [R1+0x1078], R24 ;  /* 0x0010781801007387 */ /* 0x000fe80000100a00 */
[----:B------:R-:W-:Y:S04]  /*3e9c0*/  STL.64 [R1+0x1090], R6 ;  /* 0x0010900601007387 */ /* 0x000fe80000100a00 */
[----:B------:R-:W-:Y:S01]  /*3e9d0*/  STL.64 [R1+0x1088], R4 ;  /* 0x0010880401007387 */ /* 0x000fe20000100a00 */
[----:B--2---:R-:W-:-:S03]  /*3e9e0*/  F2FP.BF16.PACK_AB R19, R28, R29 ;  /* 0x0000001d1c13723e */ /* 0x004fc600000010ff */
[----:B------:R-:W0:Y:S04]  /*3e9f0*/  LDS.128 R4, [R3] ;  /* 0x0000000003047984 */ /* 0x000e280000000c00 */
[----:B------:R-:W2:Y:S04]  /*3ea00*/  LDL.LU R28, [R1+0x39c] ;  /* 0x00039c00011c7983 */ /* 0x000ea80000300800 */
[----:B--2---:R-:W-:Y:S04]  /*3ea10*/  STL [R1+0x1060], R28 ;  /* 0x0010601c01007387 */ /* 0x004fe80000100800 */
[----:B------:R-:W2:Y:S01]  /*3ea20*/  LDL.LU R29, [R1+0x398] ;  /* 0x00039800011d7983 */ /* 0x000ea20000300800 */
[----:B------:R-:W-:-:S02]  /*3ea30*/  F2FP.BF16.PACK_AB R20, R8, R20 ;  /* 0x000000140814723e */ /* 0x000fc400000010ff */
[----:B------:R-:W-:Y:S01]  /*3ea40*/  F2FP.BF16.PACK_AB R18, R12, R13 ;  /* 0x0000000d0c12723e */ /* 0x000fe200000010ff */
[----:B--2---:R-:W-:Y:S04]  /*3ea50*/  STL [R1+0x1064], R29 ;  /* 0x0010641d01007387 */ /* 0x004fe80000100800 */
[----:B------:R-:W2:Y:S04]  /*3ea60*/  LDL.LU R8, [R1+0x118] ;  /* 0x0001180001087983 */ /* 0x000ea80000300800 */
[----:B------:R-:W5:Y:S01]  /*3ea70*/  LDL.LU R12, [R1+0x1d8] ;  /* 0x0001d800010c7983 */ /* 0x000f620000300800 */
[----:B------:R-:W-:-:S03]  /*3ea80*/  F2FP.BF16.PACK_AB R17, R9, R10 ;  /* 0x0000000a0911723e */ /* 0x000fc600000010ff */
[----:B0-----:R-:W-:Y:S04]  /*3ea90*/  STL.64 [R1+0x100], R4 ;  /* 0x0001000401007387 */ /* 0x001fe80000100a00 */
[----:B------:R-:W-:Y:S04]  /*3eaa0*/  STL.64 [R1+0x108], R6 ;  /* 0x0001080601007387 */ /* 0x000fe80000100a00 */
[----:B------:R-:W0:Y:S04]  /*3eab0*/  LDS.128 R4, [R2] ;  /* 0x0000000002047984 */ /* 0x000e280000000c00 */
[----:B-----5:R1:W-:Y:S04]  /*3eac0*/  STL [R1+0x1074], R12 ;  /* 0x0010740c01007387 */ /* 0x0203e80000100800 */
[----:B-1----:R-:W2:Y:S04]  /*3ead0*/  LDL.LU R12, [R1+0x11c] ;  /* 0x00011c00010c7983 */ /* 0x002ea80000300800 */
[----:B------:R-:W5:Y:S04]  /*3eae0*/  LDL.LU R9, [R1+0x120] ;  /* 0x0001200001097983 */ /* 0x000f680000300800 */
[----:B-----5:R1:W-:Y:S04]  /*3eaf0*/  STL [R1+0x1070], R9 ;  /* 0x0010700901007387 */ /* 0x0203e80000100800 */
[----:B-1----:R-:W5:Y:S04]  /*3eb00*/  LDL.LU R9, [R1+0x1dc] ;  /* 0x0001dc0001097983 */ /* 0x002f680000300800 */
[----:B------:R-:W2:Y:S04]  /*3eb10*/  LDL.LU R13, [R1+0x1e0] ;  /* 0x0001e000010d7983 */ /* 0x000ea80000300800 */
[----:B--2---:R1:W-:Y:S04]  /*3eb20*/  STL [R1+0x106c], R13 ;  /* 0x00106c0d01007387 */ /* 0x0043e80000100800 */
[----:B-1----:R-:W2:Y:S04]  /*3eb30*/  LDL.LU R13, [R1+0x124] ;  /* 0x00012400010d7983 */ /* 0x002ea80000300800 */
[----:B------:R-:W2:Y:S01]  /*3eb40*/  LDL.LU R29, [R1+0x12c] ;  /* 0x00012c00011d7983 */ /* 0x000ea20000300800 */
[----:B----4-:R-:W-:-:S02]  /*3eb50*/  F2FP.BF16.PACK_AB R22, R14, R22 ;  /* 0x000000160e16723e */ /* 0x010fc400000010ff */
[----:B---3--:R-:W-:Y:S02]  /*3eb60*/  F2FP.BF16.PACK_AB R21, R11, R21 ;  /* 0x000000150b15723e */ /* 0x008fe400000010ff */
[----:B------:R-:W-:Y:S02]  /*3eb70*/  LOP3.LUT R26, R3, 0x40, RZ, 0x3c, !PT ;  /* 0x00000040031a7812 */ /* 0x000fe400078e3cff */
[----:B------:R-:W-:Y:S02]  /*3eb80*/  F2FP.BF16.PACK_AB R23, R15, R23 ;  /* 0x000000170f17723e */ /* 0x000fe400000010ff */
[----:B------:R-:W-:Y:S01]  /*3eb90*/  LOP3.LUT R27, R3, 0x60, RZ, 0x3c, !PT ;  /* 0x00000060031b7812 */ /* 0x000fe200078e3cff */
[----:B--2---:R1:W-:Y:S04]  /*3eba0*/  STL [R1+0x1068], R29 ;  /* 0x0010681d01007387 */ /* 0x0043e80000100800 */
[----:B-1----:R-:W2:Y:S04]  /*3ebb0*/  LDL.LU R29, [R1+0x1e4] ;  /* 0x0001e400011d7983 */ /* 0x002ea80000300800 */
[----:B------:R-:W3:Y:S04]  /*3ebc0*/  LDL.LU R10, [R1+0x128] ;  /* 0x00012800010a7983 */ /* 0x000ee80000300800 */
[----:B------:R-:W4:Y:S04]  /*3ebd0*/  LDL.LU R28, [R1+0x1ec] ;  /* 0x0001ec00011c7983 */ /* 0x000f280000300800 */
[----:B------:R-:W4:Y:S04]  /*3ebe0*/  LDL.LU R14, [R1+0x1e8] ;  /* 0x0001e800010e7983 */ /* 0x000f280000300800 */
[----:B------:R-:W2:Y:S04]  /*3ebf0*/  LDL.LU R11, [R1+0x130] ;  /* 0x00013000010b7983 */ /* 0x000ea80000300800 */
[----:B------:R-:W2:Y:S04]  /*3ec00*/  LDL.LU R15, [R1+0x1f0] ;  /* 0x0001f000010f7983 */ /* 0x000ea80000300800 */
[----:B0-----:R-:W-:Y:S04]  /*3ec10*/  STL.64 [R1+0x30], R4 ;  /* 0x0000300401007387 */ /* 0x001fe80000100a00 */
[----:B------:R-:W-:Y:S04]  /*3ec20*/  STL.64 [R1+0x38], R6 ;  /* 0x0000380601007387 */ /* 0x000fe80000100a00 */
[----:B------:R-:W0:Y:S04]  /*3ec30*/  LDS.128 R4, [R26] ;  /* 0x000000001a047984 */ /* 0x000e280000000c00 */
[----:B------:R-:W1:Y:S04]  /*3ec40*/  LDS.128 R24, [R27] ;  /* 0x000000001b187984 */ /* 0x000e680000000c00 */
[----:B------:R-:W-:Y:S06]  /*3ec50*/  BAR.SYNC.DEFER_BLOCKING 0x0 ;  /* 0x0000000000007b1d */ /* 0x000fec0000010000 */
        /* <DEDUP_REMOVED lines=14> */
[----:B------:R-:W2:Y:S04]  /*3ed40*/  LDL.LU R25, [R1+0x368] ;  /* 0x0003680001197983 */ /* 0x000ea80000300800 */
[----:B------:R-:W3:Y:S04]  /*3ed50*/  LDL.LU R26, [R1+0x2dc] ;  /* 0x0002dc00011a7983 */ /* 0x000ee80000300800 */
        /* <DEDUP_REMOVED lines=13> */
[----:B------:R-:W5:Y:S01]  /*3ee30*/  LDL.LU R12, [R1+0x1074] ;  /* 0x00107400010c7983 */ /* 0x000f620000300800 */
[----:B----4-:R-:W-:-:S03]  /*3ee40*/  F2FP.BF16.PACK_AB R14, R28, R14 ;  /* 0x0000000e1c0e723e */ /* 0x010fc600000010ff */
[----:B------:R-:W-:Y:S01]  /*3ee50*/  BAR.SYNC.DEFER_BLOCKING 0x0 ;  /* 0x0000000000007b1d */ /* 0x000fe20000010000 */
[----:B-----5:R-:W-:-:S05]  /*3ee60*/  F2FP.BF16.PACK_AB R12, R9, R12 ;  /* 0x0000000c090c723e */ /* 0x020fca00000010ff */
[----:B------:R-:W4:Y:S02]  /*3ee70*/  LDL.LU R9, [R1+0x1070] ;  /* 0x0010700001097983 */ /* 0x000f240000300800 */
[----:B----4-:R-:W-:Y:S02]  /*3ee80*/  F2FP.BF16.PACK_AB R9, R13, R9 ;  /* 0x000000090d09723e */ /* 0x010fe400000010ff */
[----:B------:R-:W4:Y:S02]  /*3ee90*/  LDL.LU R13, [R1+0x106c] ;  /* 0x00106c00010d7983 */ /* 0x000f240000300800 */
[----:B----4-:R-:W-:Y:S02]  /*3eea0*/  F2FP.BF16.PACK_AB R13, R29, R13 ;  /* 0x0000000d1d0d723e */ /* 0x010fe400000010ff */
[----:B------:R-:W4:Y:S01]  /*3eeb0*/  LDL.LU R29, [R1+0x1068] ;  /* 0x00106800011d7983 */ /* 0x000f220000300800 */
[----:B--2---:R-:W-:Y:S02]  /*3eec0*/  F2FP.BF16.PACK_AB R11, R20, R11 ;  /* 0x0000000b140b723e */ /* 0x004fe400000010ff */
[----:B------:R-:W-:-:S02]  /*3eed0*/  F2FP.BF16.PACK_AB R15, R21, R15 ;  /* 0x0000000f150f723e */ /* 0x000fc400000010ff */
[----:B------:R-:W-:Y:S02]  /*3eee0*/  F2FP.BF16.PACK_AB R5, R17, R5 ;  /* 0x000000051105723e */ /* 0x000fe400000010ff */
[----:B------:R-:W-:Y:S02]  /*3eef0*/  F2FP.BF16.PACK_AB R17, R18, R19 ;  /* 0x000000131211723e */ /* 0x000fe400000010ff */
[----:B------:R-:W-:Y:S02]  /*3ef00*/  F2FP.BF16.PACK_AB R18, R24, R25 ;  /* 0x000000191812723e */ /* 0x000fe400000010ff */
[----:B----4-:R-:W-:Y:S02]  /*3ef10*/  F2FP.BF16.PACK_AB R10, R29, R10 ;  /* 0x0000000a1d0a723e */ /* 0x010fe400000010ff */
[----:B------:R-:W2:Y:S04]  /*3ef20*/  LDL.LU R29, [R1+0x1064] ;  /* 0x00106400011d7983 */ /* 0x000ea80000300800 */
[----:B------:R-:W2:Y:S04]  /*3ef30*/  LDL.LU R28, [R1+0x1060] ;  /* 0x00106000011c7983 */ /* 0x000ea80000300800 */
[----:B------:R-:W-:Y:S04]  /*3ef40*/  STL.64 [R1+0x1048], R10 ;  /* 0x0010480a01007387 */ /* 0x000fe80000100a00 */
[----:B------:R-:W-:Y:S04]  /*3ef50*/  STL.64 [R1+0x1040], R8 ;  /* 0x0010400801007387 */ /* 0x000fe80000100a00 */
[----:B------:R-:W-:Y:S04]  /*3ef60*/  STL.64 [R1+0x1058], R14 ;  /* 0x0010580e01007387 */ /* 0x000fe80000100a00 */
[----:B------:R-:W-:Y:S04]  /*3ef70*/  STL.64 [R1+0x1050], R12 ;  /* 0x0010500c01007387 */ /* 0x000fe80000100a00 */
[----:B------:R-:W0:Y:S04]  /*3ef80*/  LDS.128 R12, [R3] ;  /* 0x00000000030c7984 */ /* 0x000e280000000c00 */
[----:B------:R-:W4:Y:S04]  /*3ef90*/  LDL.LU R20, [R1+0x138] ;  /* 0x0001380001147983 */ /* 0x000f280000300800 */
[----:B------:R-:W1:Y:S04]  /*3efa0*/  LDS.128 R8, [R2] ;  /* 0x0000000002087984 */ /* 0x000e680000000c00 */
[----:B0-----:R-:W-:Y:S04]  /*3efb0*/  STL.64 [R1], R12 ;  /* 0x0000000c01007387 */ /* 0x001fe80000100a00 */
[----:B------:R-:W-:Y:S04]  /*3efc0*/  STL.64 [R1+0x8], R14 ;  /* 0x0000080e01007387 */ /* 0x000fe80000100a00 */
[----:B------:R-:W5:Y:S04]  /*3efd0*/  LDL.LU R24, [R1+0x218] ;  /* 0x0002180001187983 */ /* 0x000f680000300800 */
[----:B-1----:R-:W-:Y:S04]  /*3efe0*/  STL.64 [R1+0x360], R8 ;  /* 0x0003600801007387 */ /* 0x002fe80000100a00 */
[----:B------:R-:W-:Y:S04]  /*3eff0*/  STL.64 [R1+0x368], R10 ;  /* 0x0003680a01007387 */ /* 0x000fe80000100a00 */
[----:B-----5:R0:W-:Y:S04]  /*3f000*/  STL [R1+0x103c], R24 ;  /* 0x00103c1801007387 */ /* 0x0201e80000100800 */
[----:B0-----:R-:W4:Y:S04]  /*3f010*/  LDL.LU R24, [R1+0x13c] ;  /* 0x00013c0001187983 */ /* 0x001f280000300800 */
[----:B------:R-:W5:Y:S01]  /*3f020*/  LDL.LU R21, [R1+0x140] ;  /* 0x0001400001157983 */ /* 0x000f620000300800 */
[----:B--2---:R-:W-:-:S02]  /*3f030*/  F2FP.BF16.PACK_AB R19, R28, R29 ;  /* 0x0000001d1c13723e */ /* 0x004fc400000010ff */
[----:B------:R-:W-:Y:S02]  /*3f040*/  F2FP.BF16.PACK_AB R6, R6, R7 ;  /* 0x000000070606723e */ /* 0x000fe400000010ff */
[----:B---3--:R-:W-:Y:S02]  /*3f050*/  F2FP.BF16.PACK_AB R7, R26, R27 ;  /* 0x0000001b1a07723e */ /* 0x008fe400000010ff */
[----:B------:R-:W0:Y:S02]  /*3f060*/  S2R R27, SR_TID.X ;  /* 0x00000000001b7919 */ /* 0x000e240000002100 */
[C---:B0-----:R-:W-:Y:S01]  /*3f070*/  SHF.L.U32 R10, R27.reuse, 0xb, RZ ;  /* 0x0000000b1b0a7819 */ /* 0x041fe200000006ff */
[C---:B------:R-:W-:Y:S01]  /*3f080*/  IMAD.SHL.U32 R11, R27.reuse, 0x800, RZ ;  /* 0x000008001b0b7824 */ /* 0x040fe200078e00ff */
[----:B------:R-:W-:Y:S02]  /*3f090*/  LOP3.LUT R3, R27, 0xff, RZ, 0xc0, !PT ;  /* 0x000000ff1b037812 */ /* 0x000fe400078ec0ff */
[----:B------:R-:W-:-:S02]  /*3f0a0*/  LOP3.LUT R10, R10, 0x3000, RZ, 0xc0, !PT ;  /* 0x000030000a0a7812 */ /* 0x000fc400078ec0ff */
[----:B------:R-:W-:Y:S01]  /*3f0b0*/  LOP3.LUT R11, R11, 0x3000, RZ, 0xc0, !PT ;  /* 0x000030000b0b7812 */ /* 0x000fe200078ec0ff */
[----:B-----5:R0:W-:Y:S04]  /*3f0c0*/  STL [R1+0x1038], R21 ;  /* 0x0010381501007387 */ /* 0x0201e80000100800 */
[----:B0-----:R-:W2:Y:S04]  /*3f0d0*/  LDL.LU R21, [R1+0x21c] ;  /* 0x00021c0001157983 */ /* 0x001ea80000300800 */
[----:B------:R-:W3:Y:S01]  /*3f0e0*/  LDL.LU R28, [R1+0x224] ;  /* 0x00022400011c7983 */ /* 0x000ee20000300800 */
[----:B------:R-:W-:-:S02]  /*3f0f0*/  LEA R10, R3, R10, 0x4 ;  /* 0x0000000a030a7211 */ /* 0x000fc400078e20ff */
[----:B------:R-:W-:Y:S02]  /*3f100*/  LEA R11, R3, R11, 0x4 ;  /* 0x0000000b030b7211 */ /* 0x000fe400078e20ff */
[----:B------:R-:W-:Y:S02]  /*3f110*/  LOP3.LUT R10, R10, 0x40, RZ, 0x3c, !PT ;  /* 0x000000400a0a7812 */ /* 0x000fe400078e3cff */
[----:B------:R-:W-:-:S03]  /*3f120*/  LOP3.LUT R11, R11, 0x60, RZ, 0x3c, !PT ;  /* 0x000000600b0b7812 */ /* 0x000fc600078e3cff */
[----:B------:R-:W0:Y:S04]  /*3f130*/  LDS.128 R12, [R10] ;  /* 0x000000000a0c7984 */ /* 0x000e280000000c00 */
[----:B------:R-:W1:Y:S01]  /*3f140*/  LDS.128 R8, [R11] ;  /* 0x000000000b087984 */ /* 0x000e620000000c00 */
[----:B------:R-:W-:Y:S02]  /*3f150*/  F2FP.BF16.PACK_AB R4, R22, R4 ;  /* 0x000000041604723e */ /* 0x000fe400000010ff */
[----:B------:R-:W-:Y:S01]  /*3f160*/  F2FP.BF16.PACK_AB R16, R23, R16 ;  /* 0x000000101710723e */ /* 0x000fe200000010ff */
[----:B------:R-:W-:Y:S06]  /*3f170*/  BAR.SYNC.DEFER_BLOCKING 0x0 ;  /* 0x0000000000007b1d */ /* 0x000fec0000010000 */
[----:B---3--:R3:W-:Y:S04]  /*3f180*/  STL [R1+0x1034], R28 ;  /* 0x0010341c01007387 */ /* 0x0087e80000100800 */
[----:B---3--:R-:W3:Y:S04]  /*3f190*/  LDL.LU R28, [R1+0x144] ;  /* 0x00014400011c7983 */ /* 0x008ee80000300800 */
        /* <DEDUP_REMOVED lines=18> */
[----:B----4-:R-:W-:-:S03]  /*3f2c0*/  F2FP.BF16.PACK_AB R20, R24, R20 ;  /* 0x000000141814723e */ /* 0x010fc600000010ff */
[----:B--2---:R-:W-:Y:S04]  /*3f2d0*/  STS.128 [R0+0x80], R12 ;  /* 0x0000800c00007388 */ /* 0x004fe80000000c00 */
[----:B---3--:R0:W-:Y:S04]  /*3f2e0*/  STS.128 [R0], R8 ;  /* 0x0000000800007388 */ /* 0x0081e80000000c00 */
[----:B0-----:R-:W2:Y:S04]  /*3f2f0*/  LDL.LU R8, [R1+0x3a8] ;  /* 0x0003a80001087983 */ /* 0x001ea80000300800 */
[----:B------:R-:W3:Y:S04]  /*3f300*/  LDL.LU R9, [R1+0x3b0] ;  /* 0x0003b00001097983 */ /* 0x000ee80000300800 */
        /* <DEDUP_REMOVED lines=9> */
[----:B------:R-:W4:Y:S04]  /*3f3a0*/  LDL.LU R7, [R1+0x3bc] ;  /* 0x0003bc0001077983 */ /* 0x000f280000300800 */
[----:B------:R-:W2:Y:S04]  /*3f3b0*/  LDL.LU R16, [R1+0x2e4] ;  /* 0x0002e40001107983 */ /* 0x000ea80000300800 */
[----:B------:R-:W2:Y:S04]  /*3f3c0*/  LDL.LU R17, [R1+0x3ac] ;  /* 0x0003ac0001117983 */ /* 0x000ea80000300800 */
[----:B------:R-:W2:Y:S04]  /*3f3d0*/  LDL.LU R18, [R1+0x2f4] ;  /* 0x0002f40001127983 */ /* 0x000ea80000300800 */
[----:B------:R-:W3:Y:S04]  /*3f3e0*/  LDL.LU R19, [R1+0x3b4] ;  /* 0x0003b40001137983 */ /* 0x000ee80000300800 */
[----:B------:R-:W2:Y:S01]  /*3f3f0*/  LDL.LU R24, [R1+0x103c] ;  /* 0x00103c0001187983 */ /* 0x000ea20000300800 */
[----:B------:R-:W-:-:S02]  /*3f400*/  F2FP.BF16.PACK_AB R22, R29, R22 ;  /* 0x000000161d16723e */ /* 0x000fc400000010ff */
[----:B------:R-:W-:Y:S02]  /*3f410*/  F2FP.BF16.PACK_AB R26, R2, R26 ;  /* 0x0000001a021a723e */ /* 0x000fe400000010ff */
[----:B------:R-:W-:Y:S01]  /*3f420*/  F2FP.BF16.PACK_AB R27, R3, R27 ;  /* 0x0000001b031b723e */ /* 0x000fe200000010ff */
[----:B------:R-:W-:Y:S01]  /*3f430*/  BAR.SYNC.DEFER_BLOCKING 0x0 ;  /* 0x0000000000007b1d */ /* 0x000fe20000010000 */
[----:B--2---:R-:W-:-:S05]  /*3f440*/  F2FP.BF16.PACK_AB R24, R21, R24 ;  /* 0x000000181518723e */ /* 0x004fca00000010ff */
[----:B------:R-:W2:Y:S02]  /*3f450*/  LDL.LU R21, [R1+0x1038] ;  /* 0x0010380001157983 */ /* 0x000ea40000300800 */
[----:B--2---:R-:W-:Y:S02]  /*3f460*/  F2FP.BF16.PACK_AB R21, R28, R21 ;  /* 0x000000151c15723e */ /* 0x004fe400000010ff */
[----:B------:R-:W5:Y:S01]  /*3f470*/  LDL.LU R28, [R1+0x1034] ;  /* 0x00103400011c7983 */ /* 0x000f620000300800 */
[----:B------:R-:W-:-:S03]  /*3f480*/  F2FP.BF16.PACK_AB R6, R6, R12 ;  /* 0x0000000c0606723e */ /* 0x000fc600000010ff */
[----:B------:R-:W0:Y:S01]  /*3f490*/  S2R R12, SR_TID.X ;  /* 0x00000000000c7919 */ /* 0x000e220000002100 */
[----:B----4-:R-:W-:Y:S02]  /*3f4a0*/  F2FP.BF16.PACK_AB R10, R7, R10 ;  /* 0x0000000a070a723e */ /* 0x010fe400000010ff */
[----:B------:R-:W-:Y:S02]  /*3f4b0*/  F2FP.BF16.PACK_AB R4, R16, R4 ;  /* 0x000000041004723e */ /* 0x000fe400000010ff */
[----:B------:R-:W-:Y:S02]  /*3f4c0*/  F2FP.BF16.PACK_AB R7, R13, R14 ;  /* 0x0000000e0d07723e */ /* 0x000fe400000010ff */
[----:B------:R-:W-:Y:S02]  /*3f4d0*/  F2FP.BF16.PACK_AB R11, R15, R11 ;  /* 0x0000000b0f0b723e */ /* 0x000fe400000010ff */
[----:B------:R-:W-:Y:S02]  /*3f4e0*/  F2FP.BF16.PACK_AB R8, R17, R8 ;  /* 0x000000081108723e */ /* 0x000fe400000010ff */
[----:B------:R-:W-:-:S02]  /*3f4f0*/  F2FP.BF16.PACK_AB R5, R18, R5 ;  /* 0x000000051205723e */ /* 0x000fc400000010ff */
[C---:B0-----:R-:W-:Y:S01]  /*3f500*/  LOP3.LUT R16, R12.reuse, 0xff, RZ, 0xc0, !PT ;  /* 0x000000ff0c107812 */ /* 0x041fe200078ec0ff */
[C---:B------:R-:W-:Y:S01]  /*3f510*/  IMAD.SHL.U32 R15, R12.reuse, 0x800, RZ ;  /* 0x000008000c0f7824 */ /* 0x040fe200078e00ff */
[C---:B------:R-:W-:Y:S01]  /*3f520*/  SHF.L.U32 R14, R12.reuse, 0xb, RZ ;  /* 0x0000000b0c0e7819 */ /* 0x040fe200000006ff */
[C---:B------:R-:W-:Y:S01]  /*3f530*/  IMAD.SHL.U32 R13, R12.reuse, 0x800, RZ ;  /* 0x000008000c0d7824 */ /* 0x040fe200078e00ff */
[----:B------:R-:W-:-:S04]  /*3f540*/  SHF.L.U32 R12, R12, 0xb, RZ ;  /* 0x0000000b0c0c7819 */ /* 0x000fc800000006ff */
[----:B------:R-:W-:Y:S02]  /*3f550*/  LOP3.LUT R12, R12, 0x3000, RZ, 0xc0, !PT ;  /* 0x000030000c0c7812 */ /* 0x000fe400078ec0ff */
[----:B------:R-:W-:Y:S02]  /*3f560*/  LOP3.LUT R15, R15, 0x3000, RZ, 0xc0, !PT ;  /* 0x000030000f0f7812 */ /* 0x000fe400078ec0ff */
[----:B-----5:R-:W-:Y:S02]  /*3f570*/  F2FP.BF16.PACK_AB R25, R28, R25 ;  /* 0x000000191c19723e */ /* 0x020fe400000010ff */
[----:B------:R-:W2:Y:S04]  /*3f580*/  LDL.LU R28, [R1+0x1030] ;  /* 0x00103000011c7983 */ /* 0x000ea80000300800 */
[----:B------:R-:W4:Y:S04]  /*3f590*/  LDL.LU R29, [R1+0x102c] ;  /* 0x00102c00011d7983 */ /* 0x000f280000300800 */
[----:B------:R-:W5:Y:S01]  /*3f5a0*/  LDL.LU R2, [R1+0x1028] ;  /* 0x0010280001027983 */ /* 0x000f620000300800 */
[----:B------:R-:W-:-:S02]  /*3f5b0*/  LOP3.LUT R14, R14, 0x3000, RZ, 0xc0, !PT ;  /* 0x000030000e0e7812 */ /* 0x000fc400078ec0ff */
[----:B------:R-:W-:Y:S02]  /*3f5c0*/  LOP3.LUT R13, R13, 0x3000, RZ, 0xc0, !PT ;  /* 0x000030000d0d7812 */ /* 0x000fe400078ec0ff */
[C---:B------:R-:W-:Y:S02]  /*3f5d0*/  LEA R12, R16.reuse, R12, 0x4 ;  /* 0x0000000c100c7211 */ /* 0x040fe400078e20ff */
[----:B---3--:R-:W-:Y:S02]  /*3f5e0*/  F2FP.BF16.PACK_AB R9, R19, R9 ;  /* 0x000000091309723e */ /* 0x008fe400000010ff */
[C---:B------:R-:W-:Y:S02]  /*3f5f0*/  LEA R15, R16.reuse, R15, 0x4 ;  /* 0x0000000f100f7211 */ /* 0x040fe400078e20ff */
[C---:B------:R-:W-:Y:S02]  /*3f600*/  LEA R14, R16.reuse, R14, 0x4 ;  /* 0x0000000e100e7211 */ /* 0x040fe400078e20ff */
[----:B------:R-:W-:-:S02]  /*3f610*/  LEA R13, R16, R13, 0x4 ;  /* 0x0000000d100d7211 */ /* 0x000fc400078e20ff */
[----:B------:R-:W0:Y:S02]  /*3f620*/  LDS.128 R16, [R12] ;  /* 0x000000000c107984 */ /* 0x000e240000000c00 */
[----:B------:R-:W-:Y:S02]  /*3f630*/  LOP3.LUT R13, R13, 0x20, RZ, 0x3c, !PT ;  /* 0x000000200d0d7812 */ /* 0x000fe400078e3cff */
[----:B------:R-:W-:Y:S02]  /*3f640*/  LOP3.LUT R14, R14, 0x40, RZ, 0x3c, !PT ;  /* 0x000000400e0e7812 */ /* 0x000fe400078e3cff */
[----:B------:R-:W-:Y:S02]  /*3f650*/  LOP3.LUT R15, R15, 0x60, RZ, 0x3c, !PT ;  /* 0x000000600f0f7812 */ /* 0x000fe400078e3cff */
[----:B-----5:R-:W-:Y:S02]  /*3f660*/  F2FP.BF16.PACK_AB R23, R23, R2 ;  /* 0x000000021717723e */ /* 0x020fe400000010ff */
[----:B------:R-:W3:Y:S04]  /*3f670*/  LDL.LU R2, [R1+0x1024] ;  /* 0x0010240001027983 */ /* 0x000ee80000300800 */
[----:B------:R-:W3:Y:S04]  /*3f680*/  LDL.LU R3, [R1+0x1020] ;  /* 0x0010200001037983 */ /* 0x000ee80000300800 */
[----:B0-----:R-:W-:Y:S04]  /*3f690*/  STL.64 [R1+0x330], R16 ;  /* 0x0003301001007387 */ /* 0x001fe80000100a00 */
[----:B------:R-:W-:Y:S04]  /*3f6a0*/  STL.64 [R1+0x338], R18 ;  /* 0x0003381201007387 */ /* 0x000fe80000100a00 */
[----:B------:R-:W0:Y:S04]  /*3f6b0*/  LDS.128 R16, [R13] ;  /* 0x000000000d107984 */ /* 0x000e280000000c00 */
[----:B0-----:R-:W-:Y:S04]  /*3f6c0*/  STL.64 [R1+0x320], R16 ;  /* 0x0003201001007387 */ /* 0x001fe80000100a00 */
[----:B------:R-:W-:Y:S04]  /*3f6d0*/  STL.64 [R1+0x328], R18 ;  /* 0x0003281201007387 */ /* 0x000fe80000100a00 */
[----:B------:R-:W0:Y:S04]  /*3f6e0*/  LDS.128 R16, [R14] ;  /* 0x000000000e107984 */ /* 0x000e280000000c00 */
[----:B------:R-:W1:Y:S04]  /*3f6f0*/  LDS.128 R12, [R15] ;  /* 0x000000000f0c7984 */ /* 0x000e680000000c00 */
[----:B------:R-:W-:Y:S06]  /*3f700*/  BAR.SYNC.DEFER_BLOCKING 0x0 ;  /* 0x0000000000007b1d */ /* 0x000fec0000010000 */
[----:B0-----:R0:W-:Y:S04]  /*3f710*/  STL.64 [R1+0x310], R16 ;  /* 0x0003101001007387 */ /* 0x0011e80000100a00 */
[----:B------:R5:W-:Y:S04]  /*3f720*/  STL.64 [R1+0x318], R18 ;  /* 0x0003181201007387 */ /* 0x000be80000100a00 */
[----:B0-----:R-:W2:Y:S04]  /*3f730*/  LDL.LU R16, [R1+0x178] ;  /* 0x0001780001107983 */ /* 0x001ea80000300800 */
[----:B------:R-:W2:Y:S04]  /*3f740*/  LDL.LU R17, [R1+0x180] ;  /* 0x0001800001117983 */ /* 0x000ea80000300800 */
[----:B-1----:R0:W-:Y:S04]  /*3f750*/  STL.64 [R1+0x300], R12 ;  /* 0x0003000c01007387 */ /* 0x0021e80000100a00 */
[----:B------:R1:W-:Y:S04]  /*3f760*/  STL.64 [R1+0x308], R14 ;  /* 0x0003080e01007387 */ /* 0x0003e80000100a00 */
[----:B-----5:R-:W5:Y:S04]  /*3f770*/  LDL.LU R18, [R1+0x18c] ;  /* 0x00018c0001127983 */ /* 0x020f680000300800 */
[----:B------:R-:W5:Y:S04]  /*3f780*/  LDL.LU R19, [R1+0x188] ;  /* 0x0001880001137983 */ /* 0x000f680000300800 */
[----:B0-----:R-:W2:Y:S04]  /*3f790*/  LDL.LU R12, [R1+0x3d0] ;  /* 0x0003d000010c7983 */ /* 0x001ea80000300800 */
[----:B------:R-:W2:Y:S04]  /*3f7a0*/  LDL.LU R13, [R1+0x3d8] ;  /* 0x0003d800010d7983 */ /* 0x000ea80000300800 */
[----:B-1----:R-:W2:Y:S04]  /*3f7b0*/  LDL.LU R14, [R1+0x3e8] ;  /* 0x0003e800010e7983 */ /* 0x002ea80000300800 */
[----:B------:R-:W2:Y:S04]  /*3f7c0*/  LDL.LU R15, [R1+0x3f8] ;  /* 0x0003f800010f7983 */ /* 0x000ea80000300800 */
[----:B------:R-:W-:Y:S04]  /*3f7d0*/  STS.128 [R0], R20 ;  /* 0x0000001400007388 */ /* 0x000fe80000000c00 */
[----:B------:R-:W-:Y:S04]  /*3f7e0*/  STS.128 [R0+0x80], R24 ;  /* 0x0000801800007388 */ /* 0x000fe80000000c00 */
[----:B--2---:R0:W-:Y:S04]  /*3f7f0*/  STL.64 [R1+0x1000], R14 ;  /* 0x0010000e01007387 */ /* 0x0041e80000100a00 */
[----:B0-----:R-:W2:Y:S04]  /*3f800*/  LDL.LU R14, [R1+0x17c] ;  /* 0x00017c00010e7983 */ /* 0x001ea80000300800 */
[----:B------:R-:W4:Y:S04]  /*3f810*/  LDL.LU R15, [R1+0x184] ;  /* 0x00018400010f7983 */ /* 0x000f280000300800 */
[----:B------:R0:W-:Y:S04]  /*3f820*/  STL.64 [R1+0xff8], R12 ;  /* 0x000ff80c01007387 */ /* 0x0001e80000100a00 */
[----:B------:R-:W4:Y:S04]  /*3f830*/  LDL.LU R22, [R1+0x390] ;  /* 0x0003900001167983 */ /* 0x000f280000300800 */
[----:B------:R-:W4:Y:S04]  /*3f840*/  LDL.LU R23, [R1+0x3fc] ;  /* 0x0003fc0001177983 */ /* 0x000f280000300800 */
[----:B------:R-:W4:Y:S04]  /*3f850*/  LDL.LU R24, [R1+0x3dc] ;  /* 0x0003dc0001187983 */ /* 0x000f280000300800 */
[----:B------:R-:W4:Y:S04]  /*3f860*/  LDL.LU R25, [R1+0x388] ;  /* 0x0003880001197983 */ /* 0x000f280000300800 */
[----:B------:R-:W4:Y:S04]  /*3f870*/  LDL.LU R26, [R1+0x3ec] ;  /* 0x0003ec00011a7983 */ /* 0x000f280000300800 */
[----:B------:R-:W4:Y:S04]  /*3f880*/  LDL.LU R27, [R1+0x394] ;  /* 0x00039400011b7983 */ /* 0x000f280000300800 */
[----:B0-----:R-:W0:Y:S04]  /*3f890*/  S2R R12, SR_TID.X ;  /* 0x00000000000c7919 */ /* 0x001e280000002100 */
[----:B------:R1:W-:Y:S04]  /*3f8a0*/  STS.128 [R0+0x800], R4 ;  /* 0x0008000400007388 */ /* 0x0003e80000000c00 */
[----:B------:R0:W-:Y:S02]  /*3f8b0*/  STS.128 [R0+0x880], R8 ;  /* 0x0008800800007388 */ /* 0x0001e40000000c00 */
[C---:B0-----:R-:W-:Y:S01]  /*3f8c0*/  LOP3.LUT R21, R12.reuse, 0xff, RZ, 0xc0, !PT ;  /* 0x000000ff0c157812 */ /* 0x041fe200078ec0ff */
[----:B------:R-:W-:-:S05]  /*3f8d0*/  IMAD.SHL.U32 R13, R12, 0x800, RZ ;  /* 0x000008000c0d7824 */ /* 0x000fca00078e00ff */
[----:B------:R-:W-:Y:S02]  /*3f8e0*/  LOP3.LUT R13, R13, 0x3000, RZ, 0xc0, !PT ;  /* 0x000030000d0d7812 */ /* 0x000fe400078ec0ff */
[----:B-----5:R-:W-:Y:S02]  /*3f8f0*/  F2FP.BF16.PACK_AB R18, R18, R19 ;  /* 0x000000131212723e */ /* 0x020fe400000010ff */
[----:B------:R-:W-:Y:S02]  /*3f900*/  LEA R13, R21, R13, 0x4 ;  /* 0x0000000d150d7211 */ /* 0x000fe400078e20ff */
[----:B---3--:R-:W-:Y:S02]  /*3f910*/  F2FP.BF16.PACK_AB R19, R3, R2 ;  /* 0x000000020313723e */ /* 0x008fe400000010ff */
[----:B------:R-:W-:Y:S01]  /*3f920*/  LOP3.LUT R13, R13, 0x20, RZ, 0x3c, !PT ;  /* 0x000000200d0d7812 */ /* 0x000fe200078e3cff */
[----:B------:R-:W-:Y:S01]  /*3f930*/  BAR.SYNC.DEFER_BLOCKING 0x0 ;  /* 0x0000000000007b1d */ /* 0x000fe20000010000 */
[----:B--2---:R-:W-:-:S02]  /*3f940*/  F2FP.BF16.PACK_AB R16, R14, R16 ;  /* 0x000000100e10723e */ /* 0x004fc400000010ff */
[C---:B------:R-:W-:Y:S02]  /*3f950*/  SHF.L.U32 R14, R12.reuse, 0xb, RZ ;  /* 0x0000000b0c0e7819 */ /* 0x040fe400000006ff */
[----:B----4-:R-:W-:Y:S01]  /*3f960*/  F2FP.BF16.PACK_AB R17, R15, R17 ;  /* 0x000000110f11723e */ /* 0x010fe200000010ff */
[C---:B------:R-:W-:Y:S01]  /*3f970*/  IMAD.SHL.U32 R15, R12.reuse, 0x800, RZ ;  /* 0x000008000c0f7824 */ /* 0x040fe200078e00ff */
[----:B------:R-:W-:-:S04]  /*3f980*/  SHF.L.U32 R12, R12, 0xb, RZ ;  /* 0x0000000b0c0c7819 */ /* 0x000fc800000006ff */
[----:B------:R-:W-:-:S04]  /*3f990*/  LOP3.LUT R12, R12, 0x3000, RZ, 0xc0, !PT ;  /* 0x000030000c0c7812 */ /* 0x000fc800078ec0ff */
[----:B------:R-:W-:Y:S01]  /*3f9a0*/  LEA R12, R21, R12, 0x4 ;  /* 0x0000000c150c7211 */ /* 0x000fe200078e20ff */
[----:B------:R-:W-:Y:S04]  /*3f9b0*/  STL.64 [R1+0x1010], R26 ;  /* 0x0010101a01007387 */ /* 0x000fe80000100a00 */
[----:B------:R-:W-:Y:S04]  /*3f9c0*/  STL.64 [R1+0x1008], R24 ;  /* 0x0010081801007387 */ /* 0x000fe80000100a00 */
[----:B------:R-:W0:Y:S04]  /*3f9d0*/  LDS.128 R24, [R12] ;  /* 0x000000000c187984 */ /* 0x000e280000000c00 */
[----:B-1----:R-:W2:Y:S04]  /*3f9e0*/  LDL.LU R4, [R1+0x260] ;  /* 0x0002600001047983 */ /* 0x002ea80000300800 */
[----:B------:R-:W3:Y:S04]  /*3f9f0*/  LDL.LU R5, [R1+0x26c] ;  /* 0x00026c0001057983 */ /* 0x000ee80000300800 */
[----:B------:R-:W4:Y:S04]  /*3fa00*/  LDL.LU R6, [R1+0x278] ;  /* 0x0002780001067983 */ /* 0x000f280000300800 */
[----:B------:R-:W5:Y:S04]  /*3fa10*/  LDL.LU R7, [R1+0x288] ;  /* 0x0002880001077983 */ /* 0x000f680000300800 */
[----:B------:R-:W2:Y:S04]  /*3fa20*/  LDL.LU R8, [R1+0x37c] ;  /* 0x00037c0001087983 */ /* 0x000ea80000300800 */
[----:B------:R-:W2:Y:S04]  /*3fa30*/  LDL.LU R9, [R1+0x378] ;  /* 0x0003780001097983 */ /* 0x000ea80000300800 */
[----:B------:R-:W3:Y:S04]  /*3fa40*/  LDL.LU R10, [R1+0x3d4] ;  /* 0x0003d400010a7983 */ /* 0x000ee80000300800 */
[----:B------:R-:W3:Y:S04]  /*3fa50*/  LDL.LU R11, [R1+0x38c] ;  /* 0x00038c00010b7983 */ /* 0x000ee80000300800 */
[----:B------:R-:W3:Y:S04]  /*3fa60*/  LDL.LU R3, [R1+0x101c] ;  /* 0x00101c0001037983 */ /* 0x000ee80000300800 */
[----:B------:R-:W3:Y:S04]  /*3fa70*/  LDL.LU R2, [R1+0x1018] ;  /* 0x0010180001027983 */ /* 0x000ee80000300800 */
[----:B------:R-:W4:Y:S04]  /*3fa80*/  LDL.LU R20, [R1+0x60] ;  /* 0x0000600001147983 */ /* 0x000f280000300800 */
[----:B0-----:R-:W-:Y:S04]  /*3fa90*/  STL.64 [R1+0x2f0], R24 ;  /* 0x0002f01801007387 */ /* 0x001fe80000100a00 */
[----:B------:R-:W-:Y:S04]  /*3faa0*/  STL.64 [R1+0x2f8], R26 ;  /* 0x0002f81a01007387 */ /* 0x000fe80000100a00 */
[----:B------:R-:W0:Y:S01]  /*3fab0*/  LDS.128 R24, [R13] ;  /* 0x000000000d187984 */ /* 0x000e220000000c00 */
[----:B------:R-:W-:-:S02]  /*3fac0*/  LOP3.LUT R14, R14, 0x3000, RZ, 0xc0, !PT ;  /* 0x000030000e0e7812 */ /* 0x000fc400078ec0ff */
[----:B------:R-:W-:Y:S02]  /*3fad0*/  LOP3.LUT R15, R15, 0x3000, RZ, 0xc0, !PT ;  /* 0x000030000f0f7812 */ /* 0x000fe400078ec0ff */
[C---:B------:R-:W-:Y:S02]  /*3fae0*/  LEA R14, R21.reuse, R14, 0x4 ;  /* 0x0000000e150e7211 */ /* 0x040fe400078e20ff */
[----:B------:R-:W-:Y:S02]  /*3faf0*/  LEA R15, R21, R15, 0x4 ;  /* 0x0000000f150f7211 */ /* 0x000fe400078e20ff */
[----:B------:R-:W-:Y:S02]  /*3fb00*/  LOP3.LUT R14, R14, 0x40, RZ, 0x3c, !PT ;  /* 0x000000400e0e7812 */ /* 0x000fe400078e3cff */
[----:B------:R-:W-:Y:S01]  /*3fb10*/  LOP3.LUT R15, R15, 0x60, RZ, 0x3c, !PT ;  /* 0x000000600f0f7812 */ /* 0x000fe200078e3cff */
[----:B0-----:R-:W-:Y:S04]  /*3fb20*/  STL.64 [R1+0x2e0], R24 ;  /* 0x0002e01801007387 */ /* 0x001fe80000100a00 */
[----:B------:R-:W-:Y:S04]  /*3fb30*/  STL.64 [R1+0x2e8], R26 ;  /* 0x0002e81a01007387 */ /* 0x000fe80000100a00 */
[----:B------:R-:W0:Y:S04]  /*3fb40*/  LDS.128 R24, [R14] ;  /* 0x000000000e187984 */ /* 0x000e280000000c00 */
[----:B------:R-:W1:Y:S04]  /*3fb50*/  LDS.128 R12, [R15] ;  /* 0x000000000f0c7984 */ /* 0x000e680000000c00 */
[----:B------:R-:W-:Y:S06]  /*3fb60*/  BAR.SYNC.DEFER_BLOCKING 0x0 ;  /* 0x0000000000007b1d */ /* 0x000fec0000010000 */
[----:B0-----:R-:W-:Y:S04]  /*3fb70*/  STL.64 [R1+0x2d0], R24 ;  /* 0x0002d01801007387 */ /* 0x001fe80000100a00 */
[----:B------:R0:W-:Y:S04]  /*3fb80*/  STL.64 [R1+0x2d8], R26 ;  /* 0x0002d81a01007387 */ /* 0x0001e80000100a00 */
[----:B0-----:R-:W4:Y:S04]  /*3fb90*/  LDL.LU.64 R26, [R1+0x1010] ;  /* 0x00101000011a7983 */ /* 0x001f280000300a00 */
[----:B------:R-:W4:Y:S04]  /*3fba0*/  LDL.LU.64 R24, [R1+0x1008] ;  /* 0x0010080001187983 */ /* 0x000f280000300a00 */
[----:B-1----:R-:W-:Y:S04]  /*3fbb0*/  STL.64 [R1+0x2c0], R12 ;  /* 0x0002c00c01007387 */ /* 0x002fe80000100a00 */
[----:B------:R0:W-:Y:S04]  /*3fbc0*/  STL.64 [R1+0x2c8], R14 ;  /* 0x0002c80e01007387 */ /* 0x0001e80000100a00 */
[----:B0-----:R-:W4:Y:S04]  /*3fbd0*/  LDL.LU.64 R14, [R1+0x1000] ;  /* 0x00100000010e7983 */ /* 0x001f280000300a00 */
[----:B------:R-:W4:Y:S04]  /*3fbe0*/  LDL.LU.64 R12, [R1+0xff8] ;  /* 0x000ff800010c7983 */ /* 0x000f280000300a00 */
[----:B------:R-:W5:Y:S04]  /*3fbf0*/  LDL.LU R21, [R1+0x50] ;  /* 0x0000500001157983 */ /* 0x000f680000300800 */
[----:B------:R0:W-:Y:S04]  /*3fc00*/  STS.128 [R0], R16 ;  /* 0x0000001000007388 */ /* 0x0001e80000000c00 */
[----:B0-----:R-:W5:Y:S04]  /*3fc10*/  LDL.LU R16, [R1+0x264] ;  /* 0x0002640001107983 */ /* 0x001f680000300800 */
[----:B------:R-:W5:Y:S04]  /*3fc20*/  LDL.LU R17, [R1+0x274] ;  /* 0x0002740001117983 */ /* 0x000f680000300800 */
[----:B------:R-:W5:Y:S04]  /*3fc30*/  LDL.LU R18, [R1+0x280] ;  /* 0x0002800001127983 */ /* 0x000f680000300800 */
[----:B------:R-:W5:Y:S01]  /*3fc40*/  LDL.LU R19, [R1+0x290] ;  /* 0x0002900001137983 */ /* 0x000f620000300800 */
[----:B--2---:R-:W-:-:S02]  /*3fc50*/  F2FP.BF16.PACK_AB R8, R8, R9 ;  /* 0x000000090808723e */ /* 0x004fc400000010ff */
[----:B---3--:R-:W-:Y:S02]  /*3fc60*/  F2FP.BF16.PACK_AB R9, R2, R3 ;  /* 0x000000030209723e */ /* 0x008fe400000010ff */
[----:B------:R-:W2:Y:S04]  /*3fc70*/  LDL.LU R2, [R1+0xff4] ;  /* 0x000ff40001027983 */ /* 0x000ea80000300800 */
[----:B------:R-:W2:Y:S01]  /*3fc80*/  LDL.LU R3, [R1+0xff0] ;  /* 0x000ff00001037983 */ /* 0x000ea20000300800 */
[----:B----4-:R-:W-:Y:S02]  /*3fc90*/  F2FP.BF16.PACK_AB R12, R10, R12 ;  /* 0x0000000c0a0c723e */ /* 0x010fe400000010ff */
[----:B------:R-:W-:Y:S02]  /*3fca0*/  F2FP.BF16.PACK_AB R10, R11, R25 ;  /* 0x000000190b0a723e */ /* 0x000fe400000010ff */
[----:B------:R-:W-:-:S02]  /*3fcb0*/  F2FP.BF16.PACK_AB R11, R27, R22 ;  /* 0x000000161b0b723e */ /* 0x000fc400000010ff */
[----:B------:R-:W3:Y:S01]  /*3fcc0*/  LDL.LU R22, [R1+0x70] ;  /* 0x0000700001167983 */ /* 0x000ee20000300800 */
[----:B------:R-:W-:-:S03]  /*3fcd0*/  F2FP.BF16.PACK_AB R15, R23, R15 ;  /* 0x0000000f170f723e */ /* 0x000fc600000010ff */
[----:B------:R-:W4:Y:S01]  /*3fce0*/  LDL.LU R23, [R1+0x40] ;  /* 0x0000400001177983 */ /* 0x000f220000300800 */
[----:B------:R-:W-:Y:S02]  /*3fcf0*/  F2FP.BF16.PACK_AB R13, R24, R13 ;  /* 0x0000000d180d723e */ /* 0x000fe400000010ff */
[----:B------:R-:W-:Y:S01]  /*3fd00*/  F2FP.BF16.PACK_AB R14, R26, R14 ;  /* 0x0000000e1a0e723e */ /* 0x000fe200000010ff */
[----:B------:R-:W-:Y:S04]  /*3fd10*/  STS.128 [R0+0x800], R8 ;  /* 0x0008000800007388 */ /* 0x000fe80000000c00 */
[----:B------:R-:W-:Y:S01]  /*3fd20*/  STS.128 [R0+0x880], R12 ;  /* 0x0008800c00007388 */ /* 0x000fe20000000c00 */
[----:B-----5:R-:W-:Y:S02]  /*3fd30*/  F2FP.BF16.PACK_AB R4, R16, R4 ;  /* 0x000000041004723e */ /* 0x020fe400000010ff */
[----:B------:R-:W-:-:S02]  /*3fd40*/  F2FP.BF16.PACK_AB R5, R17, R5 ;  /* 0x000000051105723e */ /* 0x000fc400000010ff */
[----:B------:R-:W-:Y:S02]  /*3fd50*/  F2FP.BF16.PACK_AB R6, R18, R6 ;  /* 0x000000061206723e */ /* 0x000fe400000010ff */
[----:B------:R-:W-:-:S05]  /*3fd60*/  F2FP.BF16.PACK_AB R7, R19, R7 ;  /* 0x000000071307723e */ /* 0x000fca00000010ff */
[----:B------:R0:W-:Y:S04]  /*3fd70*/  STS.128 [R0+0x80], R4 ;  /* 0x0000800400007388 */ /* 0x0001e80000000c00 */
[----:B------:R-:W-:Y:S01]  /*3fd80*/  BAR.SYNC.DEFER_BLOCKING 0x0 ;  /* 0x0000000000007b1d */ /* 0x000fe20000010000 */
[----:B------:R-:W-:-:S05]  /*3fd90*/  IMAD.MOV.U32 R24, RZ, RZ, c[0x0][0x1c8] ;  /* 0x00007200ff187624 */ /* 0x000fca00078e00ff */
[----:B------:R-:W-:Y:S02]  /*3fda0*/  SHF.L.U32 R16, R24, 0x1, RZ ;  /* 0x0000000118107819 */ /* 0x000fe400000006ff */
[----:B0-----:R-:W-:Y:S01]  /*3fdb0*/  PRMT R0, R20, 0x7632, R0 ;  /* 0x0000763214007816 */ /* 0x001fe20000000000 */
[C---:B------:R-:W-:Y:S02]  /*3fdc0*/  IMAD R11, R24.reuse, 0x6, RZ ;  /* 0x00000006180b7824 */ /* 0x040fe400078e02ff */
[C---:B------:R-:W-:Y:S02]  /*3fdd0*/  IMAD R13, R24.reuse, 0xa, RZ ;  /* 0x0000000a180d7824 */ /* 0x040fe400078e02ff */
[C---:B------:R-:W-:Y:S02]  /*3fde0*/  IMAD R15, R24.reuse, 0xc, RZ ;  /* 0x0000000c180f7824 */ /* 0x040fe400078e02ff */
[----:B------:R-:W-:Y:S01]  /*3fdf0*/  IMAD R9, R24, 0x5, RZ ;  /* 0x0000000518097824 */ /* 0x000fe200078e02ff */
[----:B--2---:R0:W-:Y:S01]  /*3fe00*/  STG.E.U16 [R2.64], R20 ;  /* 0x0000001402007986 */ /* 0x0041e2000c101504 */
[----:B------:R-:W-:-:S02]  /*3fe10*/  IADD3 R6, P3, R16, R2, RZ ;  /* 0x0000000210067210 */ /* 0x000fc40007f7e0ff */
[C---:B------:R-:W-:Y:S01]  /*3fe20*/  LEA R4, P4, R24.reuse, R2, 0x2 ;  /* 0x0000000218047211 */ /* 0x040fe200078810ff */
[----:B0-----:R-:W2:Y:S01]  /*3fe30*/  LDL.LU R20, [R1+0x64] ;  /* 0x0000640001147983 */ /* 0x001ea20000300800 */
[-C--:B------:R-:W-:Y:S02]  /*3fe40*/  LEA.HI.X.SX32 R7, R24, R3.reuse, 0x1, P3 ;  /* 0x0000000318077211 */ /* 0x080fe400018f0eff */
[----:B------:R-:W-:-:S03]  /*3fe50*/  LEA.HI.X.SX32 R5, R16, R3, 0x1, P4 ;  /* 0x0000000310057211 */ /* 0x000fc600020f0eff */
[----:B------:R0:W-:Y:S04]  /*3fe60*/  STG.E.U16 [R6.64], R0 ;  /* 0x0000000006007986 */ /* 0x0001e8000c101504 */
[----:B------:R1:W-:Y:S01]  /*3fe70*/  STG.E.U16 [R4.64], R21 ;  /* 0x0000001504007986 */ /* 0x0003e2000c101504 */
[----:B0-----:R-:W-:-:S03]  /*3fe80*/  PRMT R0, R21, 0x7632, R0 ;  /* 0x0000763215007816 */ /* 0x001fc60000000000 */
[----:B-1----:R-:W5:Y:S01]  /*3fe90*/  LDL.LU R21, [R1+0x54] ;  /* 0x0000540001157983 */ /* 0x002f620000300800 */
[C---:B------:R-:W-:Y:S01]  /*3fea0*/  IMAD R5, R24.reuse, 0x3, RZ ;  /* 0x0000000318057824 */ /* 0x040fe200078e02ff */
[-C--:B------:R-:W-:Y:S02]  /*3feb0*/  IADD3 R4, P3, R11, R2.reuse, RZ ;  /* 0x000000020b047210 */ /* 0x080fe40007f7e0ff */
[C---:B------:R-:W-:Y:S02]  /*3fec0*/  SHF.L.U32 R7, R24.reuse, 0x2, RZ ;  /* 0x0000000218077819 */ /* 0x040fe400000006ff */
[----:B------:R-:W-:Y:S02]  /*3fed0*/  LEA R6, P4, R24, R2, 0x3 ;  /* 0x0000000218067211 */ /* 0x000fe400078818ff */
[-C--:B------:R-:W-:Y:S02]  /*3fee0*/  LEA.HI.X.SX32 R5, R5, R3.reuse, 0x1, P3 ;  /* 0x0000000305057211 */ /* 0x080fe400018f0eff */
[----:B------:R-:W-:-:S02]  /*3fef0*/  LEA.HI.X.SX32 R7, R7, R3, 0x1, P4 ;  /* 0x0000000307077211 */ /* 0x000fc400020f0eff */
[-C--:B------:R-:W-:Y:S02]  /*3ff00*/  IADD3 R8, P3, R13, R2.reuse, RZ ;  /* 0x000000020d087210 */ /* 0x080fe40007f7e0ff */
[----:B------:R-:W-:Y:S01]  /*3ff10*/  IADD3 R10, P5, R15, R2, RZ ;  /* 0x000000020f0a7210 */ /* 0x000fe20007fbe0ff */
[----:B------:R3:W-:Y:S01]  /*3ff20*/  STG.E.U16 [R4.64], R0 ;  /* 0x0000000004007986 */ /* 0x0007e2000c101504 */
[-C--:B------:R-:W-:Y:S02]  /*3ff30*/  LEA.HI.X.SX32 R9, R9, R3.reuse, 0x1, P3 ;  /* 0x0000000309097211 */ /* 0x080fe400018f0eff */
[----:B------:R-:W-:Y:S02]  /*3ff40*/  LEA.HI.X.SX32 R11, R11, R3, 0x1, P5 ;  /* 0x000000030b0b7211 */ /* 0x000fe400028f0eff */
[----:B---3--:R-:W-:Y:S01]  /*3ff50*/  PRMT R0, R22, 0x7632, R0 ;  /* 0x0000763216007816 */ /* 0x008fe20000000000 */
[----:B------:R0:W-:Y:S04]  /*3ff60*/  STG.E.U16 [R6.64], R22 ;  /* 0x0000001606007986 */ /* 0x0001e8000c101504 */
[----:B------:R1:W-:Y:S04]  /*3ff70*/  STG.E.U16 [R8.64], R0 ;  /* 0x0000000008007986 */ /* 0x0003e8000c101504 */
[----:B0-----:R-:W3:Y:S04]  /*3ff80*/  LDL.LU R22, [R1+0x74] ;  /* 0x0000740001167983 */ /* 0x001ee80000300800 */
[----:B----4-:R0:W-:Y:S01]  /*3ff90*/  STG.E.U16 [R10.64], R23 ;  /* 0x000000170a007986 */ /* 0x0101e2000c101504 */
[----:B-1----:R-:W-:-:S03]  /*3ffa0*/  PRMT R0, R23, 0x7632, R0 ;  /* 0x0000763217007816 */ /* 0x002fc60000000000 */
[----:B0-----:R-:W4:Y:S01]  /*3ffb0*/  LDL.LU R23, [R1+0x44] ;  /* 0x0000440001177983 */ /* 0x001f220000300800 */
[C---:B------:R-:W-:Y:S02]  /*3ffc0*/  IMAD R12, R24.reuse, 0xe, RZ ;  /* 0x0000000e180c7824 */ /* 0x040fe400078e02ff */
[C---:B------:R-:W-:Y:S01]  /*3ffd0*/  IMAD R5, R24.reuse, 0x7, RZ ;  /* 0x0000000718057824 */ /* 0x040fe200078e02ff */
[----:B------:R-:W-:Y:S02]  /*3ffe0*/  SHF.L.U32 R7, R24, 0x3, RZ ;  /* 0x0000000318077819 */ /* 0x000fe400000006ff */
[-C--:B------:R-:W-:Y:S02]  /*3fff0*/  IADD3 R4, P3, R12, R2.reuse, RZ ;  /* 0x000000020c047210 */ /* 0x080fe40007f7e0ff */
[----:B------:R-:W-:Y:S02]  /*40000*/  LEA R6, P4, R24, R2, 0x4 ;  /* 0x0000000218067211 */ /* 0x000fe400078820ff */
[----:B------:R-:W-:-:S02]  /*40010*/  LEA.HI.X.SX32 R5, R5, R3, 0x1, P3 ;  /* 0x0000000305057211 */ /* 0x000fc400018f0eff */
[-C--:B------:R-:W-:Y:S01]  /*40020*/  LEA.HI.X.SX32 R7, R7, R3.reuse, 0x1, P4 ;  /* 0x0000000307077211 */ /* 0x080fe200020f0eff */
[C---:B------:R-:W-:Y:S02]  /*40030*/  IMAD R14, R24.reuse, 0x12, RZ ;  /* 0x00000012180e7824 */ /* 0x040fe400078e02ff */
[----:B------:R0:W-:Y:S01]  /*40040*/  STG.E.U16 [R4.64], R0 ;  /* 0x0000000004007986 */ /* 0x0001e2000c101504 */
[C---:B------:R-:W-:Y:S02]  /*40050*/  IMAD R18, R24.reuse, 0x14, RZ ;  /* 0x0000001418127824 */ /* 0x040fe400078e02ff */
[----:B------:R-:W-:Y:S01]  /*40060*/  IMAD R9, R24, 0x9, RZ ;  /* 0x0000000918097824 */ /* 0x000fe200078e02ff */
[-C--:B------:R-:W-:Y:S02]  /*40070*/  IADD3 R8, P3, R14, R2.reuse, RZ ;  /* 0x000000020e087210 */ /* 0x080fe40007f7e0ff */
[----:B------:R-:W-:Y:S02]  /*40080*/  IADD3 R10, P5, R18, R2, RZ ;  /* 0x00000002120a7210 */ /* 0x000fe40007fbe0ff */
[----:B------:R-:W-:-:S02]  /*40090*/  LEA.HI.X.SX32 R9, R9, R3, 0x1, P3 ;  /* 0x0000000309097211 */ /* 0x000fc400018f0eff */
[-C--:B------:R-:W-:Y:S01]  /*400a0*/  LEA.HI.X.SX32 R11, R13, R3.reuse, 0x1, P5 ;  /* 0x000000030d0b7211 */ /* 0x080fe200028f0eff */
[C---:B------:R-:W-:Y:S02]  /*400b0*/  IMAD R13, R24.reuse, 0x16, RZ ;  /* 0x00000016180d7824 */ /* 0x040fe400078e02ff */
[C---:B0-----:R-:W-:Y:S02]  /*400c0*/  IMAD R5, R24.reuse, 0xb, RZ ;  /* 0x0000000b18057824 */ /* 0x041fe400078e02ff */
[C---:B------:R-:W-:Y:S01]  /*400d0*/  IMAD R16, R24.reuse, 0x18, RZ ;  /* 0x0000001818107824 */ /* 0x040fe200078e02ff */
[----:B------:R-:W-:Y:S01]  /*400e0*/  IADD3 R4, P3, R13, R2, RZ ;  /* 0x000000020d047210 */ /* 0x000fe20007f7e0ff */
[C---:B------:R-:W-:Y:S02]  /*400f0*/  IMAD R17, R24.reuse, 0x1a, RZ ;  /* 0x0000001a18117824 */ /* 0x040fe400078e02ff */
[----:B------:R-:W-:Y:S01]  /*40100*/  IMAD R19, R24, 0x1c, RZ ;  /* 0x0000001c18137824 */ /* 0x000fe200078e02ff */
[----:B------:R-:W-:-:S02]  /*40110*/  LEA.HI.X.SX32 R5, R5, R3, 0x1, P3 ;  /* 0x0000000305057211 */ /* 0x000fc400018f0eff */
[----:B--2---:R-:W-:Y:S01]  /*40120*/  PRMT R0, R20, 0x7632, R0 ;  /* 0x0000763214007816 */ /* 0x004fe20000000000 */
[----:B------:R0:W-:Y:S04]  /*40130*/  STG.E.U16 [R6.64], R20 ;  /* 0x0000001406007986 */ /* 0x0001e8000c101504 */
[----:B0-----:R-:W2:Y:S04]  /*40140*/  LDL.LU R20, [R1+0x68] ;  /* 0x0000680001147983 */ /* 0x001ea80000300800 */
[----:B------:R0:W-:Y:S04]  /*40150*/  STG.E.U16 [R8.64], R0 ;  /* 0x0000000008007986 */ /* 0x0001e8000c101504 */
[----:B-----5:R1:W-:Y:S01]  /*40160*/  STG.E.U16 [R10.64], R21 ;  /* 0x000000150a007986 */ /* 0x0203e2000c101504 */
[----:B0-----:R-:W-:-:S03]  /*40170*/  PRMT R0, R21, 0x7632, R0 ;  /* 0x0000763215007816 */ /* 0x001fc60000000000 */
[----:B-1----:R-:W5:Y:S04]  /*40180*/  LDL.LU R21, [R1+0x58] ;  /* 0x0000580001157983 */ /* 0x002f680000300800 */
[----:B------:R-:W5:Y:S01]  /*40190*/  LDL.LU R26, [R1+0x78] ;  /* 0x00007800011a7983 */ /* 0x000f620000300800 */
[-C--:B------:R-:W-:Y:S01]  /*401a0*/  IADD3 R6, P4, R16, R2.reuse, RZ ;  /* 0x0000000210067210 */ /* 0x080fe20007f9e0ff */
[----:B------:R-:W-:Y:S01]  /*401b0*/  IMAD R9, R24, 0xd, RZ ;  /* 0x0000000d18097824 */ /* 0x000fe200078e02ff */
[-C--:B------:R-:W-:Y:S02]  /*401c0*/  IADD3 R8, P3, R17, R2.reuse, RZ ;  /* 0x0000000211087210 */ /* 0x080fe40007f7e0ff */
[----:B------:R-:W-:Y:S01]  /*401d0*/  IADD3 R10, P5, R19, R2, RZ ;  /* 0x00000002130a7210 */ /* 0x000fe20007fbe0ff */
[----:B------:R3:W-:Y:S01]  /*401e0*/  STG.E.U16 [R4.64], R0 ;  /* 0x0000000004007986 */ /* 0x0007e2000c101504 */
[----:B------:R-:W-:-:S02]  /*401f0*/  LEA.HI.X.SX32 R7, R15, R3, 0x1, P4 ;  /* 0x000000030f077211 */ /* 0x000fc400020f0eff */
[-C--:B------:R-:W-:Y:S02]  /*40200*/  LEA.HI.X.SX32 R9, R9, R3.reuse, 0x1, P3 ;  /* 0x0000000309097211 */ /* 0x080fe400018f0eff */
[----:B------:R-:W-:Y:S02]  /*40210*/  LEA.HI.X.SX32 R11, R12, R3, 0x1, P5 ;  /* 0x000000030c0b7211 */ /* 0x000fe400028f0eff */
[----:B---3--:R-:W-:Y:S01]  /*40220*/  PRMT R0, R22, 0x7632, R0 ;  /* 0x0000763216007816 */ /* 0x008fe20000000000 */
[----:B------:R-:W-:Y:S04]  /*40230*/  STG.E.U16 [R6.64], R22 ;  /* 0x0000001606007986 */ /* 0x000fe8000c101504 */
[----:B------:R0:W-:Y:S04]  /*40240*/  STG.E.U16 [R8.64], R0 ;  /* 0x0000000008007986 */ /* 0x0001e8000c101504 */
[----:B----4-:R1:W-:Y:S01]  /*40250*/  STG.E.U16 [R10.64], R23 ;  /* 0x000000170a007986 */ /* 0x0103e2000c101504 */
[----:B0-----:R-:W-:-:S03]  /*40260*/  PRMT R0, R23, 0x7632, R0 ;  /* 0x0000763217007816 */ /* 0x001fc60000000000 */
[----:B-1----:R-:W3:Y:S04]  /*40270*/  LDL.LU R23, [R1+0x48] ;  /* 0x0000480001177983 */ /* 0x002ee80000300800 */
[----:B------:R-:W4:Y:S04]  /*40280*/  LDL.LU R25, [R1+0x6c] ;  /* 0x00006c0001197983 */ /* 0x000f280000300800 */
[----:B------:R-:W4:Y:S01]  /*40290*/  LDL.LU R27, [R1+0x5c] ;  /* 0x00005c00011b7983 */ /* 0x000f220000300800 */
[C---:B------:R-:W-:Y:S02]  /*402a0*/  IMAD R12, R24.reuse, 0x1e, RZ ;  /* 0x0000001e180c7824 */ /* 0x040fe400078e02ff */
[----:B------:R-:W-:-:S02]  /*402b0*/  IMAD R5, R24, 0xf, RZ ;  /* 0x0000000f18057824 */ /* 0x000fc400078e02ff */
[----:B------:R-:W-:Y:S01]  /*402c0*/  IMAD R15, R24, 0x22, RZ ;  /* 0x00000022180f7824 */ /* 0x000fe200078e02ff */
[-C--:B------:R-:W-:Y:S01]  /*402d0*/  IADD3 R4, P3, R12, R2.reuse, RZ ;  /* 0x000000020c047210 */ /* 0x080fe20007f7e0ff */
[C---:B------:R-:W-:Y:S01]  /*402e0*/  IMAD.SHL.U32 R7, R24.reuse, 0x10, RZ ;  /* 0x0000001018077824 */ /* 0x040fe200078e00ff */
[CC--:B------:R-:W-:Y:S01]  /*402f0*/  LEA R6, P4, R24.reuse, R2.reuse, 0x5 ;  /* 0x0000000218067211 */ /* 0x0c0fe200078828ff */
[C---:B------:R-:W-:Y:S01]  /*40300*/  IMAD R9, R24.reuse, 0x11, RZ ;  /* 0x0000001118097824 */ /* 0x040fe200078e02ff */
[-C--:B------:R-:W-:Y:S02]  /*40310*/  LEA.HI.X.SX32 R5, R5, R3.reuse, 0x1, P3 ;  /* 0x0000000305057211 */ /* 0x080fe400018f0eff */
[----:B------:R-:W-:Y:S02]  /*40320*/  IADD3 R8, P3, R15, R2, RZ ;  /* 0x000000020f087210 */ /* 0x000fe40007f7e0ff */
[-C--:B------:R-:W-:Y:S01]  /*40330*/  LEA.HI.X.SX32 R7, R7, R3.reuse, 0x1, P4 ;  /* 0x0000000307077211 */ /* 0x080fe200020f0eff */
[----:B------:R2:W-:Y:S01]  /*40340*/  STG.E.U16 [R4.64], R0 ;  /* 0x0000000004007986 */ /* 0x0005e2000c101504 */
[----:B------:R-:W-:Y:S01]  /*40350*/  LEA.HI.X.SX32 R9, R9, R3, 0x1, P3 ;  /* 0x0000000309097211 */ /* 0x000fe200018f0eff */
[----:B------:R-:W-:-:S05]  /*40360*/  IMAD R22, R24, 0x24, RZ ;  /* 0x0000002418167824 */ /* 0x000fca00078e02ff */
[----:B------:R-:W-:-:S04]  /*40370*/  IADD3 R10, P5, R22, R2, RZ ;  /* 0x00000002160a7210 */ /* 0x000fc80007fbe0ff */
[----:B------:R-:W-:Y:S02]  /*40380*/  LEA.HI.X.SX32 R11, R14, R3, 0x1, P5 ;  /* 0x000000030e0b7211 */ /* 0x000fe400028f0eff */
[----:B--2---:R-:W-:Y:S01]  /*40390*/  PRMT R0, R20, 0x7632, R0 ;  /* 0x0000763214007816 */ /* 0x004fe20000000000 */
[----:B------:R-:W-:Y:S04]  /*403a0*/  STG.E.U16 [R6.64], R20 ;  /* 0x0000001406007986 */ /* 0x000fe8000c101504 */
[----:B------:R0:W-:Y:S02]  /*403b0*/  STG.E.U16 [R8.64], R0 ;  /* 0x0000000008007986 */ /* 0x0001e4000c101504 */
[----:B0-----:R-:W-:-:S05]  /*403c0*/  MOV R9, c[0x0][0x1c8] ;  /* 0x0000720000097a02 */ /* 0x001fca0000000f00 */
[C---:B------:R-:W-:Y:S01]  /*403d0*/  IMAD R14, R9.reuse, 0x26, RZ ;  /* 0x00000026090e7824 */ /* 0x040fe200078e02ff */
[----:B-----5:R0:W-:Y:S01]  /*403e0*/  STG.E.U16 [R10.64], R21 ;  /* 0x000000150a007986 */ /* 0x0201e2000c101504 */
[----:B------:R-:W-:Y:S01]  /*403f0*/  IMAD R5, R9, 0x13, RZ ;  /* 0x0000001309057824 */ /* 0x000fe200078e02ff */
[----:B------:R-:W-:Y:S01]  /*40400*/  PRMT R0, R21, 0x7632, R0 ;  /* 0x0000763215007816 */ /* 0x000fe20000000000 */
[C---:B------:R-:W-:Y:S01]  /*40410*/  IMAD R20, R9.reuse, 0x28, RZ ;  /* 0x0000002809147824 */ /* 0x040fe200078e02ff */
[----:B------:R-:W-:Y:S01]  /*40420*/  IADD3 R4, P3, R14, R2, RZ ;  /* 0x000000020e047210 */ /* 0x000fe20007f7e0ff */
[----:B------:R-:W-:-:S03]  /*40430*/  IMAD R24, R9, 0x2c, RZ ;  /* 0x0000002c09187824 */ /* 0x000fc600078e02ff */
[----:B------:R-:W-:Y:S01]  /*40440*/  LEA.HI.X.SX32 R5, R5, R3, 0x1, P3 ;  /* 0x0000000305057211 */ /* 0x000fe200018f0eff */
[C---:B0-----:R-:W-:Y:S01]  /*40450*/  IMAD R21, R9.reuse, 0x2a, RZ ;  /* 0x0000002a09157824 */ /* 0x041fe200078e02ff */
[----:B------:R-:W-:Y:S01]  /*40460*/  IADD3 R6, P4, R20, R2, RZ ;  /* 0x0000000214067210 */ /* 0x000fe20007f9e0ff */
[----:B------:R-:W-:-:S03]  /*40470*/  IMAD R9, R9, 0x15, RZ ;  /* 0x0000001509097824 */ /* 0x000fc600078e02ff */
[----:B------:R-:W-:Y:S01]  /*40480*/  IADD3 R8, P3, R21, R2, RZ ;  /* 0x0000000215087210 */ /* 0x000fe20007f7e0ff */
[----:B------:R0:W-:Y:S01]  /*40490*/  STG.E.U16 [R4.64], R0 ;  /* 0x0000000004007986 */ /* 0x0001e2000c101504 */
[-C--:B------:R-:W-:Y:S02]  /*404a0*/  LEA.HI.X.SX32 R7, R18, R3.reuse, 0x1, P4 ;  /* 0x0000000312077211 */ /* 0x080fe400020f0eff */
[----:B------:R-:W-:-:S03]  /*404b0*/  LEA.HI.X.SX32 R9, R9, R3, 0x1, P3 ;  /* 0x0000000309097211 */ /* 0x000fc600018f0eff */
[----:B------:R-:W-:Y:S01]  /*404c0*/  STG.E.U16 [R6.64], R26 ;  /* 0x0000001a06007986 */ /* 0x000fe2000c101504 */
[----:B0-----:R-:W-:Y:S02]  /*404d0*/  PRMT R0, R26, 0x7632, R0 ;  /* 0x000076321a007816 */ /* 0x001fe40000000000 */
[----:B------:R-:W-:-:S03]  /*404e0*/  IADD3 R10, P5, R24, R2, RZ ;  /* 0x00000002180a7210 */ /* 0x000fc60007fbe0ff */
[----:B------:R0:W-:Y:S01]  /*404f0*/  STG.E.U16 [R8.64], R0 ;  /* 0x0000000008007986 */ /* 0x0001e2000c101504 */
[----:B------:R-:W-:Y:S02]  /*40500*/  LEA.HI.X.SX32 R11, R13, R3, 0x1, P5 ;  /* 0x000000030d0b7211 */ /* 0x000fe400028f0eff */
[----:B0-----:R-:W-:-:S05]  /*40510*/  MOV R9, c[0x0][0x1c8] ;  /* 0x0000720000097a02 */ /* 0x001fca0000000f00 */
[C---:B------:R-:W-:Y:S02]  /*40520*/  IMAD R13, R9.reuse, 0x2e, RZ ;  /* 0x0000002e090d7824 */ /* 0x040fe400078e02ff */
[C---:B------:R-:W-:Y:S02]  /*40530*/  IMAD R5, R9.reuse, 0x17, RZ ;  /* 0x0000001709057824 */ /* 0x040fe400078e02ff */
[----:B------:R-:W-:Y:S01]  /*40540*/  IMAD R18, R9, 0x30, RZ ;  /* 0x0000003009127824 */ /* 0x000fe200078e02ff */
[----:B------:R-:W-:Y:S01]  /*40550*/  IADD3 R4, P3, R13, R2, RZ ;  /* 0x000000020d047210 */ /* 0x000fe20007f7e0ff */
[----:B------:R-:W-:-:S03]  /*40560*/  IMAD R26, R9, 0x34, RZ ;  /* 0x00000034091a7824 */ /* 0x000fc600078e02ff */
[----:B------:R-:W-:Y:S02]  /*40570*/  LEA.HI.X.SX32 R5, R5, R3, 0x1, P3 ;  /* 0x0000000305057211 */ /* 0x000fe400018f0eff */
[----:B------:R-:W-:-:S04]  /*40580*/  IADD3 R6, P4, R18, R2, RZ ;  /* 0x0000000212067210 */ /* 0x000fc80007f9e0ff */
[----:B------:R-:W-:Y:S01]  /*40590*/  LEA.HI.X.SX32 R7, R16, R3, 0x1, P4 ;  /* 0x0000000310077211 */ /* 0x000fe200020f0eff */
[----:B---3--:R0:W-:Y:S01]  /*405a0*/  STG.E.U16 [R10.64], R23 ;  /* 0x000000170a007986 */ /* 0x0081e2000c101504 */
[----:B------:R-:W-:Y:S01]  /*405b0*/  PRMT R0, R23, 0x7632, R0 ;  /* 0x0000763217007816 */ /* 0x000fe20000000000 */
[C---:B0-----:R-:W-:Y:S02]  /*405c0*/  IMAD R23, R9.reuse, 0x32, RZ ;  /* 0x0000003209177824 */ /* 0x041fe400078e02ff */
[----:B------:R-:W-:-:S03]  /*405d0*/  IMAD R9, R9, 0x19, RZ ;  /* 0x0000001909097824 */ /* 0x000fc600078e02ff */
[----:B------:R-:W-:Y:S01]  /*405e0*/  IADD3 R8, P3, R23, R2, RZ ;  /* 0x0000000217087210 */ /* 0x000fe20007f7e0ff */
[----:B------:R0:W-:Y:S03]  /*405f0*/  STG.E.U16 [R4.64], R0 ;  /* 0x0000000004007986 */ /* 0x0001e6000c101504 */
[----:B------:R-:W-:Y:S01]  /*40600*/  LEA.HI.X.SX32 R9, R9, R3, 0x1, P3 ;  /* 0x0000000309097211 */ /* 0x000fe200018f0eff */
[----:B----4-:R-:W-:Y:S01]  /*40610*/  STG.E.U16 [R6.64], R25 ;  /* 0x0000001906007986 */ /* 0x010fe2000c101504 */
[----:B0-----:R-:W-:-:S05]  /*40620*/  PRMT R0, R25, 0x7632, R0 ;  /* 0x0000763219007816 */ /* 0x001fca0000000000 */
[----:B------:R0:W-:Y:S01]  /*40630*/  STG.E.U16 [R8.64], R0 ;  /* 0x0000000008007986 */ /* 0x0001e2000c101504 */
[----:B------:R-:W-:Y:S02]  /*40640*/  IADD3 R10, P5, R26, R2, RZ ;  /* 0x000000021a0a7210 */ /* 0x000fe40007fbe0ff */
[----:B0-----:R-:W-:Y:S02]  /*40650*/  MOV R9, c[0x0][0x1c8] ;  /* 0x0000720000097a02 */ /* 0x001fe40000000f00 */
[----:B------:R-:W-:-:S03]  /*40660*/  LEA.HI.X.SX32 R11, R17, R3, 0x1, P5 ;  /* 0x00000003110b7211 */ /* 0x000fc600028f0eff */
[C---:B------:R-:W-:Y:S02]  /*40670*/  IMAD R16, R9.reuse, 0x36, RZ ;  /* 0x0000003609107824 */ /* 0x040fe400078e02ff */
[C---:B------:R-:W-:Y:S02]  /*40680*/  IMAD R17, R9.reuse, 0x38, RZ ;  /* 0x0000003809117824 */ /* 0x040fe400078e02ff */
[----:B------:R-:W-:Y:S01]  /*40690*/  IMAD R5, R9, 0x1b, RZ ;  /* 0x0000001b09057824 */ /* 0x000fe200078e02ff */
[-C--:B------:R-:W-:Y:S02]  /*406a0*/  IADD3 R4, P3, R16, R2.reuse, RZ ;  /* 0x0000000210047210 */ /* 0x080fe40007f7e0ff */
[----:B------:R-:W-:Y:S02]  /*406b0*/  PRMT R0, R27, 0x7632, R0 ;  /* 0x000076321b007816 */ /* 0x000fe40000000000 */
[----:B------:R-:W-:Y:S02]  /*406c0*/  IADD3 R6, P4, R17, R2, RZ ;  /* 0x0000000211067210 */ /* 0x000fe40007f9e0ff */
[-C--:B------:R-:W-:Y:S01]  /*406d0*/  LEA.HI.X.SX32 R5, R5, R3.reuse, 0x1, P3 ;  /* 0x0000000305057211 */ /* 0x080fe200018f0eff */
[----:B------:R-:W-:Y:S01]  /*406e0*/  STG.E.U16 [R10.64], R27 ;  /* 0x0000001b0a007986 */ /* 0x000fe2000c101504 */
[----:B------:R-:W-:-:S03]  /*406f0*/  LEA.HI.X.SX32 R7, R19, R3, 0x1, P4 ;  /* 0x0000000313077211 */ /* 0x000fc600020f0eff */
[----:B------:R-:W2:Y:S04]  /*40700*/  LDL.LU R19, [R1+0x4c] ;  /* 0x00004c0001137983 */ /* 0x000ea80000300800 */
[----:B------:R0:W-:Y:S04]  /*40710*/  STG.E.U16 [R4.64], R0 ;  /* 0x0000000004007986 */ /* 0x0001e8000c101504 */
[----:B0-----:R-:W3:Y:S01]  /*40720*/  LDL.LU R5, [R1+0x7c] ;  /* 0x00007c0001057983 */ /* 0x001ee20000300800 */
[C---:B------:R-:W-:Y:S02]  /*40730*/  IMAD R25, R9.reuse, 0x3a, RZ ;  /* 0x0000003a09197824 */ /* 0x040fe400078e02ff */
[----:B------:R-:W-:-:S02]  /*40740*/  IMAD R27, R9, 0x3c, RZ ;  /* 0x0000003c091b7824 */ /* 0x000fc400078e02ff */
[----:B------:R-:W-:Y:S01]  /*40750*/  IMAD R9, R9, 0x1d, RZ ;  /* 0x0000001d09097824 */ /* 0x000fe200078e02ff */
[----:B------:R-:W-:-:S04]  /*40760*/  IADD3 R8, P3, R25, R2, RZ ;  /* 0x0000000219087210 */ /* 0x000fc80007f7e0ff */
[----:B------:R-:W-:Y:S02]  /*40770*/  LEA.HI.X.SX32 R9, R9, R3, 0x1, P3 ;  /* 0x0000000309097211 */ /* 0x000fe400018f0eff */
[----:B------:R-:W-:-:S04]  /*40780*/  IADD3 R10, P5, R27, R2, RZ ;  /* 0x000000021b0a7210 */ /* 0x000fc80007fbe0ff */
[----:B------:R-:W-:Y:S02]  /*40790*/  LEA.HI.X.SX32 R11, R12, R3, 0x1, P5 ;  /* 0x000000030c0b7211 */ /* 0x000fe400028f0eff */
[----:B---3--:R-:W-:Y:S01]  /*407a0*/  PRMT R0, R5, 0x7632, R0 ;  /* 0x0000763205007816 */ /* 0x008fe20000000000 */
[----:B------:R-:W-:Y:S04]  /*407b0*/  STG.E.U16 [R6.64], R5 ;  /* 0x0000000506007986 */ /* 0x000fe8000c101504 */
[----:B------:R0:W-:Y:S02]  /*407c0*/  STG.E.U16 [R8.64], R0 ;  /* 0x0000000008007986 */ /* 0x0001e4000c101504 */
[----:B0-----:R-:W-:-:S04]  /*407d0*/  IMAD.MOV.U32 R9, RZ, RZ, c[0x0][0x1c8] ;  /* 0x00007200ff097624 */ /* 0x001fc800078e00ff */
[----:B------:R-:W-:Y:S01]  /*407e0*/  IMAD R12, R9, 0x3e, RZ ;  /* 0x0000003e090c7824 */ /* 0x000fe200078e02ff */
[----:B--2---:R-:W-:Y:S01]  /*407f0*/  PRMT R0, R19, 0x7632, R0 ;  /* 0x0000763213007816 */ /* 0x004fe20000000000 */
[C---:B------:R-:W-:Y:S01]  /*40800*/  IMAD R5, R9.reuse, 0x1f, RZ ;  /* 0x0000001f09057824 */ /* 0x040fe200078e02ff */
[----:B------:R0:W-:Y:S02]  /*40810*/  STG.E.U16 [R10.64], R19 ;  /* 0x000000130a007986 */ /* 0x0001e4000c101504 */
[-C--:B------:R-:W-:Y:S02]  /*40820*/  IADD3 R4, P3, R12, R2.reuse, RZ ;  /* 0x000000020c047210 */ /* 0x080fe40007f7e0ff */
[C---:B------:R-:W-:Y:S02]  /*40830*/  SHF.L.U32 R7, R9.reuse, 0x5, RZ ;  /* 0x0000000509077819 */ /* 0x040fe400000006ff */
[----:B------:R-:W-:Y:S02]  /*40840*/  LEA R6, P4, R9, R2, 0x6 ;  /* 0x0000000209067211 */ /* 0x000fe400078830ff */
[----:B------:R-:W-:Y:S01]  /*40850*/  LEA.HI.X.SX32 R5, R5, R3, 0x1, P3 ;  /* 0x0000000305057211 */ /* 0x000fe200018f0eff */
[----:B0-----:R-:W-:-:S02]  /*40860*/  IMAD R19, R9, 0x42, RZ ;  /* 0x0000004209137824 */ /* 0x001fc400078e02ff */
[C---:B------:R-:W-:Y:S02]  /*40870*/  IMAD R11, R9.reuse, 0x44, RZ ;  /* 0x00000044090b7824 */ /* 0x040fe400078e02ff */
[----:B------:R-:W-:Y:S01]  /*40880*/  IMAD R9, R9, 0x21, RZ ;  /* 0x0000002109097824 */ /* 0x000fe200078e02ff */
[-C--:B------:R-:W-:Y:S01]  /*40890*/  IADD3 R8, P3, R19, R2.reuse, RZ ;  /* 0x0000000213087210 */ /* 0x080fe20007f7e0ff */
[----:B------:R0:W-:Y:S01]  /*408a0*/  STG.E.U16 [R4.64], R0 ;  /* 0x0000000004007986 */ /* 0x0001e2000c101504 */
[-C--:B------:R-:W-:Y:S02]  /*408b0*/  LEA.HI.X.SX32 R7, R7, R3.reuse, 0x1, P4 ;  /* 0x0000000307077211 */ /* 0x080fe400020f0eff */
[----:B------:R-:W-:Y:S02]  /*408c0*/  LEA.HI.X.SX32 R9, R9, R3, 0x1, P3 ;  /* 0x0000000309097211 */ /* 0x000fe400018f0eff */
[----:B------:R-:W-:Y:S01]  /*408d0*/  IADD3 R10, P5, R11, R2, RZ ;  /* 0x000000020b0a7210 */ /* 0x000fe20007fbe0ff */
[----:B------:R-:W-:Y:S01]  /*408e0*/  STG.E.U16 [R6.64], R29 ;  /* 0x0000001d06007986 */ /* 0x000fe2000c101504 */
[----:B0-----:R-:W-:-:S05]  /*408f0*/  PRMT R0, R29, 0x7632, R0 ;  /* 0x000076321d007816 */ /* 0x001fca0000000000 */
[----:B------:R0:W-:Y:S01]  /*40900*/  STG.E.U16 [R8.64], R0 ;  /* 0x0000000008007986 */ /* 0x0001e2000c101504 */
[----:B------:R-:W-:Y:S02]  /*40910*/  LEA.HI.X.SX32 R11, R15, R3, 0x1, P5 ;  /* 0x000000030f0b7211 */ /* 0x000fe400028f0eff */
[----:B0-----:R-:W-:-:S03]  /*40920*/  MOV R9, c[0x0][0x1c8] ;  /* 0x0000720000097a02 */ /* 0x001fc60000000f00 */
[----:B------:R0:W-:Y:S01]  /*40930*/  STG.E.U16 [R10.64], R28 ;  /* 0x0000001c0a007986 */ /* 0x0001e2000c101504 */
[----:B------:R-:W-:Y:S01]  /*40940*/  PRMT R0, R28, 0x7632, R0 ;  /* 0x000076321c007816 */ /* 0x000fe20000000000 */
[C---:B------:R-:W-:Y:S02]  /*40950*/  IMAD R15, R9.reuse, 0x46, RZ ;  /* 0x00000046090f7824 */ /* 0x040fe400078e02ff */
[----:B------:R-:W-:-:S03]  /*40960*/  IMAD R5, R9, 0x23, RZ ;  /* 0x0000002309057824 */ /* 0x000fc600078e02ff */
[----:B------:R-:W-:Y:S01]  /*40970*/  IADD3 R4, P3, R15, R2, RZ ;  /* 0x000000020f047210 */ /* 0x000fe20007f7e0ff */
[----:B0-----:R-:W-:-:S03]  /*40980*/  IMAD R28, R9, 0x48, RZ ;  /* 0x00000048091c7824 */ /* 0x001fc600078e02ff */
[----:B------:R-:W-:Y:S02]  /*40990*/  LEA.HI.X.SX32 R5, R5, R3, 0x1, P3 ;  /* 0x0000000305057211 */ /* 0x000fe400018f0eff */
[----:B------:R-:W-:-:S03]  /*409a0*/  IADD3 R6, P4, R28, R2, RZ ;  /* 0x000000021c067210 */ /* 0x000fc60007f9e0ff */
[----:B------:R0:W-:Y:S01]  /*409b0*/  STG.E.U16 [R4.64], R0 ;  /* 0x0000000004007986 */ /* 0x0001e2000c101504 */
[----:B------:R-:W-:-:S03]  /*409c0*/  LEA.HI.X.SX32 R7, R22, R3, 0x1, P4 ;  /* 0x0000000316077211 */ /* 0x000fc600020f0eff */
[----:B------:R-:W2:Y:S04]  /*409d0*/  LDL.LU R22, [R1+0x80] ;  /* 0x0000800001167983 */ /* 0x000ea80000300800 */
[----:B0-----:R-:W3:Y:S01]  /*409e0*/  LDL.LU R5, [R1+0xb0] ;  /* 0x0000b00001057983 */ /* 0x001ee20000300800 */
[C---:B------:R-:W-:Y:S02]  /*409f0*/  IMAD R29, R9.reuse, 0x4a, RZ ;  /* 0x0000004a091d7824 */ /* 0x040fe400078e02ff */
[C---:B------:R-:W-:Y:S02]  /*40a00*/  IMAD R10, R9.reuse, 0x4c, RZ ;  /* 0x0000004c090a7824 */ /* 0x040fe400078e02ff */
[----:B------:R-:W-:Y:S01]  /*40a10*/  IMAD R9, R9, 0x25, RZ ;  /* 0x0000002509097824 */ /* 0x000fe200078e02ff */
[----:B------:R-:W-:-:S02]  /*40a20*/  IADD3 R8, P3, R29, R2, RZ ;  /* 0x000000021d087210 */ /* 0x000fc40007f7e0ff */
[----:B------:R-:W-:Y:S02]  /*40a30*/  IADD3 R10, P5, R10, R2, RZ ;  /* 0x000000020a0a7210 */ /* 0x000fe40007fbe0ff */
[-C--:B------:R-:W-:Y:S02]  /*40a40*/  LEA.HI.X.SX32 R9, R9, R3.reuse, 0x1, P3 ;  /* 0x0000000309097211 */ /* 0x080fe400018f0eff */
[----:B------:R-:W-:Y:S02]  /*40a50*/  LEA.HI.X.SX32 R11, R14, R3, 0x1, P5 ;  /* 0x000000030e0b7211 */ /* 0x000fe400028f0eff */
[----:B---3--:R-:W-:Y:S01]  /*40a60*/  PRMT R0, R5, 0x7632, R0 ;  /* 0x0000763205007816 */ /* 0x008fe20000000000 */
[----:B------:R-:W-:Y:S04]  /*40a70*/  STG.E.U16 [R6.64], R5 ;  /* 0x0000000506007986 */ /* 0x000fe8000c101504 */
[----:B------:R0:W-:Y:S04]  /*40a80*/  STG.E.U16 [R8.64], R0 ;  /* 0x0000000008007986 */ /* 0x0001e8000c101504 */
[----:B--2---:R1:W-:Y:S01]  /*40a90*/  STG.E.U16 [R10.64], R22 ;  /* 0x000000160a007986 */ /* 0x0043e2000c101504 */
[----:B0-----:R-:W-:-:S02]  /*40aa0*/  MOV R9, c[0x0][0x1c8] ;  /* 0x0000720000097a02 */ /* 0x001fc40000000f00 */
[----:B------:R-:W-:-:S03]  /*40ab0*/  PRMT R0, R22, 0x7632, R0 ;  /* 0x0000763216007816 */ /* 0x000fc60000000000 */
[C---:B-1----:R-:W-:Y:S02]  /*40ac0*/  IMAD R22, R9.reuse, 0x50, RZ ;  /* 0x0000005009167824 */ /* 0x042fe400078e02ff */
[----:B------:R-:W-:-:S03]  /*40ad0*/  IMAD R14, R9, 0x4e, RZ ;  /* 0x0000004e090e7824 */ /* 0x000fc600078e02ff */
[----:B------:R-:W-:Y:S01]  /*40ae0*/  IADD3 R6, P4, R22, R2, RZ ;  /* 0x0000000216067210 */ /* 0x000fe20007f9e0ff */
[----:B------:R-:W-:-:S03]  /*40af0*/  IMAD R5, R9, 0x27, RZ ;  /* 0x0000002709057824 */ /* 0x000fc600078e02ff */
[----:B------:R-:W-:Y:S02]  /*40b00*/  LEA.HI.X.SX32 R7, R20, R3, 0x1, P4 ;  /* 0x0000000314077211 */ /* 0x000fe400020f0eff */
[----:B------:R-:W2:Y:S01]  /*40b10*/  LDL.LU R20, [R1+0xa4] ;  /* 0x0000a40001147983 */ /* 0x000ea20000300800 */
[----:B------:R-:W-:-:S04]  /*40b20*/  IADD3 R4, P3, R14, R2, RZ ;  /* 0x000000020e047210 */ /* 0x000fc80007f7e0ff */
[----:B------:R-:W-:-:S05]  /*40b30*/  LEA.HI.X.SX32 R5, R5, R3, 0x1, P3 ;  /* 0x0000000305057211 */ /* 0x000fca00018f0eff */
[----:B------:R0:W-:Y:S04]  /*40b40*/  STG.E.U16 [R4.64], R0 ;  /* 0x0000000004007986 */ /* 0x0001e8000c101504 */
[----:B0-----:R-:W3:Y:S01]  /*40b50*/  LDL.LU R5, [R1+0x94] ;  /* 0x0000940001057983 */ /* 0x001ee20000300800 */
[C---:B------:R-:W-:Y:S02]  /*40b60*/  IMAD R8, R9.reuse, 0x52, RZ ;  /* 0x0000005209087824 */ /* 0x040fe400078e02ff */
[C---:B------:R-:W-:Y:S02]  /*40b70*/  IMAD R10, R9.reuse, 0x54, RZ ;  /* 0x00000054090a7824 */ /* 0x040fe400078e02ff */
[----:B------:R-:W-:Y:S01]  /*40b80*/  IMAD R9, R9, 0x29, RZ ;  /* 0x0000002909097824 */ /* 0x000fe200078e02ff */
[----:B------:R-:W-:-:S04]  /*40b90*/  IADD3 R8, P3, R8, R2, RZ ;  /* 0x0000000208087210 */ /* 0x000fc80007f7e0ff */
[----:B------:R-:W-:Y:S02]  /*40ba0*/  LEA.HI.X.SX32 R9, R9, R3, 0x1, P3 ;  /* 0x0000000309097211 */ /* 0x000fe400018f0eff */
[----:B------:R-:W-:-:S04]  /*40bb0*/  IADD3 R10, P5, R10, R2, RZ ;  /* 0x000000020a0a7210 */ /* 0x000fc80007fbe0ff */
[----:B------:R-:W-:Y:S02]  /*40bc0*/  LEA.HI.X.SX32 R11, R21, R3, 0x1, P5 ;  /* 0x00000003150b7211 */ /* 0x000fe400028f0eff */
[----:B--2---:R-:W-:Y:S01]  /*40bd0*/  PRMT R0, R20, 0x7632, R0 ;  /* 0x0000763214007816 */ /* 0x004fe20000000000 */
[----:B------:R-:W-:Y:S04]  /*40be0*/  STG.E.U16 [R6.64], R20 ;  /* 0x0000001406007986 */ /* 0x000fe8000c101504 */
[----:B------:R0:W-:Y:S02]  /*40bf0*/  STG.E.U16 [R8.64], R0 ;  /* 0x0000000008007986 */ /* 0x0001e4000c101504 */
[----:B0-----:R-:W-:-:S04]  /*40c00*/  IMAD.MOV.U32 R9, RZ, RZ, c[0x0][0x1c8] ;  /* 0x00007200ff097624 */ /* 0x001fc800078e00ff */
[----:B------:R-:W-:Y:S01]  /*40c10*/  IMAD R20, R9, 0x56, RZ ;  /* 0x0000005609147824 */ /* 0x000fe200078e02ff */
[----:B---3--:R0:W-:Y:S01]  /*40c20*/  STG.E.U16 [R10.64], R5 ;  /* 0x000000050a007986 */ /* 0x0081e2000c101504 */
[----:B------:R-:W-:Y:S01]  /*40c30*/  PRMT R0, R5, 0x7632, R0 ;  /* 0x0000763205007816 */ /* 0x000fe20000000000 */
[----:B------:R-:W-:Y:S02]  /*40c40*/  IMAD R21, R9, 0x58, RZ ;  /* 0x0000005809157824 */ /* 0x000fe400078e02ff */
[----:B------:R-:W-:-:S03]  /*40c50*/  IADD3 R4, P3, R20, R2, RZ ;  /* 0x0000000214047210 */ /* 0x000fc60007f7e0ff */
[----:B------:R-:W-:Y:S01]  /*40c60*/  IADD3 R6, P4, R21, R2, RZ ;  /* 0x0000000215067210 */ /* 0x000fe20007f9e0ff */
[----:B0-----:R-:W-:-:S03]  /*40c70*/  IMAD R5, R9, 0x2b, RZ ;  /* 0x0000002b09057824 */ /* 0x001fc600078e02ff */
[-C--:B------:R-:W-:Y:S02]  /*40c80*/  LEA.HI.X.SX32 R7, R24, R3.reuse, 0x1, P4 ;  /* 0x0000000318077211 */ /* 0x080fe400020f0eff */
[----:B------:R-:W2:Y:S01]  /*40c90*/  LDL.LU R24, [R1+0x84] ;  /* 0x0000840001187983 */ /* 0x000ea20000300800 */
[----:B------:R-:W-:-:S05]  /*40ca0*/  LEA.HI.X.SX32 R5, R5, R3, 0x1, P3 ;  /* 0x0000000305057211 */ /* 0x000fca00018f0eff */
[----:B------:R0:W-:Y:S04]  /*40cb0*/  STG.E.U16 [R4.64], R0 ;  /* 0x0000000004007986 */ /* 0x0001e8000c101504 */
        /* <DEDUP_REMOVED lines=14> */
[----:B-1----:R-:W-:-:S05]  /*40da0*/  IMAD R24, R9, 0x60, RZ ;  /* 0x0000006009187824 */ /* 0x002fca00078e02ff */
[----:B------:R-:W-:Y:S01]  /*40db0*/  IADD3 R6, P4, R24, R2, RZ ;  /* 0x0000000218067210 */ /* 0x000fe20007f9e0ff */
[----:B------:R-:W-:-:S03]  /*40dc0*/  IMAD R13, R9, 0x5e, RZ ;  /* 0x0000005e090d7824 */ /* 0x000fc600078e02ff */
[----:B------:R-:W-:Y:S02]  /*40dd0*/  LEA.HI.X.SX32 R7, R18, R3, 0x1, P4 ;  /* 0x0000000312077211 */ /* 0x000fe400020f0eff */
[----:B------:R-:W2:Y:S01]  /*40de0*/  LDL.LU R18, [R1+0xa8] ;  /* 0x0000a80001127983 */ /* 0x000ea20000300800 */
[----:B------:R-:W-:Y:S01]  /*40df0*/  IMAD R5, R9, 0x2f, RZ ;  /* 0x0000002f09057824 */ /* 0x000fe200078e02ff */
        /* <DEDUP_REMOVED lines=14> */
[----:B0-----:R-:W-:-:S05]  /*40ee0*/  MOV R9, c[0x0][0x1c8] ;  /* 0x0000720000097a02 */ /* 0x001fca0000000f00 */
        /* <DEDUP_REMOVED lines=47> */
[----:B---3--:R-:W-:Y:S01]  /*411e0*/  PRMT R0, R5, 0x7632, R0 ;  /* 0x0000763205007816 */ /* 0x008fe20000000000 */
[----:B------:R0:W-:Y:S01]  /*411f0*/  STG.E.U16 [R10.64], R5 ;  /* 0x000000050a007986 */ /* 0x0001e2000c101504 */
        /* <DEDUP_REMOVED lines=19> */
[----:B0-----:R-:W-:-:S05]  /*41330*/  MOV R9, c[0x0][0x1c8] ;  /* 0x0000720000097a02 */ /* 0x001fca0000000f00 */
[C---:B------:R-:W-:Y:S02]  /*41340*/  IMAD R12, R9.reuse, 0x7e, RZ ;  /* 0x0000007e090c7824 */ /* 0x040fe400078e02ff */
[----:B------:R-:W-:-:S03]  /*41350*/  IMAD R5, R9, 0x3f, RZ ;  /* 0x0000003f09057824 */ /* 0x000fc600078e02ff */
[-C--:B------:R-:W-:Y:S02]  /*41360*/  IADD3 R4, P3, R12, R2.reuse, RZ ;  /* 0x000000020c047210 */ /* 0x080fe40007f7e0ff */
[----:B--2---:R-:W-:Y:S02]  /*41370*/  PRMT R0, R27, 0x7632, R0 ;  /* 0x000076321b007816 */ /* 0x004fe40000000000 */
[----:B------:R-:W-:Y:S01]  /*41380*/  LEA.HI.X.SX32 R5, R5, R3, 0x1, P3 ;  /* 0x0000000305057211 */ /* 0x000fe200018f0eff */
[----:B------:R-:W-:Y:S04]  /*41390*/  STG.E.U16 [R10.64], R27 ;  /* 0x0000001b0a007986 */ /* 0x000fe8000c101504 */
[----:B------:R0:W-:Y:S04]  /*413a0*/  STG.E.U16 [R4.64], R0 ;  /* 0x0000000004007986 */ /* 0x0001e8000c101504 */
[----:B0-----:R-:W2:Y:S01]  /*413b0*/  LDL.LU R4, [R1+0xd0] ;  /* 0x0000d00001047983 */ /* 0x001ea20000300800 */
[----:B------:R-:W3:Y:S02]  /*413c0*/  LDL.LU R5, [R1+0xc0] ;  /* 0x0000c00001057983 */ /* 0x000ee40000300800 */
[C---:B------:R-:W-:Y:S01]  /*413d0*/  IMAD R27, R9.reuse, 0x82, RZ ;  /* 0x00000082091b7824 */ /* 0x040fe200078e02ff */
[C---:B------:R-:W-:Y:S01]  /*413e0*/  SHF.L.U32 R7, R9.reuse, 0x6, RZ ;  /* 0x0000000609077819 */ /* 0x040fe200000006ff */
[C---:B------:R-:W-:Y:S01]  /*413f0*/  IMAD R11, R9.reuse, 0x84, RZ ;  /* 0x00000084090b7824 */ /* 0x040fe200078e02ff */
[CC--:B------:R-:W-:Y:S01]  /*41400*/  LEA R6, P4, R9.reuse, R2.reuse, 0x7 ;  /* 0x0000000209067211 */ /* 0x0c0fe200078838ff */
[----:B------:R-:W-:Y:S01]  /*41410*/  IMAD R9, R9, 0x41, RZ ;  /* 0x0000004109097824 */ /* 0x000fe200078e02ff */
[----:B------:R-:W-:-:S02]  /*41420*/  IADD3 R8, P3, R27, R2, RZ ;  /* 0x000000021b087210 */ /* 0x000fc40007f7e0ff */
[-C--:B------:R-:W-:Y:S02]  /*41430*/  LEA.HI.X.SX32 R7, R7, R3.reuse, 0x1, P4 ;  /* 0x0000000307077211 */ /* 0x080fe400020f0eff */
[----:B------:R-:W-:Y:S02]  /*41440*/  LEA.HI.X.SX32 R9, R9, R3, 0x1, P3 ;  /* 0x0000000309097211 */ /* 0x000fe400018f0eff */
[----:B------:R-:W-:-:S04]  /*41450*/  IADD3 R10, P5, R11, R2, RZ ;  /* 0x000000020b0a7210 */ /* 0x000fc80007fbe0ff */
[----:B------:R-:W-:Y:S02]  /*41460*/  LEA.HI.X.SX32 R11, R19, R3, 0x1, P5 ;  /* 0x00000003130b7211 */ /* 0x000fe400028f0eff */
[----:B--2---:R-:W-:Y:S01]  /*41470*/  PRMT R0, R4, 0x7632, R0 ;  /* 0x0000763204007816 */ /* 0x004fe20000000000 */
[----:B------:R-:W-:Y:S04]  /*41480*/  STG.E.U16 [R6.64], R4 ;  /* 0x0000000406007986 */ /* 0x000fe8000c101504 */
[----:B------:R0:W-:Y:S01]  /*41490*/  STG.E.U16 [R8.64], R0 ;  /* 0x0000000008007986 */ /* 0x0001e2000c101504 */
[----:B---3--:R1:W-:Y:S01]  /*414a0*/  STG.E.U16 [R10.64], R5 ;  /* 0x000000050a007986 */ /* 0x0083e2000c101504 */
[----:B0-----:R-:W-:Y:S02]  /*414b0*/  MOV R9, c[0x0][0x1c8] ;  /* 0x0000720000097a02 */ /* 0x001fe40000000f00 */
[----:B------:R-:W-:-:S03]  /*414c0*/  PRMT R0, R5, 0x7632, R0 ;  /* 0x0000763205007816 */ /* 0x000fc60000000000 */
[C---:B------:R-:W-:Y:S02]  /*414d0*/  IMAD R19, R9.reuse, 0x86, RZ ;  /* 0x0000008609137824 */ /* 0x040fe400078e02ff */
[----:B-1----:R-:W-:-:S03]  /*414e0*/  IMAD R5, R9, 0x43, RZ ;  /* 0x0000004309057824 */ /* 0x002fc600078e02ff */
[----:B------:R-:W-:-:S04]  /*414f0*/  IADD3 R4, P3, R19, R2, RZ ;  /* 0x0000000213047210 */ /* 0x000fc80007f7e0ff */
[----:B------:R-:W-:-:S05]  /*41500*/  LEA.HI.X.SX32 R5, R5, R3, 0x1, P3 ;  /* 0x0000000305057211 */ /* 0x000fca00018f0eff */
[----:B------:R0:W-:Y:S04]  /*41510*/  STG.E.U16 [R4.64], R0 ;  /* 0x0000000004007986 */ /* 0x0001e8000c101504 */
[----:B0-----:R-:W2:Y:S01]  /*41520*/  LDL.LU R4, [R1+0xf0] ;  /* 0x0000f00001047983 */ /* 0x001ea20000300800 */
[----:B------:R-:W3:Y:S02]  /*41530*/  LDL.LU R5, [R1+0xe0] ;  /* 0x0000e00001057983 */ /* 0x000ee40000300800 */
[C---:B------:R-:W-:Y:S02]  /*41540*/  IMAD R6, R9.reuse, 0x88, RZ ;  /* 0x0000008809067824 */ /* 0x040fe400078e02ff */
[C---:B------:R-:W-:Y:S02]  /*41550*/  IMAD R8, R9.reuse, 0x8a, RZ ;  /* 0x0000008a09087824 */ /* 0x040fe400078e02ff */
[----:B------:R-:W-:-:S02]  /*41560*/  IMAD R10, R9, 0x8c, RZ ;  /* 0x0000008c090a7824 */ /* 0x000fc400078e02ff */
[C---:B------:R-:W-:Y:S02]  /*41570*/  IMAD R7, R9.reuse, 0x44, RZ ;  /* 0x0000004409077824 */ /* 0x040fe400078e02ff */
[----:B------:R-:W-:Y:S01]  /*41580*/  IMAD R9, R9, 0x45, RZ ;  /* 0x0000004509097824 */ /* 0x000fe200078e02ff */
[-C--:B------:R-:W-:Y:S02]  /*41590*/  IADD3 R6, P4, R6, R2.reuse, RZ ;  /* 0x0000000206067210 */ /* 0x080fe40007f9e0ff */
[-C--:B------:R-:W-:Y:S02]  /*415a0*/  IADD3 R8, P3, R8, R2.reuse, RZ ;  /* 0x0000000208087210 */ /* 0x080fe40007f7e0ff */
[-C--:B------:R-:W-:Y:S02]  /*415b0*/  LEA.HI.X.SX32 R7, R7, R3.reuse, 0x1, P4 ;  /* 0x0000000307077211 */ /* 0x080fe400020f0eff */
[----:B------:R-:W-:Y:S02]  /*415c0*/  LEA.HI.X.SX32 R9, R9, R3, 0x1, P3 ;  /* 0x0000000309097211 */ /* 0x000fe400018f0eff */
[----:B------:R-:W-:-:S04]  /*415d0*/  IADD3 R10, P5, R10, R2, RZ ;  /* 0x000000020a0a7210 */ /* 0x000fc80007fbe0ff */
[----:B------:R-:W-:Y:S02]  /*415e0*/  LEA.HI.X.SX32 R11, R15, R3, 0x1, P5 ;  /* 0x000000030f0b7211 */ /* 0x000fe400028f0eff */
[----:B--2---:R-:W-:Y:S01]  /*415f0*/  PRMT R0, R4, 0x7632, R0 ;  /* 0x0000763204007816 */ /* 0x004fe20000000000 */
[----:B------:R-:W-:Y:S04]  /*41600*/  STG.E.U16 [R6.64], R4 ;  /* 0x0000000406007986 */ /* 0x000fe8000c101504 */
[----:B------:R0:W-:Y:S02]  /*41610*/  STG.E.U16 [R8.64], R0 ;  /* 0x0000000008007986 */ /* 0x0001e4000c101504 */
[----:B0-----:R-:W-:-:S04]  /*41620*/  IMAD.MOV.U32 R9, RZ, RZ, c[0x0][0x1c8] ;  /* 0x00007200ff097624 */ /* 0x001fc800078e00ff */
[C---:B------:R-:W-:Y:S02]  /*41630*/  IMAD R6, R9.reuse, 0x90, RZ ;  /* 0x0000009009067824 */ /* 0x040fe400078e02ff */
[----:B------:R-:W-:-:S03]  /*41640*/  IMAD R15, R9, 0x8e, RZ ;  /* 0x0000008e090f7824 */ /* 0x000fc600078e02ff */
[-C--:B------:R-:W-:Y:S01]  /*41650*/  IADD3 R6, P4, R6, R2.reuse, RZ ;  /* 0x0000000206067210 */ /* 0x080fe20007f9e0ff */
[----:B---3--:R0:W-:Y:S03]  /*41660*/  STG.E.U16 [R10.64], R5 ;  /* 0x000000050a007986 */ /* 0x0081e6000c101504 */
[----:B------:R-:W-:Y:S02]  /*41670*/  LEA.HI.X.SX32 R7, R28, R3, 0x1, P4 ;  /* 0x000000031c077211 */ /* 0x000fe400020f0eff */
[----:B------:R-:W2:Y:S01]  /*41680*/  LDL.LU R28, [R1+0xd4] ;  /* 0x0000d400011c7983 */ /* 0x000ea20000300800 */
[----:B------:R-:W-:Y:S02]  /*41690*/  PRMT R0, R5, 0x7632, R0 ;  /* 0x0000763205007816 */ /* 0x000fe40000000000 */
[----:B------:R-:W-:Y:S01]  /*416a0*/  IADD3 R4, P3, R15, R2, RZ ;  /* 0x000000020f047210 */ /* 0x000fe20007f7e0ff */
[----:B0-----:R-:W-:-:S05]  /*416b0*/  IMAD R5, R9, 0x47, RZ ;  /* 0x0000004709057824 */ /* 0x001fca00078e02ff */
        /* <DEDUP_REMOVED lines=14> */
[----:B------:R-:W-:-:S05]  /*417a0*/  IMAD R28, R9, 0x96, RZ ;  /* 0x00000096091c7824 */ /* 0x000fca00078e02ff */
[----:B------:R-:W-:Y:S01]  /*417b0*/  IADD3 R4, P3, R28, R2, RZ ;  /* 0x000000021c047210 */ /* 0x000fe20007f7e0ff */
[----:B---3--:R0:W-:Y:S01]  /*417c0*/  STG.E.U16 [R10.64], R5 ;  /* 0x000000050a007986 */ /* 0x0081e2000c101504 */
[----:B------:R-:W-:Y:S01]  /*417d0*/  PRMT R0, R5, 0x7632, R0 ;  /* 0x0000763205007816 */ /* 0x000fe20000000000 */
[----:B0-----:R-:W-:-:S05]  /*417e0*/  IMAD R5, R9, 0x4b, RZ ;  /* 0x0000004b09057824 */ /* 0x001fca00078e02ff */
[----:B------:R-:W-:-:S05]  /*417f0*/  LEA.HI.X.SX32 R5, R5, R3, 0x1, P3 ;  /* 0x0000000305057211 */ /* 0x000fca00018f0eff */
[----:B------:R0:W-:Y:S04]  /*41800*/  STG.E.U16 [R4.64], R0 ;  /* 0x0000000004007986 */ /* 0x0001e8000c101504 */
[----:B0-----:R-:W2:Y:S01]  /*41810*/  LDL.LU R4, [R1+0xf4] ;  /* 0x0000f40001047983 */ /* 0x001ea20000300800 */
[----:B------:R-:W3:Y:S02]  /*41820*/  LDL.LU R5, [R1+0xe4] ;  /* 0x0000e40001057983 */ /* 0x000ee40000300800 */
[C---:B------:R-:W-:Y:S02]  /*41830*/  IMAD R29, R9.reuse, 0x98, RZ ;  /* 0x00000098091d7824 */ /* 0x040fe400078e02ff */
[C---:B------:R-:W-:Y:S02]  /*41840*/  IMAD R10, R9.reuse, 0x9c, RZ ;  /* 0x0000009c090a7824 */ /* 0x040fe400078e02ff */
[----:B------:R-:W-:-:S02]  /*41850*/  IMAD R8, R9, 0x9a, RZ ;  /* 0x0000009a09087824 */ /* 0x000fc400078e02ff */
[----:B------:R-:W-:Y:S01]  /*41860*/  IMAD R7, R9, 0x4c, RZ ;  /* 0x0000004c09077824 */ /* 0x000fe200078e02ff */
[-C--:B------:R-:W-:Y:S02]  /*41870*/  IADD3 R6, P4, R29, R2.reuse, RZ ;  /* 0x000000021d067210 */ /* 0x080fe40007f9e0ff */
[-C--:B------:R-:W-:Y:S01]  /*41880*/  IADD3 R10, P5, R10, R2.reuse, RZ ;  /* 0x000000020a0a7210 */ /* 0x080fe20007fbe0ff */
[----:B------:R-:W-:Y:S01]  /*41890*/  IMAD R9, R9, 0x4d, RZ ;  /* 0x0000004d09097824 */ /* 0x000fe200078e02ff */
[----:B------:R-:W-:Y:S02]  /*418a0*/  IADD3 R8, P3, R8, R2, RZ ;  /* 0x0000000208087210 */ /* 0x000fe40007f7e0ff */
[-C--:B------:R-:W-:Y:S02]  /*418b0*/  LEA.HI.X.SX32 R7, R7, R3.reuse, 0x1, P4 ;  /* 0x0000000307077211 */ /* 0x080fe400020f0eff */
[-C--:B------:R-:W-:Y:S01]  /*418c0*/  LEA.HI.X.SX32 R11, R14, R3.reuse, 0x1, P5 ;  /* 0x000000030e0b7211 */ /* 0x080fe200028f0eff */
[----:B------:R-:W-:Y:S01]  /*418d0*/  MOV R14, c[0x0][0x1c8] ;  /* 0x00007200000e7a02 */ /* 0x000fe20000000f00 */
[----:B------:R-:W-:-:S02]  /*418e0*/  LEA.HI.X.SX32 R9, R9, R3, 0x1, P3 ;  /* 0x0000000309097211 */ /* 0x000fc400018f0eff */
[----:B--2---:R-:W-:Y:S01]  /*418f0*/  PRMT R0, R4, 0x7632, R0 ;  /* 0x0000763204007816 */ /* 0x004fe20000000000 */
[----:B------:R0:W-:Y:S04]  /*41900*/  STG.E.U16 [R6.64], R4 ;  /* 0x0000000406007986 */ /* 0x0001e8000c101504 */
[----:B------:R1:W-:Y:S01]  /*41910*/  STG.E.U16 [R8.64], R0 ;  /* 0x0000000008007986 */ /* 0x0003e2000c101504 */
[----:B---3--:R2:W-:Y:S02]  /*41920*/  STG.E.U16 [R10.64], R5 ;  /* 0x000000050a007986 */ /* 0x0085e4000c101504 */
[C---:B0-----:R-:W-:Y:S02]  /*41930*/  IMAD R4, R14.reuse, 0x9e, RZ ;  /* 0x0000009e0e047824 */ /* 0x041fe400078e02ff */
[C---:B------:R-:W-:Y:S01]  /*41940*/  IMAD R6, R14.reuse, 0xa0, RZ ;  /* 0x000000a00e067824 */ /* 0x040fe200078e02ff */
[----:B-1----:R-:W-:Y:S01]  /*41950*/  PRMT R0, R5, 0x7632, R0 ;  /* 0x0000763205007816 */ /* 0x002fe20000000000 */
[----:B--2---:R-:W-:Y:S01]  /*41960*/  IMAD R5, R14, 0x4f, RZ ;  /* 0x0000004f0e057824 */ /* 0x004fe200078e02ff */
[----:B------:R-:W-:-:S02]  /*41970*/  IADD3 R4, P3, R4, R2, RZ ;  /* 0x0000000204047210 */ /* 0x000fc40007f7e0ff */
[----:B------:R-:W-:Y:S02]  /*41980*/  IADD3 R6, P4, R6, R2, RZ ;  /* 0x0000000206067210 */ /* 0x000fe40007f9e0ff */
[-C--:B------:R-:W-:Y:S02]  /*41990*/  LEA.HI.X.SX32 R5, R5, R3.reuse, 0x1, P3 ;  /* 0x0000000305057211 */ /* 0x080fe400018f0eff */
[----:B------:R-:W-:Y:S02]  /*419a0*/  LEA.HI.X.SX32 R7, R22, R3, 0x1, P4 ;  /* 0x0000000316077211 */ /* 0x000fe400020f0eff */
[----:B------:R-:W2:Y:S04]  /*419b0*/  LDL.LU R22, [R1+0xe8] ;  /* 0x0000e80001167983 */ /* 0x000ea80000300800 */
[----:B------:R0:W-:Y:S04]  /*419c0*/  STG.E.U16 [R4.64], R0 ;  /* 0x0000000004007986 */ /* 0x0001e8000c101504 */
[----:B0-----:R-:W3:Y:S01]  /*419d0*/  LDL.LU R4, [R1+0xd8] ;  /* 0x0000d80001047983 */ /* 0x001ee20000300800 */
[----:B------:R-:W4:Y:S02]  /*419e0*/  LDL.LU R5, [R1+0xc8] ;  /* 0x0000c80001057983 */ /* 0x000f240000300800 */
[C---:B------:R-:W-:Y:S01]  /*419f0*/  IMAD R8, R14.reuse, 0xa2, RZ ;  /* 0x000000a20e087824 */ /* 0x040fe200078e02ff */
[----:B------:R-:W-:Y:S01]  /*41a00*/  MOV R11, c[0x0][0x1c8] ;  /* 0x00007200000b7a02 */ /* 0x000fe20000000f00 */
[----:B------:R-:W-:-:S02]  /*41a10*/  IMAD R10, R14, 0xa4, RZ ;  /* 0x000000a40e0a7824 */ /* 0x000fc400078e02ff */
[----:B------:R-:W-:Y:S01]  /*41a20*/  IMAD R9, R14, 0x51, RZ ;  /* 0x000000510e097824 */ /* 0x000fe200078e02ff */
[-C--:B------:R-:W-:Y:S01]  /*41a30*/  IADD3 R8, P3, R8, R2.reuse, RZ ;  /* 0x0000000208087210 */ /* 0x080fe20007f7e0ff */
[----:B------:R-:W-:Y:S01]  /*41a40*/  IMAD R11, R11, 0x52, RZ ;  /* 0x000000520b0b7824 */ /* 0x000fe200078e02ff */
[----:B------:R-:W-:Y:S02]  /*41a50*/  IADD3 R10, P5, R10, R2, RZ ;  /* 0x000000020a0a7210 */ /* 0x000fe40007fbe0ff */
[-C--:B------:R-:W-:Y:S02]  /*41a60*/  LEA.HI.X.SX32 R9, R9, R3.reuse, 0x1, P3 ;  /* 0x0000000309097211 */ /* 0x080fe400018f0eff */
[----:B------:R-:W-:Y:S02]  /*41a70*/  LEA.HI.X.SX32 R11, R11, R3, 0x1, P5 ;  /* 0x000000030b0b7211 */ /* 0x000fe400028f0eff */
[----:B---3--:R-:W-:Y:S01]  /*41a80*/  PRMT R0, R4, 0x7632, R0 ;  /* 0x0000763204007816 */ /* 0x008fe20000000000 */
[----:B------:R0:W-:Y:S04]  /*41a90*/  STG.E.U16 [R6.64], R4 ;  /* 0x0000000406007986 */ /* 0x0001e8000c101504 */
[----:B------:R1:W-:Y:S01]  /*41aa0*/  STG.E.U16 [R8.64], R0 ;  /* 0x0000000008007986 */ /* 0x0003e2000c101504 */
[----:B----4-:R3:W-:Y:S02]  /*41ab0*/  STG.E.U16 [R10.64], R5 ;  /* 0x000000050a007986 */ /* 0x0107e4000c101504 */
[C---:B0-----:R-:W-:Y:S01]  /*41ac0*/  IMAD R4, R14.reuse, 0xa6, RZ ;  /* 0x000000a60e047824 */ /* 0x041fe200078e02ff */
[----:B-1----:R-:W-:Y:S01]  /*41ad0*/  PRMT R0, R5, 0x7632, R0 ;  /* 0x0000763205007816 */ /* 0x002fe20000000000 */
[----:B---3--:R-:W-:-:S03]  /*41ae0*/  IMAD R5, R14, 0x53, RZ ;  /* 0x000000530e057824 */ /* 0x008fc600078e02ff */
[----:B------:R-:W-:-:S04]  /*41af0*/  IADD3 R4, P3, R4, R2, RZ ;  /* 0x0000000204047210 */ /* 0x000fc80007f7e0ff */
[----:B------:R-:W-:-:S05]  /*41b00*/  LEA.HI.X.SX32 R5, R5, R3, 0x1, P3 ;  /* 0x0000000305057211 */ /* 0x000fca00018f0eff */
[----:B------:R0:W-:Y:S04]  /*41b10*/  STG.E.U16 [R4.64], R0 ;  /* 0x0000000004007986 */ /* 0x0001e8000c101504 */
[----:B0-----:R-:W3:Y:S01]  /*41b20*/  LDL.LU R5, [R1+0xf8] ;  /* 0x0000f80001057983 */ /* 0x001ee20000300800 */
[C---:B------:R-:W-:Y:S02]  /*41b30*/  IMAD R6, R14.reuse, 0xa8, RZ ;  /* 0x000000a80e067824 */ /* 0x040fe400078e02ff */
[----:B------:R-:W-:Y:S02]  /*41b40*/  IMAD.MOV.U32 R9, RZ, RZ, c[0x0][0x1c8] ;  /* 0x00007200ff097624 */ /* 0x000fe400078e00ff */
[----:B------:R-:W-:Y:S02]  /*41b50*/  IMAD R8, R14, 0xaa, RZ ;  /* 0x000000aa0e087824 */ /* 0x000fe400078e02ff */
[----:B------:R-:W-:Y:S01]  /*41b60*/  IMAD R7, R9, 0x54, RZ ;  /* 0x0000005409077824 */ /* 0x000fe200078e02ff */
[----:B------:R-:W-:Y:S01]  /*41b70*/  IADD3 R6, P4, R6, R2, RZ ;  /* 0x0000000206067210 */ /* 0x000fe20007f9e0ff */
[----:B------:R-:W-:-:S02]  /*41b80*/  IMAD R10, R14, 0xac, RZ ;  /* 0x000000ac0e0a7824 */ /* 0x000fc400078e02ff */
[----:B------:R-:W-:Y:S01]  /*41b90*/  IMAD R9, R14, 0x55, RZ ;  /* 0x000000550e097824 */ /* 0x000fe200078e02ff */
[-C--:B------:R-:W-:Y:S02]  /*41ba0*/  IADD3 R8, P3, R8, R2.reuse, RZ ;  /* 0x0000000208087210 */ /* 0x080fe40007f7e0ff */
[-C--:B------:R-:W-:Y:S01]  /*41bb0*/  LEA.HI.X.SX32 R7, R7, R3.reuse, 0x1, P4 ;  /* 0x0000000307077211 */ /* 0x080fe200020f0eff */
[----:B------:R-:W-:Y:S01]  /*41bc0*/  IMAD R4, R14, 0xae, RZ ;  /* 0x000000ae0e047824 */ /* 0x000fe200078e02ff */
[-C--:B------:R-:W-:Y:S02]  /*41bd0*/  IADD3 R10, P5, R10, R2.reuse, RZ ;  /* 0x000000020a0a7210 */ /* 0x080fe40007fbe0ff */
[-C--:B------:R-:W-:Y:S02]  /*41be0*/  LEA.HI.X.SX32 R9, R9, R3.reuse, 0x1, P3 ;  /* 0x0000000309097211 */ /* 0x080fe400018f0eff */
[----:B------:R-:W-:Y:S02]  /*41bf0*/  IADD3 R4, P3, R4, R2, RZ ;  /* 0x0000000204047210 */ /* 0x000fe40007f7e0ff */
[----:B------:R-:W-:-:S02]  /*41c00*/  LEA.HI.X.SX32 R11, R20, R3, 0x1, P5 ;  /* 0x00000003140b7211 */ /* 0x000fc400028f0eff */
[----:B------:R-:W4:Y:S01]  /*41c10*/  LDL.LU R20, [R1+0xcc] ;  /* 0x0000cc0001147983 */ /* 0x000f220000300800 */
[----:B---3--:R-:W-:-:S03]  /*41c20*/  PRMT R0, R5, 0x7632, R0 ;  /* 0x0000763205007816 */ /* 0x008fc60000000000 */
[----:B------:R0:W-:Y:S04]  /*41c30*/  STG.E.U16 [R6.64], R5 ;  /* 0x0000000506007986 */ /* 0x0001e8000c101504 */
[----:B------:R2:W-:Y:S01]  /*41c40*/  STG.E.U16 [R8.64], R0 ;  /* 0x0000000008007986 */ /* 0x0005e2000c101504 */
[C---:B0-----:R-:W-:Y:S02]  /*41c50*/  IMAD R6, R14.reuse, 0xb0, RZ ;  /* 0x000000b00e067824 */ /* 0x041fe400078e02ff */
[----:B------:R-:W-:Y:S01]  /*41c60*/  IMAD R5, R14, 0x57, RZ ;  /* 0x000000570e057824 */ /* 0x000fe200078e02ff */
[----:B--2---:R-:W-:Y:S02]  /*41c70*/  PRMT R0, R22, 0x7632, R0 ;  /* 0x0000763216007816 */ /* 0x004fe40000000000 */
[----:B------:R-:W-:-:S02]  /*41c80*/  IADD3 R6, P4, R6, R2, RZ ;  /* 0x0000000206067210 */ /* 0x000fc40007f9e0ff */
[-C--:B------:R-:W-:Y:S01]  /*41c90*/  LEA.HI.X.SX32 R5, R5, R3.reuse, 0x1, P3 ;  /* 0x0000000305057211 */ /* 0x080fe200018f0eff */
[----:B------:R0:W-:Y:S01]  /*41ca0*/  STG.E.U16 [R10.64], R22 ;  /* 0x000000160a007986 */ /* 0x0001e2000c101504 */
[----:B------:R-:W-:-:S03]  /*41cb0*/  LEA.HI.X.SX32 R7, R21, R3, 0x1, P4 ;  /* 0x0000000315077211 */ /* 0x000fc600020f0eff */
[----:B------:R1:W-:Y:S04]  /*41cc0*/  STG.E.U16 [R4.64], R0 ;  /* 0x0000000004007986 */ /* 0x0003e8000c101504 */
[----:B0-----:R-:W2:Y:S01]  /*41cd0*/  LDL.LU R22, [R1+0xec] ;  /* 0x0000ec0001167983 */ /* 0x001ea20000300800 */
[----:B------:R-:W3:Y:S03]  /*41ce0*/  LDL.LU R21, [R1+0xfc] ;  /* 0x0000fc0001157983 */ /* 0x000ee60000300800 */
[----:B-1----:R-:W5:Y:S01]  /*41cf0*/  LDL.LU R5, [R1+0xdc] ;  /* 0x0000dc0001057983 */ /* 0x002f620000300800 */
        /* <DEDUP_REMOVED lines=8> */
[----:B------:R-:W-:Y:S01]  /*41d80*/  LEA.HI.X.SX32 R11, R11, R3, 0x1, P5 ;  /* 0x000000030b0b7211 */ /* 0x000fe200028f0eff */
[C---:B------:R-:W-:Y:S01]  /*41d90*/  IMAD R4, R14.reuse, 0xb6, RZ ;  /* 0x000000b60e047824 */ /* 0x040fe200078e02ff */
[----:B-----5:R-:W-:Y:S01]  /*41da0*/  PRMT R0, R5, 0x7632, R0 ;  /* 0x0000763205007816 */ /* 0x020fe20000000000 */
[----:B------:R-:W-:Y:S04]  /*41db0*/  STG.E.U16 [R6.64], R5 ;  /* 0x0000000506007986 */ /* 0x000fe8000c101504 */
[----:B------:R-:W-:Y:S01]  /*41dc0*/  STG.E.U16 [R8.64], R0 ;  /* 0x0000000008007986 */ /* 0x000fe2000c101504 */
[----:B----4-:R0:W-:Y:S02]  /*41dd0*/  STG.E.U16 [R10.64], R20 ;  /* 0x000000140a007986 */ /* 0x0101e4000c101504 */
[----:B0-----:R-:W-:Y:S01]  /*41de0*/  IMAD R10, R14, 0xbc, RZ ;  /* 0x000000bc0e0a7824 */ /* 0x001fe200078e02ff */
[----:B------:R-:W-:Y:S01]  /*41df0*/  PRMT R0, R20, 0x7632, R0 ;  /* 0x0000763214007816 */ /* 0x000fe20000000000 */
[----:B------:R-:W-:-:S03]  /*41e00*/  MOV R20, c[0x0][0x1c8] ;  /* 0x0000720000147a02 */ /* 0x000fc60000000f00 */
[-C--:B------:R-:W-:Y:S02]  /*41e10*/  IADD3 R10, P5, R10, R2.reuse, RZ ;  /* 0x000000020a0a7210 */ /* 0x080fe40007fbe0ff */
[----:B------:R-:W-:Y:S02]  /*41e20*/  IMAD R7, R20, 0x5c, RZ ;  /* 0x0000005c14077824 */ /* 0x000fe400078e02ff */
[----:B------:R-:W4:Y:S01]  /*41e30*/  LDL.LU R20, [R1+0x30] ;  /* 0x0000300001147983 */ /* 0x000f220000300800 */
[----:B------:R-:W-:Y:S02]  /*41e40*/  LEA.HI.X.SX32 R11, R13, R3, 0x1, P5 ;  /* 0x000000030d0b7211 */ /* 0x000fe400028f0eff */
[----:B------:R-:W5:Y:S02]  /*41e50*/  LDL.LU R13, [R1+0x100] ;  /* 0x00010000010d7983 */ /* 0x000f640000300800 */
[C---:B------:R-:W-:Y:S02]  /*41e60*/  IMAD R5, R14.reuse, 0x5b, RZ ;  /* 0x0000005b0e057824 */ /* 0x040fe400078e02ff */
[----:B------:R-:W-:Y:S01]  /*41e70*/  IMAD R6, R14, 0xb8, RZ ;  /* 0x000000b80e067824 */ /* 0x000fe200078e02ff */
[----:B------:R-:W-:Y:S01]  /*41e80*/  IADD3 R4, P3, R4, R2, RZ ;  /* 0x0000000204047210 */ /* 0x000fe20007f7e0ff */
[----:B------:R-:W-:-:S02]  /*41e90*/  IMAD R8, R14, 0xba, RZ ;  /* 0x000000ba0e087824 */ /* 0x000fc400078e02ff */
[----:B------:R-:W-:Y:S01]  /*41ea0*/  IMAD R9, R14, 0x5d, RZ ;  /* 0x0000005d0e097824 */ /* 0x000fe200078e02ff */
[-C--:B------:R-:W-:Y:S02]  /*41eb0*/  LEA.HI.X.SX32 R5, R5, R3.reuse, 0x1, P3 ;  /* 0x0000000305057211 */ /* 0x080fe400018f0eff */
[-C--:B------:R-:W-:Y:S02]  /*41ec0*/  IADD3 R6, P4, R6, R2.reuse, RZ ;  /* 0x0000000206067210 */ /* 0x080fe40007f9e0ff */
[----:B------:R-:W-:Y:S02]  /*41ed0*/  IADD3 R8, P3, R8, R2, RZ ;  /* 0x0000000208087210 */ /* 0x000fe40007f7e0ff */
[-C--:B------:R-:W-:Y:S01]  /*41ee0*/  LEA.HI.X.SX32 R7, R7, R3.reuse, 0x1, P4 ;  /* 0x0000000307077211 */ /* 0x080fe200020f0eff */
[----:B------:R0:W-:Y:S01]  /*41ef0*/  STG.E.U16 [R4.64], R0 ;  /* 0x0000000004007986 */ /* 0x0001e2000c101504 */
[----:B------:R-:W-:-:S03]  /*41f00*/  LEA.HI.X.SX32 R9, R9, R3, 0x1, P3 ;  /* 0x0000000309097211 */ /* 0x000fc600018f0eff */
[----:B---3--:R1:W-:Y:S01]  /*41f10*/  STG.E.U16 [R6.64], R21 ;  /* 0x0000001506007986 */ /* 0x0083e2000c101504 */
[----:B0-----:R-:W-:Y:S01]  /*41f20*/  PRMT R0, R21, 0x7632, R0 ;  /* 0x0000763215007816 */ /* 0x001fe20000000000 */
[C---:B------:R-:W-:Y:S02]  /*41f30*/  IMAD R4, R14.reuse, 0xbe, RZ ;  /* 0x000000be0e047824 */ /* 0x040fe400078e02ff */
[C---:B------:R-:W-:Y:S02]  /*41f40*/  IMAD R5, R14.reuse, 0x5f, RZ ;  /* 0x0000005f0e057824 */ /* 0x040fe400078e02ff */
[----:B-1----:R-:W-:Y:S01]  /*41f50*/  IMAD R6, R14, 0xc0, RZ ;  /* 0x000000c00e067824 */ /* 0x002fe200078e02ff */
[----:B------:R0:W-:Y:S01]  /*41f60*/  STG.E.U16 [R8.64], R0 ;  /* 0x0000000008007986 */ /* 0x0001e2000c101504 */
[----:B--2---:R1:W-:Y:S01]  /*41f70*/  STG.E.U16 [R10.64], R22 ;  /* 0x000000160a007986 */ /* 0x0043e2000c101504 */
[-C--:B------:R-:W-:Y:S02]  /*41f80*/  IADD3 R4, P3, R4, R2.reuse, RZ ;  /* 0x0000000204047210 */ /* 0x080fe40007f7e0ff */
[----:B------:R-:W2:Y:S01]  /*41f90*/  LDL.LU R21, [R1+0x20] ;  /* 0x0000200001157983 */ /* 0x000ea20000300800 */
[----:B------:R-:W-:-:S02]  /*41fa0*/  IADD3 R6, P4, R6, R2, RZ ;  /* 0x0000000206067210 */ /* 0x000fc40007f9e0ff */
[-C--:B------:R-:W-:Y:S01]  /*41fb0*/  LEA.HI.X.SX32 R5, R5, R3.reuse, 0x1, P3 ;  /* 0x0000000305057211 */ /* 0x080fe200018f0eff */
[C---:B0-----:R-:W-:Y:S01]  /*41fc0*/  IMAD R8, R14.reuse, 0xc2, RZ ;  /* 0x000000c20e087824 */ /* 0x041fe200078e02ff */
[----:B-1----:R-:W-:Y:S01]  /*41fd0*/  MOV R11, c[0x0][0x1c8] ;  /* 0x00007200000b7a02 */ /* 0x002fe20000000f00 */
[----:B------:R-:W-:Y:S01]  /*41fe0*/  IMAD R10, R14, 0xc4, RZ ;  /* 0x000000c40e0a7824 */ /* 0x000fe200078e02ff */
[----:B------:R-:W-:Y:S01]  /*41ff0*/  PRMT R0, R22, 0x7632, R0 ;  /* 0x0000763216007816 */ /* 0x000fe20000000000 */
[----:B------:R-:W-:Y:S01]  /*42000*/  IMAD R9, R14, 0x61, RZ ;  /* 0x000000610e097824 */ /* 0x000fe200078e02ff */
[-C--:B------:R-:W-:Y:S01]  /*42010*/  IADD3 R8, P3, R8, R2.reuse, RZ ;  /* 0x0000000208087210 */ /* 0x080fe20007f7e0ff */
[----:B------:R-:W-:Y:S01]  /*42020*/  IMAD R11, R11, 0x62, RZ ;  /* 0x000000620b0b7824 */ /* 0x000fe200078e02ff */
[----:B------:R-:W-:Y:S01]  /*42030*/  IADD3 R10, P5, R10, R2, RZ ;  /* 0x000000020a0a7210 */ /* 0x000fe20007fbe0ff */
[----:B------:R-:W3:Y:S01]  /*42040*/  LDL.LU R22, [R1+0x10] ;  /* 0x0000100001167983 */ /* 0x000ee20000300800 */
[----:B------:R-:W-:-:S03]  /*42050*/  LEA.HI.X.SX32 R7, R24, R3, 0x1, P4 ;  /* 0x0000000318077211 */ /* 0x000fc600020f0eff */
[----:B------:R5:W-:Y:S01]  /*42060*/  STG.E.U16 [R4.64], R0 ;  /* 0x0000000004007986 */ /* 0x000be2000c101504 */
[-C--:B------:R-:W-:Y:S02]  /*42070*/  LEA.HI.X.SX32 R9, R9, R3.reuse, 0x1, P3 ;  /* 0x0000000309097211 */ /* 0x080fe400018f0eff */
[----:B------:R-:W-:Y:S02]  /*42080*/  LEA.HI.X.SX32 R11, R11, R3, 0x1, P5 ;  /* 0x000000030b0b7211 */ /* 0x000fe400028f0eff */
[----:B-----5:R-:W-:Y:S01]  /*42090*/  PRMT R0, R13, 0x7632, R0 ;  /* 0x000076320d007816 */ /* 0x020fe20000000000 */
[----:B------:R0:W-:Y:S04]  /*420a0*/  STG.E.U16 [R6.64], R13 ;  /* 0x0000000d06007986 */ /* 0x0001e8000c101504 */
[----:B------:R1:W-:Y:S01]  /*420b0*/  STG.E.U16 [R8.64], R0 ;  /* 0x0000000008007986 */ /* 0x0003e2000c101504 */
[----:B----4-:R4:W-:Y:S03]  /*420c0*/  STG.E.U16 [R10.64], R20 ;  /* 0x000000140a007986 */ /* 0x0109e6000c101504 */
[----:B0-----:R-:W5:Y:S01]  /*420d0*/  LDL.LU R13, [R1+0x104] ;  /* 0x00010400010d7983 */ /* 0x001f620000300800 */
[----:B-1----:R-:W-:Y:S01]  /*420e0*/  PRMT R0, R20, 0x7632, R0 ;  /* 0x0000763214007816 */ /* 0x002fe20000000000 */
[----:B----4-:R-:W-:-:S04]  /*420f0*/  IMAD.MOV.U32 R20, RZ, RZ, c[0x0][0x1c8] ;  /* 0x00007200ff147624 */ /* 0x010fc800078e00ff */
[----:B------:R-:W-:Y:S02]  /*42100*/  IMAD R24, R20, 0x64, RZ ;  /* 0x0000006414187824 */ /* 0x000fe400078e02ff */
[----:B------:R-:W4:Y:S01]  /*42110*/  LDL.LU R20, [R1+0x34] ;  /* 0x0000340001147983 */ /* 0x000f220000300800 */
[C---:B------:R-:W-:Y:S02]  /*42120*/  IMAD R4, R14.reuse, 0xc6, RZ ;  /* 0x000000c60e047824 */ /* 0x040fe400078e02ff */
[C---:B------:R-:W-:Y:S02]  /*42130*/  IMAD R5, R14.reuse, 0x63, RZ ;  /* 0x000000630e057824 */ /* 0x040fe400078e02ff */
[C---:B------:R-:W-:Y:S02]  /*42140*/  IMAD R6, R14.reuse, 0xc8, RZ ;  /* 0x000000c80e067824 */ /* 0x040fe400078e02ff */
[----:B------:R-:W-:Y:S01]  /*42150*/  IMAD R8, R14, 0xca, RZ ;  /* 0x000000ca0e087824 */ /* 0x000fe200078e02ff */
[-C--:B------:R-:W-:Y:S01]  /*42160*/  IADD3 R4, P3, R4, R2.reuse, RZ ;  /* 0x0000000204047210 */ /* 0x080fe20007f7e0ff */
[----:B------:R-:W-:Y:S01]  /*42170*/  IMAD R10, R14, 0xcc, RZ ;  /* 0x000000cc0e0a7824 */ /* 0x000fe200078e02ff */
[-C--:B------:R-:W-:Y:S01]  /*42180*/  IADD3 R6, P4, R6, R2.reuse, RZ ;  /* 0x0000000206067210 */ /* 0x080fe20007f9e0ff */
[----:B------:R-:W-:Y:S01]  /*42190*/  IMAD R9, R14, 0x65, RZ ;  /* 0x000000650e097824 */ /* 0x000fe200078e02ff */
[----:B------:R-:W-:Y:S01]  /*421a0*/  LEA.HI.X.SX32 R5, R5, R3, 0x1, P3 ;  /* 0x0000000305057211 */ /* 0x000fe200018f0eff */
[-C--:B------:R-:W-:Y:S01]  /*421b0*/  IADD3 R8, P3, R8, R2.reuse, RZ ;  /* 0x0000000208087210 */ /* 0x080fe20007f7e0ff */
[----:B------:R-:W-:-:S02]  /*421c0*/  IADD3 R10, P5, R10, R2, RZ ;  /* 0x000000020a0a7210 */ /* 0x000fc40007fbe0ff */
[-C--:B------:R-:W-:Y:S01]  /*421d0*/  LEA.HI.X.SX32 R7, R24, R3.reuse, 0x1, P4 ;  /* 0x0000000318077211 */ /* 0x080fe200020f0eff */
[----:B------:R0:W-:Y:S01]  /*421e0*/  STG.E.U16 [R4.64], R0 ;  /* 0x0000000004007986 */ /* 0x0001e2000c101504 */
[-C--:B------:R-:W-:Y:S02]  /*421f0*/  LEA.HI.X.SX32 R9, R9, R3.reuse, 0x1, P3 ;  /* 0x0000000309097211 */ /* 0x080fe400018f0eff */
[----:B------:R-:W-:Y:S01]  /*42200*/  LEA.HI.X.SX32 R11, R18, R3, 0x1, P5 ;  /* 0x00000003120b7211 */ /* 0x000fe200028f0eff */
[----:B--2---:R1:W-:Y:S01]  /*42210*/  STG.E.U16 [R6.64], R21 ;  /* 0x0000001506007986 */ /* 0x0043e2000c101504 */
[----:B------:R-:W-:Y:S02]  /*42220*/  MOV R24, c[0x0][0x1c8] ;  /* 0x0000720000187a02 */ /* 0x000fe40000000f00 */
[----:B0-----:R-:W-:Y:S01]  /*42230*/  PRMT R0, R21, 0x7632, R0 ;  /* 0x0000763215007816 */ /* 0x001fe20000000000 */
[C---:B------:R-:W-:Y:S02]  /*42240*/  IMAD R4, R14.reuse, 0xce, RZ ;  /* 0x000000ce0e047824 */ /* 0x040fe400078e02ff */
[----:B------:R-:W-:-:S02]  /*42250*/  IMAD R5, R14, 0x67, RZ ;  /* 0x000000670e057824 */ /* 0x000fc400078e02ff */
[----:B-1----:R-:W-:Y:S01]  /*42260*/  IMAD R6, R14, 0xd0, RZ ;  /* 0x000000d00e067824 */ /* 0x002fe200078e02ff */
[----:B------:R-:W2:Y:S04]  /*42270*/  LDL.LU R21, [R1+0x24] ;  /* 0x0000240001157983 */ /* 0x000ea80000300800 */
[----:B------:R0:W-:Y:S01]  /*42280*/  STG.E.U16 [R8.64], R0 ;  /* 0x0000000008007986 */ /* 0x0001e2000c101504 */
[-C--:B------:R-:W-:Y:S01]  /*42290*/  IADD3 R4, P3, R4, R2.reuse, RZ ;  /* 0x0000000204047210 */ /* 0x080fe20007f7e0ff */
[----:B---3--:R1:W-:Y:S01]  /*422a0*/  STG.E.U16 [R10.64], R22 ;  /* 0x000000160a007986 */ /* 0x0083e2000c101504 */
[----:B------:R-:W-:Y:S02]  /*422b0*/  IADD3 R6, P4, R6, R2, RZ ;  /* 0x0000000206067210 */ /* 0x000fe40007f9e0ff */
[----:B------:R-:W-:Y:S01]  /*422c0*/  LEA.HI.X.SX32 R5, R5, R3, 0x1, P3 ;  /* 0x0000000305057211 */ /* 0x000fe200018f0eff */
[----:B------:R-:W-:-:S02]  /*422d0*/  IMAD R24, R24, 0x6a, RZ ;  /* 0x0000006a18187824 */ /* 0x000fc400078e02ff */
[C---:B0-----:R-:W-:Y:S02]  /*422e0*/  IMAD R8, R14.reuse, 0xd2, RZ ;  /* 0x000000d20e087824 */ /* 0x041fe400078e02ff */
[----:B-1----:R-:W-:Y:S01]  /*422f0*/  IMAD R10, R14, 0xd4, RZ ;  /* 0x000000d40e0a7824 */ /* 0x002fe200078e02ff */
[----:B------:R-:W-:Y:S01]  /*42300*/  PRMT R0, R22, 0x7632, R0 ;  /* 0x0000763216007816 */ /* 0x000fe20000000000 */
[----:B------:R-:W-:Y:S01]  /*42310*/  IMAD R9, R14, 0x69, RZ ;  /* 0x000000690e097824 */ /* 0x000fe200078e02ff */
[-C--:B------:R-:W-:Y:S01]  /*42320*/  IADD3 R8, P3, R8, R2.reuse, RZ ;  /* 0x0000000208087210 */ /* 0x080fe20007f7e0ff */
[----:B------:R-:W3:Y:S01]  /*42330*/  LDL.LU R22, [R1+0x14] ;  /* 0x0000140001167983 */ /* 0x000ee20000300800 */
[----:B------:R-:W-:Y:S02]  /*42340*/  IADD3 R10, P5, R10, R2, RZ ;  /* 0x000000020a0a7210 */ /* 0x000fe40007fbe0ff */
[-C--:B------:R-:W-:Y:S01]  /*42350*/  LEA.HI.X.SX32 R7, R23, R3.reuse, 0x1, P4 ;  /* 0x0000000317077211 */ /* 0x080fe200020f0eff */
[----:B------:R5:W-:Y:S01]  /*42360*/  STG.E.U16 [R4.64], R0 ;  /* 0x0000000004007986 */ /* 0x000be2000c101504 */
[----:B------:R-:W-:-:S02]  /*42370*/  LEA.HI.X.SX32 R9, R9, R3, 0x1, P3 ;  /* 0x0000000309097211 */ /* 0x000fc400018f0eff */
[----:B------:R-:W-:Y:S02]  /*42380*/  LEA.HI.X.SX32 R11, R24, R3, 0x1, P5 ;  /* 0x00000003180b7211 */ /* 0x000fe400028f0eff */
[----:B-----5:R-:W-:Y:S01]  /*42390*/  PRMT R0, R13, 0x7632, R0 ;  /* 0x000076320d007816 */ /* 0x020fe20000000000 */
[----:B------:R0:W-:Y:S04]  /*423a0*/  STG.E.U16 [R6.64], R13 ;  /* 0x0000000d06007986 */ /* 0x0001e8000c101504 */
[----:B------:R1:W-:Y:S04]  /*423b0*/  STG.E.U16 [R8.64], R0 ;  /* 0x0000000008007986 */ /* 0x0003e8000c101504 */
[----:B----4-:R4:W-:Y:S04]  /*423c0*/  STG.E.U16 [R10.64], R20 ;  /* 0x000000140a007986 */ /* 0x0109e8000c101504 */
[----:B0-----:R-:W5:Y:S01]  /*423d0*/  LDL.LU R13, [R1+0x108] ;  /* 0x00010800010d7983 */ /* 0x001f620000300800 */
[----:B-1----:R-:W-:-:S02]  /*423e0*/  PRMT R0, R20, 0x7632, R0 ;  /* 0x0000763214007816 */ /* 0x002fc40000000000 */
[----:B----4-:R-:W-:-:S05]  /*423f0*/  MOV R20, c[0x0][0x1c8] ;  /* 0x0000720000147a02 */ /* 0x010fca0000000f00 */
        /* <DEDUP_REMOVED lines=44> */
[----:B0-----:R-:W5:Y:S04]  /*426c0*/  LDL.LU R13, [R1+0x10c] ;  /* 0x00010c00010d7983 */ /* 0x001f680000300800 */
[----:B----4-:R0:W-:Y:S01]  /*426d0*/  STG.E.U16 [R10.64], R20 ;  /* 0x000000140a007986 */ /* 0x0101e2000c101504 */
[----:B-1----:R-:W-:Y:S01]  /*426e0*/  PRMT R0, R20, 0x7632, R0 ;  /* 0x0000763214007816 */ /* 0x002fe20000000000 */
[----:B0-----:R-:W-:-:S04]  /*426f0*/  IMAD.MOV.U32 R20, RZ, RZ, c[0x0][0x1c8] ;  /* 0x00007200ff147624 */ /* 0x001fc800078e00ff */
        /* <DEDUP_REMOVED lines=16> */
[-C--:B------:R-:W-:Y:S01]  /*42800*/  LEA.HI.X.SX32 R11, R17, R3.reuse, 0x1, P5 ;  /* 0x00000003110b7211 */ /* 0x080fe200028f0eff */
[----:B--2---:R1:W-:Y:S01]  /*42810*/  STG.E.U16 [R6.64], R21 ;  /* 0x0000001506007986 */ /* 0x0043e2000c101504 */
[----:B------:R-:W-:Y:S02]  /*42820*/  MOV R24, c[0x0][0x1c8] ;  /* 0x0000720000187a02 */ /* 0x000fe40000000f00 */
[----:B0-----:R-:W-:Y:S01]  /*42830*/  PRMT R0, R21, 0x7632, R0 ;  /* 0x0000763215007816 */ /* 0x001fe20000000000 */
[C---:B------:R-:W-:Y:S02]  /*42840*/  IMAD R4, R14.reuse, 0xee, RZ ;  /* 0x000000ee0e047824 */ /* 0x040fe400078e02ff */
[C---:B------:R-:W-:Y:S01]  /*42850*/  IMAD R5, R14.reuse, 0x77, RZ ;  /* 0x000000770e057824 */ /* 0x040fe200078e02ff */
[----:B-1----:R-:W2:Y:S04]  /*42860*/  LDL.LU R21, [R1+0x2c] ;  /* 0x00002c0001157983 */ /* 0x002ea80000300800 */
[----:B------:R0:W-:Y:S01]  /*42870*/  STG.E.U16 [R8.64], R0 ;  /* 0x0000000008007986 */ /* 0x0001e2000c101504 */
[----:B------:R-:W-:Y:S01]  /*42880*/  IMAD R6, R14, 0xf0, RZ ;  /* 0x000000f00e067824 */ /* 0x000fe200078e02ff */
[----:B------:R-:W-:Y:S01]  /*42890*/  IADD3 R4, P3, R4, R2, RZ ;  /* 0x0000000204047210 */ /* 0x000fe20007f7e0ff */
[----:B---3--:R1:W-:Y:S02]  /*428a0*/  STG.E.U16 [R10.64], R22 ;  /* 0x000000160a007986 */ /* 0x0083e4000c101504 */
[----:B------:R-:W-:Y:S01]  /*428b0*/  IMAD R24, R24, 0x7a, RZ ;  /* 0x0000007a18187824 */ /* 0x000fe200078e02ff */
[----:B------:R-:W-:-:S02]  /*428c0*/  LEA.HI.X.SX32 R5, R5, R3, 0x1, P3 ;  /* 0x0000000305057211 */ /* 0x000fc400018f0eff */
[-C--:B------:R-:W-:Y:S01]  /*428d0*/  IADD3 R6, P4, R6, R2.reuse, RZ ;  /* 0x0000000206067210 */ /* 0x080fe20007f9e0ff */
[----:B0-----:R-:W-:Y:S01]  /*428e0*/  IMAD R8, R14, 0xf2, RZ ;  /* 0x000000f20e087824 */ /* 0x001fe200078e02ff */
[----:B------:R-:W-:Y:S01]  /*428f0*/  PRMT R0, R22, 0x7632, R0 ;  /* 0x0000763216007816 */ /* 0x000fe20000000000 */
[C---:B-1----:R-:W-:Y:S01]  /*42900*/  IMAD R10, R14.reuse, 0xf4, RZ ;  /* 0x000000f40e0a7824 */ /* 0x042fe200078e02ff */
[----:B------:R-:W3:Y:S01]  /*42910*/  LDL.LU R22, [R1+0x1c] ;  /* 0x00001c0001167983 */ /* 0x000ee20000300800 */
[----:B------:R-:W-:Y:S01]  /*42920*/  IMAD R9, R14, 0x79, RZ ;  /* 0x000000790e097824 */ /* 0x000fe200078e02ff */
[-C--:B------:R-:W-:Y:S02]  /*42930*/  IADD3 R8, P3, R8, R2.reuse, RZ ;  /* 0x0000000208087210 */ /* 0x080fe40007f7e0ff */
        /* <DEDUP_REMOVED lines=8> */
[----:B0-----:R-:W5:Y:S01]  /*429c0*/  LDL.LU R13, [R1] ;  /* 0x00000000010d7983 */ /* 0x001f620000300800 */
[----:B----4-:R-:W-:-:S03]  /*429d0*/  PRMT R0, R20, 0x7632, R0 ;  /* 0x0000763214007816 */ /* 0x010fc60000000000 */
[----:B------:R0:W-:Y:S02]  /*429e0*/  STG.E.U16 [R10.64], R20 ;  /* 0x000000140a007986 */ /* 0x0001e4000c101504 */
[----:B0-----:R-:W-:-:S05]  /*429f0*/  MOV R20, c[0x0][0x1c8] ;  /* 0x0000720000147a02 */ /* 0x001fca0000000f00 */
[----:B------:R-:W-:Y:S02]  /*42a00*/  IMAD R24, R20, 0x7c, RZ ;  /* 0x0000007c14187824 */ /* 0x000fe400078e02ff */
[----:B------:R-:W4:Y:S01]  /*42a10*/  LDL.LU R20, [R1+0x360] ;  /* 0x0003600001147983 */ /* 0x000f220000300800 */
[C---:B------:R-:W-:Y:S02]  /*42a20*/  IMAD R4, R14.reuse, 0xf6, RZ ;  /* 0x000000f60e047824 */ /* 0x040fe400078e02ff */
[C---:B------:R-:W-:Y:S02]  /*42a30*/  IMAD R6, R14.reuse, 0xf8, RZ ;  /* 0x000000f80e067824 */ /* 0x040fe400078e02ff */
[C---:B------:R-:W-:Y:S02]  /*42a40*/  IMAD R5, R14.reuse, 0x7b, RZ ;  /* 0x0000007b0e057824 */ /* 0x040fe400078e02ff */
[----:B------:R-:W-:Y:S01]  /*42a50*/  IMAD R8, R14, 0xfa, RZ ;  /* 0x000000fa0e087824 */ /* 0x000fe200078e02ff */
[----:B------:R-:W-:-:S02]  /*42a60*/  IADD3 R4, P3, R4, R2, RZ ;  /* 0x0000000204047210 */ /* 0x000fc40007f7e0ff */
[-C--:B------:R-:W-:Y:S01]  /*42a70*/  IADD3 R6, P4, R6, R2.reuse, RZ ;  /* 0x0000000206067210 */ /* 0x080fe20007f9e0ff */
[C---:B------:R-:W-:Y:S02]  /*42a80*/  IMAD R10, R14.reuse, 0xfc, RZ ;  /* 0x000000fc0e0a7824 */ /* 0x040fe400078e02ff */
[----:B------:R-:W-:Y:S01]  /*42a90*/  IMAD R9, R14, 0x7d, RZ ;  /* 0x0000007d0e097824 */ /* 0x000fe200078e02ff */
[-C--:B------:R-:W-:Y:S02]  /*42aa0*/  LEA.HI.X.SX32 R5, R5, R3.reuse, 0x1, P3 ;  /* 0x0000000305057211 */ /* 0x080fe400018f0eff */
[-C--:B------:R-:W-:Y:S01]  /*42ab0*/  LEA.HI.X.SX32 R7, R24, R3.reuse, 0x1, P4 ;  /* 0x0000000318077211 */ /* 0x080fe200020f0eff */
[-C--:B------:R-:W-:Y:S01]  /*42ac0*/  IADD3 R8, P3, R8, R2.reuse, RZ ;  /* 0x0000000208087210 */ /* 0x080fe20007f7e0ff */
[----:B------:R-:W-:Y:S01]  /*42ad0*/  IADD3 R10, P5, R10, R2, RZ ;  /* 0x000000020a0a7210 */ /* 0x000fe20007fbe0ff */
[----:B------:R0:W-:Y:S02]  /*42ae0*/  STG.E.U16 [R4.64], R0 ;  /* 0x0000000004007986 */ /* 0x0001e4000c101504 */
[-C--:B------:R-:W-:Y:S01]  /*42af0*/  LEA.HI.X.SX32 R9, R9, R3.reuse, 0x1, P3 ;  /* 0x0000000309097211 */ /* 0x080fe200018f0eff */
[----:B--2---:R1:W-:Y:S01]  /*42b00*/  STG.E.U16 [R6.64], R21 ;  /* 0x0000001506007986 */ /* 0x0043e2000c101504 */
[----:B------:R-:W-:-:S02]  /*42b10*/  LEA.HI.X.SX32 R11, R12, R3, 0x1, P5 ;  /* 0x000000030c0b7211 */ /* 0x000fc400028f0eff */
[----:B0-----:R-:W-:Y:S02]  /*42b20*/  PRMT R0, R21, 0x7632, R0 ;  /* 0x0000763215007816 */ /* 0x001fe40000000000 */
[----:B-1----:R-:W2:Y:S01]  /*42b30*/  LDL.LU R21, [R1+0x350] ;  /* 0x0003500001157983 */ /* 0x002ea20000300800 */
[----:B------:R-:W-:-:S03]  /*42b40*/  IMAD R4, R14, 0xfe, RZ ;  /* 0x000000fe0e047824 */ /* 0x000fc600078e02ff */
[----:B------:R0:W-:Y:S01]  /*42b50*/  STG.E.U16 [R8.64], R0 ;  /* 0x0000000008007986 */ /* 0x0001e2000c101504 */
[----:B---3--:R1:W-:Y:S02]  /*42b60*/  STG.E.U16 [R10.64], R22 ;  /* 0x000000160a007986 */ /* 0x0083e4000c101504 */
[C---:B------:R-:W-:Y:S01]  /*42b70*/  IMAD R5, R14.reuse, 0x7f, RZ ;  /* 0x0000007f0e057824 */ /* 0x040fe200078e02ff */
[----:B------:R-:W-:Y:S02]  /*42b80*/  SHF.L.U32 R7, R14, 0x7, RZ ;  /* 0x000000070e077819 */ /* 0x000fe400000006ff */
[-C--:B------:R-:W-:Y:S02]  /*42b90*/  IADD3 R4, P3, R4, R2.reuse, RZ ;  /* 0x0000000204047210 */ /* 0x080fe40007f7e0ff */
[----:B------:R-:W-:Y:S02]  /*42ba0*/  LEA R6, P4, R14, R2, 0x8 ;  /* 0x000000020e067211 */ /* 0x000fe400078840ff */
[----:B0-----:R-:W-:-:S02]  /*42bb0*/  PRMT R0, R22, 0x7632, R0 ;  /* 0x0000763216007816 */ /* 0x001fc40000000000 */
[----:B-1----:R-:W3:Y:S01]  /*42bc0*/  LDL.LU R22, [R1+0x340] ;  /* 0x0003400001167983 */ /* 0x002ee20000300800 */
[C---:B------:R-:W-:Y:S02]  /*42bd0*/  IMAD R8, R14.reuse, 0x102, RZ ;  /* 0x000001020e087824 */ /* 0x040fe400078e02ff */
[C---:B------:R-:W-:Y:S01]  /*42be0*/  IMAD R10, R14.reuse, 0x104, RZ ;  /* 0x000001040e0a7824 */ /* 0x040fe200078e02ff */
[-C--:B------:R-:W-:Y:S01]  /*42bf0*/  LEA.HI.X.SX32 R5, R5, R3.reuse, 0x1, P3 ;  /* 0x0000000305057211 */ /* 0x080fe200018f0eff */
[----:B------:R-:W-:Y:S01]  /*42c00*/  IMAD R9, R14, 0x81, RZ ;  /* 0x000000810e097824 */ /* 0x000fe200078e02ff */
[-C--:B------:R-:W-:Y:S02]  /*42c10*/  LEA.HI.X.SX32 R7, R7, R3.reuse, 0x1, P4 ;  /* 0x0000000307077211 */ /* 0x080fe400020f0eff */
[-C--:B------:R-:W-:Y:S02]  /*42c20*/  IADD3 R8, P3, R8, R2.reuse, RZ ;  /* 0x0000000208087210 */ /* 0x080fe40007f7e0ff */
[----:B------:R-:W-:Y:S01]  /*42c30*/  IADD3 R10, P5, R10, R2, RZ ;  /* 0x000000020a0a7210 */ /* 0x000fe20007fbe0ff */
        /* <DEDUP_REMOVED lines=8> */
[----:B-1----:R-:W-:-:S03]  /*42cc0*/  PRMT R0, R20, 0x7632, R0 ;  /* 0x0000763214007816 */ /* 0x002fc60000000000 */
[----:B0-----:R-:W4:Y:S01]  /*42cd0*/  LDL.LU R20, [R1+0x364] ;  /* 0x0003640001147983 */ /* 0x001f220000300800 */
[C---:B------:R-:W-:Y:S02]  /*42ce0*/  IMAD R4, R14.reuse, 0x106, RZ ;  /* 0x000001060e047824 */ /* 0x040fe400078e02ff */
[C---:B------:R-:W-:Y:S02]  /*42cf0*/  IMAD R6, R14.reuse, 0x108, RZ ;  /* 0x000001080e067824 */ /* 0x040fe400078e02ff */
[----:B------:R-:W-:Y:S02]  /*42d00*/  IMAD.MOV.U32 R24, RZ, RZ, c[0x0][0x1c8] ;  /* 0x00007200ff187624 */ /* 0x000fe400078e00ff */
[C---:B------:R-:W-:Y:S02]  /*42d10*/  IMAD R5, R14.reuse, 0x83, RZ ;  /* 0x000000830e057824 */ /* 0x040fe400078e02ff */
[----:B------:R-:W-:Y:S01]  /*42d20*/  IMAD R8, R14, 0x10a, RZ ;  /* 0x0000010a0e087824 */ /* 0x000fe200078e02ff */
[-C--:B------:R-:W-:Y:S01]  /*42d30*/  IADD3 R4, P3, R4, R2.reuse, RZ ;  /* 0x0000000204047210 */ /* 0x080fe20007f7e0ff */
[----:B------:R-:W-:Y:S01]  /*42d40*/  IMAD R24, R24, 0x84, RZ ;  /* 0x0000008418187824 */ /* 0x000fe200078e02ff */
[----:B------:R-:W-:Y:S01]  /*42d50*/  IADD3 R6, P4, R6, R2, RZ ;  /* 0x0000000206067210 */ /* 0x000fe20007f9e0ff */
[C---:B------:R-:W-:Y:S01]  /*42d60*/  IMAD R10, R14.reuse, 0x10c, RZ ;  /* 0x0000010c0e0a7824 */ /* 0x040fe200078e02ff */
[-C--:B------:R-:W-:Y:S01]  /*42d70*/  LEA.HI.X.SX32 R5, R5, R3.reuse, 0x1, P3 ;  /* 0x0000000305057211 */ /* 0x080fe200018f0eff */
[----:B------:R-:W-:Y:S01]  /*42d80*/  IMAD R9, R14, 0x85, RZ ;  /* 0x000000850e097824 */ /* 0x000fe200078e02ff */
[----:B------:R-:W-:-:S02]  /*42d90*/  LEA.HI.X.SX32 R7, R24, R3, 0x1, P4 ;  /* 0x0000000318077211 */ /* 0x000fc400020f0eff */
[-C--:B------:R-:W-:Y:S02]  /*42da0*/  IADD3 R8, P3, R8, R2.reuse, RZ ;  /* 0x0000000208087210 */ /* 0x080fe40007f7e0ff */
[----:B------:R-:W-:Y:S01]  /*42db0*/  IADD3 R10, P5, R10, R2, RZ ;  /* 0x000000020a0a7210 */ /* 0x000fe20007fbe0ff */
[----:B------:R0:W-:Y:S01]  /*42dc0*/  STG.E.U16 [R4.64], R0 ;  /* 0x0000000004007986 */ /* 0x0001e2000c101504 */
[----:B--2---:R1:W-:Y:S01]  /*42dd0*/  STG.E.U16 [R6.64], R21 ;  /* 0x0000001506007986 */ /* 0x0043e2000c101504 */
[-C--:B------:R-:W-:Y:S02]  /*42de0*/  LEA.HI.X.SX32 R9, R9, R3.reuse, 0x1, P3 ;  /* 0x0000000309097211 */ /* 0x080fe400018f0eff */
[----:B------:R-:W-:Y:S02]  /*42df0*/  LEA.HI.X.SX32 R11, R19, R3, 0x1, P5 ;  /* 0x00000003130b7211 */ /* 0x000fe400028f0eff */
[----:B------:R-:W-:Y:S02]  /*42e00*/  MOV R24, c[0x0][0x1c8] ;  /* 0x0000720000187a02 */ /* 0x000fe40000000f00 */
[----:B0-----:R-:W-:-:S02]  /*42e10*/  PRMT R0, R21, 0x7632, R0 ;  /* 0x0000763215007816 */ /* 0x001fc40000000000 */
[----:B-1----:R-:W2:Y:S01]  /*42e20*/  LDL.LU R21, [R1+0x354] ;  /* 0x0003540001157983 */ /* 0x002ea20000300800 */
[----:B------:R-:W-:-:S03]  /*42e30*/  IMAD R4, R14, 0x10e, RZ ;  /* 0x0000010e0e047824 */ /* 0x000fc600078e02ff */
[----:B------:R0:W-:Y:S01]  /*42e40*/  STG.E.U16 [R8.64], R0 ;  /* 0x0000000008007986 */ /* 0x0001e2000c101504 */
[----:B---3--:R1:W-:Y:S02]  /*42e50*/  STG.E.U16 [R10.64], R22 ;  /* 0x000000160a007986 */ /* 0x0083e4000c101504 */
[C---:B------:R-:W-:Y:S02]  /*42e60*/  IMAD R5, R14.reuse, 0x87, RZ ;  /* 0x000000870e057824 */ /* 0x040fe400078e02ff */
[----:B------:R-:W-:Y:S01]  /*42e70*/  IMAD R6, R14, 0x110, RZ ;  /* 0x000001100e067824 */ /* 0x000fe200078e02ff */
[----:B------:R-:W-:Y:S01]  /*42e80*/  IADD3 R4, P3, R4, R2, RZ ;  /* 0x0000000204047210 */ /* 0x000fe20007f7e0ff */
[----:B------:R-:W-:Y:S01]  /*42e90*/  IMAD R18, R24, 0x88, RZ ;  /* 0x0000008818127824 */ /* 0x000fe200078e02ff */
[----:B0-----:R-:W-:Y:S02]  /*42ea0*/  PRMT R0, R22, 0x7632, R0 ;  /* 0x0000763216007816 */ /* 0x001fe40000000000 */
[----:B-1----:R-:W3:Y:S01]  /*42eb0*/  LDL.LU R22, [R1+0x344] ;  /* 0x0003440001167983 */ /* 0x002ee20000300800 */
[----:B------:R-:W-:-:S02]  /*42ec0*/  IMAD R8, R14, 0x112, RZ ;  /* 0x000001120e087824 */ /* 0x000fc400078e02ff */
[----:B------:R-:W-:Y:S01]  /*42ed0*/  IMAD R10, R14, 0x114, RZ ;  /* 0x000001140e0a7824 */ /* 0x000fe200078e02ff */
[-C--:B------:R-:W-:Y:S02]  /*42ee0*/  LEA.HI.X.SX32 R5, R5, R3.reuse, 0x1, P3 ;  /* 0x0000000305057211 */ /* 0x080fe400018f0eff */
[-C--:B------:R-:W-:Y:S01]  /*42ef0*/  IADD3 R6, P4, R6, R2.reuse, RZ ;  /* 0x0000000206067210 */ /* 0x080fe20007f9e0ff */
[----:B------:R-:W-:Y:S01]  /*42f00*/  IMAD R9, R14, 0x89, RZ ;  /* 0x000000890e097824 */ /* 0x000fe200078e02ff */
[-C--:B------:R-:W-:Y:S01]  /*42f10*/  IADD3 R8, P3, R8, R2.reuse, RZ ;  /* 0x0000000208087210 */ /* 0x080fe20007f7e0ff */
[----:B------:R-:W-:Y:S01]  /*42f20*/  IMAD R24, R24, 0x8a, RZ ;  /* 0x0000008a18187824 */ /* 0x000fe200078e02ff */
[----:B------:R-:W-:Y:S02]  /*42f30*/  IADD3 R10, P5, R10, R2, RZ ;  /* 0x000000020a0a7210 */ /* 0x000fe40007fbe0ff */
[-C--:B------:R-:W-:Y:S01]  /*42f40*/  LEA.HI.X.SX32 R7, R18, R3.reuse, 0x1, P4 ;  /* 0x0000000312077211 */ /* 0x080fe200020f0eff */
[----:B------:R5:W-:Y:S01]  /*42f50*/  STG.E.U16 [R4.64], R0 ;  /* 0x0000000004007986 */ /* 0x000be2000c101504 */
[----:B------:R-:W-:-:S02]  /*42f60*/  LEA.HI.X.SX32 R9, R9, R3, 0x1, P3 ;  /* 0x0000000309097211 */ /* 0x000fc400018f0eff */
[----:B------:R-:W-:Y:S02]  /*42f70*/  LEA.HI.X.SX32 R11, R24, R3, 0x1, P5 ;  /* 0x00000003180b7211 */ /* 0x000fe400028f0eff */
[----:B-----5:R-:W-:Y:S01]  /*42f80*/  PRMT R0, R13, 0x7632, R0 ;  /* 0x000076320d007816 */ /* 0x020fe20000000000 */
[----:B------:R-:W-:Y:S04]  /*42f90*/  STG.E.U16 [R6.64], R13 ;  /* 0x0000000d06007986 */ /* 0x000fe8000c101504 */
[----:B------:R0:W-:Y:S04]  /*42fa0*/  STG.E.U16 [R8.64], R0 ;  /* 0x0000000008007986 */ /* 0x0001e8000c101504 */
[----:B----4-:R1:W-:Y:S01]  /*42fb0*/  STG.E.U16 [R10.64], R20 ;  /* 0x000000140a007986 */ /* 0x0103e2000c101504 */
[----:B0-----:R-:W-:-:S03]  /*42fc0*/  PRMT R0, R20, 0x7632, R0 ;  /* 0x0000763214007816 */ /* 0x001fc60000000000 */
[----:B-1----:R-:W4:Y:S01]  /*42fd0*/  LDL.LU R20, [R1+0x8] ;  /* 0x0000080001147983 */ /* 0x002f220000300800 */
[C---:B------:R-:W-:Y:S02]  /*42fe0*/  IMAD R4, R14.reuse, 0x116, RZ ;  /* 0x000001160e047824 */ /* 0x040fe400078e02ff */
[C---:B------:R-:W-:Y:S01]  /*42ff0*/  IMAD R5, R14.reuse, 0x8b, RZ ;  /* 0x0000008b0e057824 */ /* 0x040fe200078e02ff */
[----:B------:R-:W-:Y:S01]  /*43000*/  MOV R13, c[0x0][0x1c8] ;  /* 0x00007200000d7a02 */ /* 0x000fe20000000f00 */
[C---:B------:R-:W-:Y:S02]  /*43010*/  IMAD R6, R14.reuse, 0x118, RZ ;  /* 0x000001180e067824 */ /* 0x040fe400078e02ff */
[----:B------:R-:W-:Y:S01]  /*43020*/  IMAD R8, R14, 0x11a, RZ ;  /* 0x0000011a0e087824 */ /* 0x000fe200078e02ff */
[-C--:B------:R-:W-:Y:S01]  /*43030*/  IADD3 R4, P3, R4, R2.reuse, RZ ;  /* 0x0000000204047210 */ /* 0x080fe20007f7e0ff */
[----:B------:R-:W-:Y:S02]  /*43040*/  IMAD R10, R14, 0x11c, RZ ;  /* 0x0000011c0e0a7824 */ /* 0x000fe400078e02ff */
[----:B------:R-:W-:Y:S01]  /*43050*/  IMAD R13, R13, 0x8c, RZ ;  /* 0x0000008c0d0d7824 */ /* 0x000fe200078e02ff */
[----:B------:R-:W-:-:S02]  /*43060*/  IADD3 R6, P4, R6, R2, RZ ;  /* 0x0000000206067210 */ /* 0x000fc40007f9e0ff */
[-C--:B------:R-:W-:Y:S01]  /*43070*/  LEA.HI.X.SX32 R5, R5, R3.reuse, 0x1, P3 ;  /* 0x0000000305057211 */ /* 0x080fe200018f0eff */
[----:B------:R-:W-:Y:S01]  /*43080*/  IMAD R9, R14, 0x8d, RZ ;  /* 0x0000008d0e097824 */ /* 0x000fe200078e02ff */
[-C--:B------:R-:W-:Y:S02]  /*43090*/  IADD3 R8, P3, R8, R2.reuse, RZ ;  /* 0x0000000208087210 */ /* 0x080fe40007f7e0ff */
[----:B------:R-:W-:Y:S02]  /*430a0*/  IADD3 R10, P5, R10, R2, RZ ;  /* 0x000000020a0a7210 */ /* 0x000fe40007fbe0ff */
[-C--:B------:R-:W-:Y:S01]  /*430b0*/  LEA.HI.X.SX32 R7, R13, R3.reuse, 0x1, P4 ;  /* 0x000000030d077211 */ /* 0x080fe200020f0eff */
[----:B------:R0:W-:Y:S01]  /*430c0*/  STG.E.U16 [R4.64], R0 ;  /* 0x0000000004007986 */ /* 0x0001e2000c101504 */
[-C--:B------:R-:W-:Y:S02]  /*430d0*/  LEA.HI.X.SX32 R9, R9, R3.reuse, 0x1, P3 ;  /* 0x0000000309097211 */ /* 0x080fe400018f0eff */
[----:B------:R-:W-:Y:S01]  /*430e0*/  LEA.HI.X.SX32 R11, R15, R3, 0x1, P5 ;  /* 0x000000030f0b7211 */ /* 0x000fe200028f0eff */
[----:B------:R-:W5:Y:S04]  /*430f0*/  LDL.LU R24, [R1+0x368] ;  /* 0x0003680001187983 */ /* 0x000f680000300800 */
[----:B--2---:R1:W-:Y:S01]  /*43100*/  STG.E.U16 [R6.64], R21 ;  /* 0x0000001506007986 */ /* 0x0043e2000c101504 */
[----:B0-----:R-:W-:Y:S01]  /*43110*/  PRMT R0, R21, 0x7632, R0 ;  /* 0x0000763215007816 */ /* 0x001fe20000000000 */
[----:B------:R-:W-:-:S02]  /*43120*/  IMAD R4, R14, 0x11e, RZ ;  /* 0x0000011e0e047824 */ /* 0x000fc400078e02ff */
[C---:B-1----:R-:W-:Y:S02]  /*43130*/  IMAD R6, R14.reuse, 0x120, RZ ;  /* 0x000001200e067824 */ /* 0x042fe400078e02ff */
[----:B------:R0:W-:Y:S01]  /*43140*/  STG.E.U16 [R8.64], R0 ;  /* 0x0000000008007986 */ /* 0x0001e2000c101504 */
[----:B---3--:R1:W-:Y:S02]  /*43150*/  STG.E.U16 [R10.64], R22 ;  /* 0x000000160a007986 */ /* 0x0083e4000c101504 */
[----:B------:R-:W-:Y:S01]  /*43160*/  IMAD R5, R14, 0x8f, RZ ;  /* 0x0000008f0e057824 */ /* 0x000fe200078e02ff */
[----:B------:R-:W2:Y:S01]  /*43170*/  LDL.LU R21, [R1+0x358] ;  /* 0x0003580001157983 */ /* 0x000ea20000300800 */
[-C--:B------:R-:W-:Y:S02]  /*43180*/  IADD3 R4, P3, R4, R2.reuse, RZ ;  /* 0x0000000204047210 */ /* 0x080fe40007f7e0ff */
[----:B------:R-:W-:Y:S02]  /*43190*/  IADD3 R6, P4, R6, R2, RZ ;  /* 0x0000000206067210 */ /* 0x000fe40007f9e0ff */
[----:B0-----:R-:W-:Y:S01]  /*431a0*/  PRMT R0, R22, 0x7632, R0 ;  /* 0x0000763216007816 */ /* 0x001fe20000000000 */
[----:B-1----:R-:W-:-:S05]  /*431b0*/  MOV R22, c[0x0][0x1c8] ;  /* 0x0000720000167a02 */ /* 0x002fca0000000f00 */
[----:B------:R-:W-:Y:S01]  /*431c0*/  IMAD R22, R22, 0x90, RZ ;  /* 0x0000009016167824 */ /* 0x000fe200078e02ff */
[----:B------:R-:W-:Y:S01]  /*431d0*/  LEA.HI.X.SX32 R5, R5, R3, 0x1, P3 ;  /* 0x0000000305057211 */ /* 0x000fe200018f0eff */
[----:B------:R-:W-:-:S03]  /*431e0*/  IMAD R9, R14, 0x124, RZ ;  /* 0x000001240e097824 */ /* 0x000fc600078e02ff */
[----:B------:R-:W-:Y:S01]  /*431f0*/  LEA.HI.X.SX32 R7, R22, R3, 0x1, P4 ;  /* 0x0000000316077211 */ /* 0x000fe200020f0eff */
[----:B------:R-:W-:Y:S01]  /*43200*/  IMAD.MOV.U32 R22, RZ, RZ, c[0x0][0x1c8] ;  /* 0x00007200ff167624 */ /* 0x000fe200078e00ff */
[----:B------:R0:W-:Y:S03]  /*43210*/  STG.E.U16 [R4.64], R0 ;  /* 0x0000000004007986 */ /* 0x0001e6000c101504 */
[----:B------:R-:W-:Y:S01]  /*43220*/  IMAD R22, R22, 0x92, RZ ;  /* 0x0000009216167824 */ /* 0x000fe200078e02ff */
[----:B0-----:R-:W-:-:S04]  /*43230*/  IADD3 R4, P4, R9, R2, RZ ;  /* 0x0000000209047210 */ /* 0x001fc80007f9e0ff */
[----:B------:R-:W-:Y:S02]  /*43240*/  LEA.HI.X.SX32 R5, R22, R3, 0x1, P4 ;  /* 0x0000000316057211 */ /* 0x000fe400020f0eff */
[----:B----4-:R-:W-:Y:S01]  /*43250*/  PRMT R0, R20, 0x7632, R0 ;  /* 0x0000763214007816 */ /* 0x010fe20000000000 */
[----:B------:R0:W-:Y:S04]  /*43260*/  STG.E.U16 [R6.64], R20 ;  /* 0x0000001406007986 */ /* 0x0001e8000c101504 */
[----:B0-----:R-:W3:Y:S01]  /*43270*/  LDL.LU R20, [R1+0x348] ;  /* 0x0003480001147983 */ /* 0x001ee20000300800 */
[----:B------:R-:W4:Y:S02]  /*43280*/  LDL.LU R22, [R1+0xc] ;  /* 0x00000c0001167983 */ /* 0x000f240000300800 */
[----:B------:R-:W-:-:S02]  /*43290*/  IMAD R8, R14, 0x122, RZ ;  /* 0x000001220e087824 */ /* 0x000fc400078e02ff */
[----:B------:R-:W-:-:S03]  /*432a0*/  IMAD R10, R14, 0x91, RZ ;  /* 0x000000910e0a7824 */ /* 0x000fc600078e02ff */
[----:B------:R-:W-:-:S04]  /*432b0*/  IADD3 R8, P3, R8, R2, RZ ;  /* 0x0000000208087210 */ /* 0x000fc80007f7e0ff */
[----:B------:R-:W-:Y:S01]  /*432c0*/  LEA.HI.X.SX32 R9, R10, R3, 0x1, P3 ;  /* 0x000000030a097211 */ /* 0x000fe200018f0eff */
[----:B------:R-:W-:Y:S01]  /*432d0*/  IMAD R6, R14, 0x126, RZ ;  /* 0x000001260e067824 */ /* 0x000fe200078e02ff */
[----:B------:R-:W-:-:S03]  /*432e0*/  MOV R13, c[0x0][0x1c8] ;  /* 0x00007200000d7a02 */ /* 0x000fc60000000f00 */
[----:B------:R0:W-:Y:S01]  /*432f0*/  STG.E.U16 [R8.64], R0 ;  /* 0x0000000008007986 */ /* 0x0001e2000c101504 */
[----:B------:R-:W-:Y:S01]  /*43300*/  IMAD R7, R14, 0x93, RZ ;  /* 0x000000930e077824 */ /* 0x000fe200078e02ff */
[----:B------:R-:W-:Y:S01]  /*43310*/  IADD3 R6, P3, R6, R2, RZ ;  /* 0x0000000206067210 */ /* 0x000fe20007f7e0ff */
[----:B-----5:R1:W-:Y:S02]  /*43320*/  STG.E.U16 [R4.64], R24 ;  /* 0x0000001804007986 */ /* 0x0203e4000c101504 */
[----:B------:R-:W-:Y:S02]  /*43330*/  IMAD R13, R13, 0x94, RZ ;  /* 0x000000940d0d7824 */ /* 0x000fe400078e02ff */
[C---:B0-----:R-:W-:Y:S02]  /*43340*/  IMAD R0, R14.reuse, 0x128, RZ ;  /* 0x000001280e007824 */ /* 0x041fe400078e02ff */
[----:B------:R-:W-:Y:S01]  /*43350*/  IMAD R8, R14, 0x12a, RZ ;  /* 0x0000012a0e087824 */ /* 0x000fe200078e02ff */
[----:B------:R-:W-:-:S02]  /*43360*/  LEA.HI.X.SX32 R7, R7, R3, 0x1, P3 ;  /* 0x0000000307077211 */ /* 0x000fc400018f0eff */
[-C--:B-1----:R-:W-:Y:S01]  /*43370*/  IADD3 R4, P4, R0, R2.reuse, RZ ;  /* 0x0000000200047210 */ /* 0x082fe20007f9e0ff */
[----:B------:R-:W-:Y:S02]  /*43380*/  PRMT R0, R24, 0x7632, R0 ;  /* 0x0000763218007816 */ /* 0x000fe40000000000 */
[----:B------:R-:W-:Y:S01]  /*43390*/  IMAD R9, R14, 0x95, RZ ;  /* 0x000000950e097824 */ /* 0x000fe200078e02ff */
[----:B------:R-:W-:Y:S02]  /*433a0*/  IADD3 R8, P3, R8, R2, RZ ;  /* 0x0000000208087210 */ /* 0x000fe40007f7e0ff */
[-C--:B------:R-:W-:Y:S01]  /*433b0*/  LEA.HI.X.SX32 R5, R13, R3.reuse, 0x1, P4 ;  /* 0x000000030d057211 */ /* 0x080fe200020f0eff */
[----:B------:R0:W-:Y:S01]  /*433c0*/  STG.E.U16 [R6.64], R0 ;  /* 0x0000000006007986 */ /* 0x0001e2000c101504 */
[----:B------:R-:W-:-:S03]  /*433d0*/  LEA.HI.X.SX32 R9, R9, R3, 0x1, P3 ;  /* 0x0000000309097211 */ /* 0x000fc600018f0eff */
[----:B--2---:R1:W-:Y:S02]  /*433e0*/  STG.E.U16 [R4.64], R21 ;  /* 0x0000001504007986 */ /* 0x0043e4000c101504 */
[C---:B------:R-:W-:Y:S01]  /*433f0*/  IMAD R10, R14.reuse, 0x132, RZ ;  /* 0x000001320e0a7824 */ /* 0x040fe200078e02ff */
[----:B0-----:R-:W-:Y:S01]  /*43400*/  PRMT R0, R21, 0x7632, R0 ;  /* 0x0000763215007816 */ /* 0x001fe20000000000 */
[C---:B-1----:R-:W-:Y:S02]  /*43410*/  IMAD R4, R14.reuse, 0x12c, RZ ;  /* 0x0000012c0e047824 */ /* 0x042fe400078e02ff */
[----:B------:R-:W-:Y:S02]  /*43420*/  IMAD R6, R14, 0x12e, RZ ;  /* 0x0000012e0e067824 */ /* 0x000fe400078e02ff */
[----:B------:R0:W-:Y:S01]  /*43430*/  STG.E.U16 [R8.64], R0 ;  /* 0x0000000008007986 */ /* 0x0001e2000c101504 */
[-C--:B------:R-:W-:Y:S02]  /*43440*/  IADD3 R4, P3, R4, R2.reuse, RZ ;  /* 0x0000000204047210 */ /* 0x080fe40007f7e0ff */
[----:B------:R-:W-:Y:S01]  /*43450*/  IADD3 R6, P4, R6, R2, RZ ;  /* 0x0000000206067210 */ /* 0x000fe20007f9e0ff */
[----:B------:R-:W-:Y:S01]  /*43460*/  IMAD R11, R14, 0x99, RZ ;  /* 0x000000990e0b7824 */ /* 0x000fe200078e02ff */
[----:B------:R-:W-:Y:S01]  /*43470*/  LEA.HI.X.SX32 R5, R28, R3, 0x1, P3 ;  /* 0x000000031c057211 */ /* 0x000fe200018f0eff */
[----:B0-----:R-:W-:-:S02]  /*43480*/  IMAD R8, R14, 0x130, RZ ;  /* 0x000001300e087824 */ /* 0x001fc400078e02ff */
[----:B------:R-:W-:Y:S01]  /*43490*/  IMAD R0, R14, 0x97, RZ ;  /* 0x000000970e007824 */ /* 0x000fe200078e02ff */
[-C--:B------:R-:W-:Y:S02]  /*434a0*/  IADD3 R10, P5, R10, R2.reuse, RZ ;  /* 0x000000020a0a7210 */ /* 0x080fe40007fbe0ff */
[----:B------:R-:W-:Y:S02]  /*434b0*/  IADD3 R8, P3, R8, R2, RZ ;  /* 0x0000000208087210 */ /* 0x000fe40007f7e0ff */
[-C--:B------:R-:W-:Y:S02]  /*434c0*/  LEA.HI.X.SX32 R7, R0, R3.reuse, 0x1, P4 ;  /* 0x0000000300077211 */ /* 0x080fe400020f0eff */
[-C--:B------:R-:W-:Y:S02]  /*434d0*/  LEA.HI.X.SX32 R11, R11, R3.reuse, 0x1, P5 ;  /* 0x000000030b0b7211 */ /* 0x080fe400028f0eff */
[----:B------:R-:W-:Y:S01]  /*434e0*/  LEA.HI.X.SX32 R9, R29, R3, 0x1, P3 ;  /* 0x000000031d097211 */ /* 0x000fe200018f0eff */
[----:B------:R-:W-:-:S02]  /*434f0*/  IMAD R12, R14, 0x9d, RZ ;  /* 0x0000009d0e0c7824 */ /* 0x000fc400078e02ff */
[C---:B------:R-:W-:Y:S02]  /*43500*/  IMAD R15, R14.reuse, 0x9f, RZ ;  /* 0x0000009f0e0f7824 */ /* 0x040fe400078e02ff */
[----:B------:R-:W-:Y:S01]  /*43510*/  IMAD R18, R14, 0xa1, RZ ;  /* 0x000000a10e127824 */ /* 0x000fe200078e02ff */
[----:B---3--:R-:W-:Y:S01]  /*43520*/  PRMT R0, R20, 0x7632, R0 ;  /* 0x0000763214007816 */ /* 0x008fe20000000000 */
[----:B------:R0:W-:Y:S04]  /*43530*/  STG.E.U16 [R4.64], R20 ;  /* 0x0000001404007986 */ /* 0x0001e8000c101504 */
[----:B------:R1:W-:Y:S01]  /*43540*/  STG.E.U16 [R6.64], R0 ;  /* 0x0000000006007986 */ /* 0x0003e2000c101504 */
[----:B----4-:R-:W-:Y:S01]  /*43550*/  STG.E.U16 [R8.64], R22 ;  /* 0x0000001608007986 */ /* 0x010fe2000c101504 */
[----:B0-----:R-:W-:-:S05]  /*43560*/  PRMT R4, R22, 0x7632, R4 ;  /* 0x0000763216047816 */ /* 0x001fca0000000004 */
[----:B------:R0:W-:Y:S01]  /*43570*/  STG.E.U16 [R10.64], R4 ;  /* 0x000000040a007986 */ /* 0x0001e2000c101504 */
[C---:B-1----:R-:W-:Y:S02]  /*43580*/  IMAD R0, R14.reuse, 0x134, RZ ;  /* 0x000001340e007824 */ /* 0x042fe400078e02ff */
[C---:B0-----:R-:W-:Y:S02]  /*43590*/  IMAD R10, R14.reuse, 0x140, RZ ;  /* 0x000001400e0a7824 */ /* 0x041fe400078e02ff */
[----:B------:R-:W-:-:S05]  /*435a0*/  IMAD R11, R14, 0x142, RZ ;  /* 0x000001420e0b7824 */ /* 0x000fca00078e02ff */
[----:B------:R0:W-:Y:S01]  /*435b0*/  STL.64 [R1+0xfd0], R10 ;  /* 0x000fd00a01007387 */ /* 0x0001e20000100a00 */
[C---:B------:R-:W-:Y:S02]  /*435c0*/  IMAD R9, R14.reuse, 0x9b, RZ ;  /* 0x0000009b0e097824 */ /* 0x040fe400078e02ff */
[C---:B------:R-:W-:Y:S02]  /*435d0*/  IMAD R4, R14.reuse, 0x136, RZ ;  /* 0x000001360e047824 */ /* 0x040fe400078e02ff */
[C---:B------:R-:W-:Y:S02]  /*435e0*/  IMAD R5, R14.reuse, 0x138, RZ ;  /* 0x000001380e057824 */ /* 0x040fe400078e02ff */
[C---:B------:R-:W-:Y:S02]  /*435f0*/  IMAD R6, R14.reuse, 0x13a, RZ ;  /* 0x0000013a0e067824 */ /* 0x040fe400078e02ff */
[C---:B------:R-:W-:Y:S02]  /*43600*/  IMAD R7, R14.reuse, 0x13c, RZ ;  /* 0x0000013c0e077824 */ /* 0x040fe400078e02ff */
[----:B------:R-:W-:Y:S01]  /*43610*/  IMAD R8, R14, 0x13e, RZ ;  /* 0x0000013e0e087824 */ /* 0x000fe200078e02ff */
[----:B0-----:R-:W-:-:S05]  /*43620*/  MOV R11, c[0x0][0x1c8] ;  /* 0x00007200000b7a02 */ /* 0x001fca0000000f00 */
[C---:B------:R-:W-:Y:S02]  /*43630*/  IMAD R13, R11.reuse, 0x144, RZ ;  /* 0x000001440b0d7824 */ /* 0x040fe400078e02ff */
[C---:B------:R-:W-:Y:S02]  /*43640*/  IMAD R14, R11.reuse, 0x146, RZ ;  /* 0x000001460b0e7824 */ /* 0x040fe400078e02ff */
[C---:B------:R-:W-:Y:S02]  /*43650*/  IMAD R16, R11.reuse, 0x148, RZ ;  /* 0x000001480b107824 */ /* 0x040fe400078e02ff */
[----:B------:R-:W-:Y:S01]  /*43660*/  IMAD R17, R11, 0x14a, RZ ;  /* 0x0000014a0b117824 */ /* 0x000fe200078e02ff */
[----:B------:R-:W-:Y:S01]  /*43670*/  STL.64 [R1+0xfd8], R12 ;  /* 0x000fd80c01007387 */ /* 0x000fe20000100a00 */
[----:B------:R-:W-:Y:S03]  /*43680*/  STL.64 [R1+0xfe0], R14 ;  /* 0x000fe00e01007387 */ /* 0x000fe60000100a00 */
[----:B------:R0:W-:Y:S02]  /*43690*/  STL.64 [R1+0xfc8], R16 ;  /* 0x000fc81001007387 */ /* 0x0001e40000100a00 */
[----:B0-----:R-:W-:-:S05]  /*436a0*/  MOV R16, c[0x0][0x1c8] ;  /* 0x0000720000107a02 */ /* 0x001fca0000000f00 */
[----:B------:R-:W-:-:S05]  /*436b0*/  IMAD R19, R16, 0x14c, RZ ;  /* 0x0000014c10137824 */ /* 0x000fca00078e02ff */
[----:B------:R0:W-:Y:S01]  /*436c0*/  STL.64 [R1+0xfe8], R18 ;  /* 0x000fe81201007387 */ /* 0x0001e20000100a00 */
[----:B------:R-:W-:Y:S01]  /*436d0*/  IADD3 R10, P3, R5, R2, RZ ;  /* 0x00000002050a7210 */ /* 0x000fe20007f7e0ff */
[C---:B------:R-:W-:Y:S02]  /*436e0*/  IMAD R27, R16.reuse, 0xa7, RZ ;  /* 0x000000a7101b7824 */ /* 0x040fe400078e02ff */
[C---:B------:R-:W-:Y:S02]  /*436f0*/  IMAD R20, R16.reuse, 0x14e, RZ ;  /* 0x0000014e10147824 */ /* 0x040fe400078e02ff */
[C---:B------:R-:W-:Y:S02]  /*43700*/  IMAD R22, R16.reuse, 0x150, RZ ;  /* 0x0000015010167824 */ /* 0x040fe400078e02ff */
[C---:B------:R-:W-:Y:S02]  /*43710*/  IMAD R23, R16.reuse, 0x152, RZ ;  /* 0x0000015210177824 */ /* 0x040fe400078e02ff */
[----:B------:R-:W-:-:S02]  /*43720*/  IMAD R25, R16, 0x154, RZ ;  /* 0x0000015410197824 */ /* 0x000fc400078e02ff */
[----:B------:R-:W-:Y:S01]  /*43730*/  IMAD R26, R16, 0x156, RZ ;  /* 0x00000156101a7824 */ /* 0x000fe200078e02ff */
[-C--:B0-----:R-:W-:Y:S01]  /*43740*/  IADD3 R18, P5, R0, R2.reuse, RZ ;  /* 0x0000000200127210 */ /* 0x081fe20007fbe0ff */
[----:B------:R-:W-:Y:S02]  /*43750*/  IMAD R0, R11, 0x9a, RZ ;  /* 0x0000009a0b007824 */ /* 0x000fe400078e02ff */
[C---:B------:R-:W-:Y:S02]  /*43760*/  IMAD R28, R16.reuse, 0x158, RZ ;  /* 0x00000158101c7824 */ /* 0x040fe400078e02ff */
[----:B------:R-:W-:Y:S01]  /*43770*/  IMAD R29, R16, 0x15a, RZ ;  /* 0x0000015a101d7824 */ /* 0x000fe200078e02ff */
[----:B------:R-:W-:Y:S02]  /*43780*/  IADD3 R12, P6, R4, R2, RZ ;  /* 0x00000002040c7210 */ /* 0x000fe40007fde0ff */
[----:B------:R-:W-:Y:S01]  /*43790*/  MOV R5, R19 ;  /* 0x0000001300057202 */ /* 0x000fe20000000f00 */
[----:B------:R-:W-:-:S02]  /*437a0*/  LEA.HI.X.SX32 R5, R0, R3, 0x1, P5 ;  /* 0x0000000300057211 */ /* 0x000fc400028f0eff */
[----:B------:R-:W-:Y:S01]  /*437b0*/  IMAD R16, R16, 0x9c, RZ ;  /* 0x0000009c10107824 */ /* 0x000fe200078e02ff */
[-C--:B------:R-:W-:Y:S01]  /*437c0*/  IADD3 R14, P4, R6, R2.reuse, RZ ;  /* 0x00000002060e7210 */ /* 0x080fe20007f9e0ff */
[----:B------:R0:W-:Y:S01]  /*437d0*/  STL [R1+0x168], R18 ;  /* 0x0001681201007387 */ /* 0x0001e20000100800 */
[----:B------:R-:W-:Y:S01]  /*437e0*/  IMAD.MOV.U32 R4, RZ, RZ, R18 ;  /* 0x000000ffff047224 */ /* 0x000fe200078e0012 */
[-C--:B------:R-:W-:Y:S01]  /*437f0*/  LEA.HI.X.SX32 R13, R9, R3.reuse, 0x1, P6 ;  /* 0x00000003090d7211 */ /* 0x080fe200030f0eff */
[C---:B------:R-:W-:Y:S02]  /*43800*/  IMAD R21, R11.reuse, 0xa3, RZ ;  /* 0x000000a30b157824 */ /* 0x040fe400078e02ff */
[----:B------:R-:W-:Y:S01]  /*43810*/  IMAD R24, R11, 0xa5, RZ ;  /* 0x000000a50b187824 */ /* 0x000fe200078e02ff */
[----:B------:R-:W-:Y:S02]  /*43820*/  IADD3 R4, P5, R7, R2, RZ ;  /* 0x0000000207047210 */ /* 0x000fe40007fbe0ff */
[----:B------:R-:W-:-:S02]  /*43830*/  LEA.HI.X.SX32 R11, R16, R3, 0x1, P3 ;  /* 0x00000003100b7211 */ /* 0x000fc400018f0eff */
[----:B------:R-:W-:Y:S01]  /*43840*/  MOV R6, R14 ;  /* 0x0000000e00067202 */ /* 0x000fe20000000f00 */
[----:B------:R-:W-:Y:S01]  /*43850*/  MOV R7, R15 ;  /* 0x0000000f00077202 */ /* 0x000fe20000000f00 */
[----:B0-----:R-:W2:Y:S01]  /*43860*/  LDL.LU.64 R18, [R1+0xfe8] ;  /* 0x000fe80001127983 */ /* 0x001ea20000300a00 */
[----:B------:R-:W-:Y:S02]  /*43870*/  STL [R1+0x16c], R5 ;  /* 0x00016c0501007387 */ /* 0x000fe40000100800 */
[----:B------:R0:W-:Y:S02]  /*43880*/  STL [R1+0x150], R14 ;  /* 0x0001500e01007387 */ /* 0x0001e40000100800 */
[----:B0-----:R-:W3:Y:S01]  /*43890*/  LDL.LU.64 R14, [R1+0xfe0] ;  /* 0x000fe000010e7983 */ /* 0x001ee20000300a00 */
[----:B------:R0:W-:Y:S03]  /*438a0*/  STL.64 [R1+0x160], R12 ;  /* 0x0001600c01007387 */ /* 0x0001e60000100a00 */
[----:B0-----:R-:W4:Y:S01]  /*438b0*/  LDL.LU.64 R12, [R1+0xfd8] ;  /* 0x000fd800010c7983 */ /* 0x001f220000300a00 */
[----:B------:R0:W-:Y:S03]  /*438c0*/  STL.64 [R1+0x158], R10 ;  /* 0x0001580a01007387 */ /* 0x0001e60000100a00 */
[----:B0-----:R-:W5:Y:S01]  /*438d0*/  LDL.LU.64 R10, [R1+0xfd0] ;  /* 0x000fd000010a7983 */ /* 0x001f620000300a00 */
[----:B------:R-:W-:Y:S01]  /*438e0*/  IMAD.MOV.U32 R0, RZ, RZ, c[0x0][0x1c8] ;  /* 0x00007200ff007624 */ /* 0x000fe200078e00ff */
[----:B----4-:R-:W-:-:S05]  /*438f0*/  LEA.HI.X.SX32 R7, R12, R3, 0x1, P4 ;  /* 0x000000030c077211 */ /* 0x010fca00020f0eff */
[----:B------:R-:W-:Y:S01]  /*43900*/  STL [R1+0x154], R7 ;  /* 0x0001540701007387 */ /* 0x000fe20000100800 */
[-C--:B-----5:R-:W-:Y:S02]  /*43910*/  IADD3 R16, P3, R10, R2.reuse, RZ ;  /* 0x000000020a107210 */ /* 0x0a0fe40007f7e0ff */
[----:B------:R-:W-:Y:S01]  /*43920*/  IADD3 R6, P4, R11, R2, RZ ;  /* 0x000000020b067210 */ /* 0x000fe20007f9e0ff */
[----:B------:R-:W-:Y:S01]  /*43930*/  MOV R11, R17 ;  /* 0x00000011000b7202 */ /* 0x000fe20000000f00 */
[----:B------:R-:W-:Y:S01]  /*43940*/  MOV R10, R16 ;  /* 0x00000010000a7202 */ /* 0x000fe20000000f00 */
[----:B------:R0:W-:Y:S04]  /*43950*/  STL [R1+0x138], R16 ;  /* 0x0001381001007387 */ /* 0x0001e80000100800 */
[----:B0-----:R-:W4:Y:S01]  /*43960*/  LDL.LU.64 R16, [R1+0xfc8] ;  /* 0x000fc80001107983 */ /* 0x001f220000300a00 */
[----:B------:R-:W-:-:S02]  /*43970*/  IMAD R5, R0, 0x9e, RZ ;  /* 0x0000009e00057824 */ /* 0x000fc400078e02ff */
[----:B------:R-:W-:Y:S01]  /*43980*/  IMAD R12, R0, 0xa0, RZ ;  /* 0x000000a0000c7824 */ /* 0x000fe200078e02ff */
[----:B------:R-:W-:Y:S02]  /*43990*/  IADD3 R8, P6, R8, R2, RZ ;  /* 0x0000000208087210 */ /* 0x000fe40007fde0ff */
[-C--:B------:R-:W-:Y:S02]  /*439a0*/  LEA.HI.X.SX32 R5, R5, R3.reuse, 0x1, P5 ;  /* 0x0000000305057211 */ /* 0x080fe400028f0eff */
[-C--:B------:R-:W-:Y:S01]  /*439b0*/  LEA.HI.X.SX32 R11, R12, R3.reuse, 0x1, P3 ;  /* 0x000000030c0b7211 */ /* 0x080fe200018f0eff */
[----:B------:R-:W-:Y:S01]  /*439c0*/  IMAD R12, R0, 0xa2, RZ ;  /* 0x000000a2000c7824 */ /* 0x000fe200078e02ff */
[-C--:B---3--:R-:W-:Y:S01]  /*439d0*/  LEA.HI.X.SX32 R9, R15, R3.reuse, 0x1, P6 ;  /* 0x000000030f097211 */ /* 0x088fe200030f0eff */
[----:B------:R0:W-:Y:S01]  /*439e0*/  STL.64 [R1+0x148], R4 ;  /* 0x0001480401007387 */ /* 0x0001e20000100a00 */
[----:B--2---:R-:W-:-:S03]  /*439f0*/  LEA.HI.X.SX32 R7, R18, R3, 0x1, P4 ;  /* 0x0000000312077211 */ /* 0x004fc600020f0eff */
[----:B------:R1:W-:Y:S02]  /*43a00*/  STL.64 [R1+0x140], R8 ;  /* 0x0001400801007387 */ /* 0x0003e40000100a00 */
[----:B------:R-:W-:Y:S01]  /*43a10*/  STL [R1+0x13c], R11 ;  /* 0x00013c0b01007387 */ /* 0x000fe20000100800 */
[----:B0-----:R-:W-:-:S04]  /*43a20*/  IADD3 R4, P5, R13, R2, RZ ;  /* 0x000000020d047210 */ /* 0x001fc80007fbe0ff */
[-C--:B------:R-:W-:Y:S01]  /*43a30*/  LEA.HI.X.SX32 R5, R12, R3.reuse, 0x1, P5 ;  /* 0x000000030c057211 */ /* 0x080fe200028f0eff */
[----:B------:R-:W-:Y:S01]  /*43a40*/  IMAD R12, R0, 0xa4, RZ ;  /* 0x000000a4000c7824 */ /* 0x000fe200078e02ff */
[----:B-1----:R-:W-:Y:S01]  /*43a50*/  IADD3 R8, P6, R14, R2, RZ ;  /* 0x000000020e087210 */ /* 0x002fe20007fde0ff */
[----:B------:R-:W-:Y:S02]  /*43a60*/  STL.64 [R1+0x130], R6 ;  /* 0x0001300601007387 */ /* 0x000fe40000100a00 */
[----:B------:R0:W-:Y:S01]  /*43a70*/  STL.64 [R1+0x128], R4 ;  /* 0x0001280401007387 */ /* 0x0001e20000100a00 */
[----:B------:R-:W-:-:S05]  /*43a80*/  LEA.HI.X.SX32 R9, R21, R3, 0x1, P6 ;  /* 0x0000000315097211 */ /* 0x000fca00030f0eff */
[----:B------:R1:W-:Y:S01]  /*43a90*/  STL.64 [R1+0x120], R8 ;  /* 0x0001200801007387 */ /* 0x0003e20000100a00 */
[-C--:B0-----:R-:W-:Y:S02]  /*43aa0*/  IADD3 R4, P5, R19, R2.reuse, RZ ;  /* 0x0000000213047210 */ /* 0x081fe40007fbe0ff */
[----:B-1----:R-:W-:-:S04]  /*43ab0*/  IADD3 R8, P6, R20, R2, RZ ;  /* 0x0000000214087210 */ /* 0x002fc80007fde0ff */
[----:B------:R-:W-:Y:S02]  /*43ac0*/  LEA.HI.X.SX32 R9, R27, R3, 0x1, P6 ;  /* 0x000000031b097211 */ /* 0x000fe400030f0eff */
[----:B----4-:R-:W-:-:S04]  /*43ad0*/  IADD3 R10, P3, R16, R2, RZ ;  /* 0x00000002100a7210 */ /* 0x010fc80007f7e0ff */
[----:B------:R-:W-:Y:S01]  /*43ae0*/  LEA.HI.X.SX32 R11, R12, R3, 0x1, P3 ;  /* 0x000000030c0b7211 */ /* 0x000fe200018f0eff */
[----:B------:R-:W-:Y:S01]  /*43af0*/  IMAD R12, R0, 0xa6, RZ ;  /* 0x000000a6000c7824 */ /* 0x000fe200078e02ff */
[----:B------:R-:W-:-:S03]  /*43b00*/  IADD3 R6, P4, R17, R2, RZ ;  /* 0x0000000211067210 */ /* 0x000fc60007f9e0ff */
[----:B------:R0:W-:Y:S01]  /*43b10*/  STL.64 [R1+0x118], R10 ;  /* 0x0001180a01007387 */ /* 0x0001e20000100a00 */
[-C--:B------:R-:W-:Y:S01]  /*43b20*/  LEA.HI.X.SX32 R5, R12, R3.reuse, 0x1, P5 ;  /* 0x000000030c057211 */ /* 0x080fe200028f0eff */
[----:B------:R-:W-:Y:S01]  /*43b30*/  IMAD R12, R0, 0xa8, RZ ;  /* 0x000000a8000c7824 */ /* 0x000fe200078e02ff */
[----:B------:R-:W-:Y:S02]  /*43b40*/  LEA.HI.X.SX32 R7, R24, R3, 0x1, P4 ;  /* 0x0000000318077211 */ /* 0x000fe400020f0eff */
[----:B0-----:R-:W-:-:S03]  /*43b50*/  IADD3 R10, P3, R22, R2, RZ ;  /* 0x00000002160a7210 */ /* 0x001fc60007f7e0ff */
[----:B------:R0:W-:Y:S01]  /*43b60*/  STL.64 [R1+0x110], R6 ;  /* 0x0001100601007387 */ /* 0x0001e20000100a00 */
[----:B------:R-:W-:-:S03]  /*43b70*/  LEA.HI.X.SX32 R11, R12, R3, 0x1, P3 ;  /* 0x000000030c0b7211 */ /* 0x000fc600018f0eff */
[----:B------:R1:W-:Y:S01]  /*43b80*/  STL.64 [R1+0x108], R4 ;  /* 0x0001080401007387 */ /* 0x0003e20000100a00 */
[----:B------:R-:W-:Y:S03]  /*43b90*/  STL.64 [R1+0x100], R8 ;  /* 0x0001000801007387 */ /* 0x000fe60000100a00 */
[----:B------:R2:W-:Y:S01]  /*43ba0*/  STL.64 [R1+0xf8], R10 ;  /* 0x0000f80a01007387 */ /* 0x0005e20000100a00 */
[-C--:B0-----:R-:W-:Y:S02]  /*43bb0*/  IADD3 R6, P4, R23, R2.reuse, RZ ;  /* 0x0000000217067210 */ /* 0x081fe40007f9e0ff */
[----:B-1----:R-:W-:Y:S01]  /*43bc0*/  IADD3 R4, P5, R25, R2, RZ ;  /* 0x0000000219047210 */ /* 0x002fe20007fbe0ff */
[C---:B--2---:R-:W-:Y:S02]  /*43bd0*/  IMAD R11, R0.reuse, 0xa9, RZ ;  /* 0x000000a9000b7824 */ /* 0x044fe400078e02ff */
[----:B------:R-:W-:-:S03]  /*43be0*/  IMAD R10, R0, 0xaa, RZ ;  /* 0x000000aa000a7824 */ /* 0x000fc600078e02ff */
[-C--:B------:R-:W-:Y:S02]  /*43bf0*/  LEA.HI.X.SX32 R7, R11, R3.reuse, 0x1, P4 ;  /* 0x000000030b077211 */ /* 0x080fe400020f0eff */
[----:B------:R-:W-:Y:S02]  /*43c00*/  LEA.HI.X.SX32 R5, R10, R3, 0x1, P5 ;  /* 0x000000030a057211 */ /* 0x000fe400028f0eff */
[-C--:B------:R-:W-:Y:S01]  /*43c10*/  IADD3 R8, P6, R26, R2.reuse, RZ ;  /* 0x000000021a087210 */ /* 0x080fe20007fde0ff */
[----:B------:R-:W-:Y:S02]  /*43c20*/  STL.64 [R1+0xf0], R6 ;  /* 0x0000f00601007387 */ /* 0x000fe40000100a00 */
[----:B------:R0:W-:Y:S01]  /*43c30*/  STL.64 [R1+0xe8], R4 ;  /* 0x0000e80401007387 */ /* 0x0001e20000100a00 */
[----:B------:R-:W-:Y:S01]  /*43c40*/  IADD3 R12, P3, R28, R2, RZ ;  /* 0x000000021c0c7210 */ /* 0x000fe20007f7e0ff */
[----:B0-----:R-:W-:-:S05]  /*43c50*/  IMAD R5, R0, 0xab, RZ ;  /* 0x000000ab00057824 */ /* 0x001fca00078e02ff */
[----:B------:R-:W-:Y:S01]  /*43c60*/  LEA.HI.X.SX32 R9, R5, R3, 0x1, P6 ;  /* 0x0000000305097211 */ /* 0x000fe200030f0eff */
[----:B------:R-:W-:Y:S01]  /*43c70*/  IMAD R5, R0, 0xac, RZ ;  /* 0x000000ac00057824 */ /* 0x000fe200078e02ff */
[----:B------:R-:W-:-:S03]  /*43c80*/  IADD3 R6, P4, R29, R2, RZ ;  /* 0x000000021d067210 */ /* 0x000fc60007f9e0ff */
[----:B------:R0:W-:Y:S01]  /*43c90*/  STL.64 [R1+0xe0], R8 ;  /* 0x0000e00801007387 */ /* 0x0001e20000100a00 */
[-C--:B------:R-:W-:Y:S01]  /*43ca0*/  LEA.HI.X.SX32 R13, R5, R3.reuse, 0x1, P3 ;  /* 0x00000003050d7211 */ /* 0x080fe200018f0eff */
[C---:B------:R-:W-:Y:S02]  /*43cb0*/  IMAD R10, R0.reuse, 0x15c, RZ ;  /* 0x0000015c000a7824 */ /* 0x040fe400078e02ff */
[C---:B0-----:R-:W-:Y:S02]  /*43cc0*/  IMAD R9, R0.reuse, 0xad, RZ ;  /* 0x000000ad00097824 */ /* 0x041fe400078e02ff */
[----:B------:R-:W-:Y:S03]  /*43cd0*/  STL.64 [R1+0xd8], R12 ;  /* 0x0000d80c01007387 */ /* 0x000fe60000100a00 */
[----:B------:R-:W-:Y:S01]  /*43ce0*/  LEA.HI.X.SX32 R7, R9, R3, 0x1, P4 ;  /* 0x0000000309077211 */ /* 0x000fe200020f0eff */
[----:B------:R-:W-:Y:S01]  /*43cf0*/  IMAD R4, R0, 0x15e, RZ ;  /* 0x0000015e00047824 */ /* 0x000fe200078e02ff */
[----:B------:R-:W-:-:S03]  /*43d00*/  IADD3 R10, P5, R10, R2, RZ ;  /* 0x000000020a0a7210 */ /* 0x000fc60007fbe0ff */
[----:B------:R0:W-:Y:S01]  /*43d10*/  STL.64 [R1+0xd0], R6 ;  /* 0x0000d00601007387 */ /* 0x0001e20000100a00 */
[----:B------:R-:W-:Y:S01]  /*43d20*/  IADD3 R14, P6, R4, R2, RZ ;  /* 0x00000002040e7210 */ /* 0x000fe20007fde0ff */
[C---:B------:R-:W-:Y:S02]  /*43d30*/  IMAD R4, R0.reuse, 0x160, RZ ;  /* 0x0000016000047824 */ /* 0x040fe400078e02ff */
[----:B0-----:R-:W-:-:S05]  /*43d40*/  IMAD R7, R0, 0xae, RZ ;  /* 0x000000ae00077824 */ /* 0x001fca00078e02ff */
[----:B------:R-:W-:Y:S01]  /*43d50*/  LEA.HI.X.SX32 R11, R7, R3, 0x1, P5 ;  /* 0x00000003070b7211 */ /* 0x000fe200028f0eff */
[----:B------:R-:W-:Y:S01]  /*43d60*/  IMAD R7, R0, 0xaf, RZ ;  /* 0x000000af00077824 */ /* 0x000fe200078e02ff */
[----:B------:R-:W-:-:S03]  /*43d70*/  IADD3 R4, P3, R4, R2, RZ ;  /* 0x0000000204047210 */ /* 0x000fc60007f7e0ff */
[----:B------:R0:W-:Y:S01]  /*43d80*/  STL.64 [R1+0xc8], R10 ;  /* 0x0000c80a01007387 */ /* 0x0001e20000100a00 */
[-C--:B------:R-:W-:Y:S01]  /*43d90*/  LEA.HI.X.SX32 R15, R7, R3.reuse, 0x1, P6 ;  /* 0x00000003070f7211 */ /* 0x080fe200030f0eff */
[C---:B------:R-:W-:Y:S02]  /*43da0*/  IMAD R9, R0.reuse, 0x162, RZ ;  /* 0x0000016200097824 */ /* 0x040fe400078e02ff */
[----:B0-----:R-:W-:Y:S02]  /*43db0*/  IMAD R10, R0, 0xb0, RZ ;  /* 0x000000b0000a7824 */ /* 0x001fe400078e02ff */
        /* <DEDUP_REMOVED lines=67> */
[C---:B------:R-:W-:Y:S02]  /*441f0*/  IMAD R10, R0.reuse, 0x180, RZ ;  /* 0x00000180000a7824 */ /* 0x040fe400078e02ff */
[----:B0-----:R-:W-:-:S05]  /*44200*/  IMAD R5, R0, 0xbd, RZ ;  /* 0x000000bd00057824 */ /* 0x001fca00078e02ff */
[-C--:B------:R-:W-:Y:S02]  /*44210*/  LEA.HI.X.SX32 R9, R5, R3.reuse, 0x1, P4 ;  /* 0x0000000305097211 */ /* 0x080fe400020f0eff */
[-C--:B------:R-:W-:Y:S01]  /*44220*/  IADD3 R6, P6, R6, R2.reuse, RZ ;  /* 0x0000000206067210 */ /* 0x080fe20007fde0ff */
[----:B------:R-:W-:Y:S02]  /*44230*/  IMAD R5, R0, 0xbe, RZ ;  /* 0x000000be00057824 */ /* 0x000fe400078e02ff */
[----:B------:R0:W-:Y:S01]  /*44240*/  STL.64 [R1+0x50], R8 ;  /* 0x0000500801007387 */ /* 0x0001e20000100a00 */
[----:B------:R-:W-:Y:S01]  /*44250*/  IADD3 R10, P3, R10, R2, RZ ;  /* 0x000000020a0a7210 */ /* 0x000fe20007f7e0ff */
[C---:B------:R-:W-:Y:S01]  /*44260*/  IMAD R4, R0.reuse, 0x182, RZ ;  /* 0x0000018200047824 */ /* 0x040fe200078e02ff */
[----:B------:R-:W-:Y:S01]  /*44270*/  LEA.HI.X.SX32 R13, R5, R3, 0x1, P5 ;  /* 0x00000003050d7211 */ /* 0x000fe200028f0eff */
[C---:B0-----:R-:W-:Y:S02]  /*44280*/  IMAD R9, R0.reuse, 0xbf, RZ ;  /* 0x000000bf00097824 */ /* 0x041fe400078e02ff */
[----:B------:R-:W-:-:S03]  /*44290*/  IMAD R8, R0, 0xc0, RZ ;  /* 0x000000c000087824 */ /* 0x000fc600078e02ff */
[-C--:B------:R-:W-:Y:S02]  /*442a0*/  LEA.HI.X.SX32 R7, R9, R3.reuse, 0x1, P6 ;  /* 0x0000000309077211 */ /* 0x080fe400030f0eff */
[----:B------:R-:W-:Y:S02]  /*442b0*/  LEA.HI.X.SX32 R11, R8, R3, 0x1, P3 ;  /* 0x00000003080b7211 */ /* 0x000fe400018f0eff */
[-C--:B------:R-:W-:Y:S01]  /*442c0*/  IADD3 R14, P4, R4, R2.reuse, RZ ;  /* 0x00000002040e7210 */ /* 0x080fe20007f9e0ff */
[----:B------:R-:W-:Y:S01]  /*442d0*/  IMAD R4, R0, 0x184, RZ ;  /* 0x0000018400047824 */ /* 0x000fe200078e02ff */
[----:B------:R-:W-:Y:S01]  /*442e0*/  STL.64 [R1+0x40], R6 ;  /* 0x0000400601007387 */ /* 0x000fe20000100a00 */
[----:B------:R-:W-:Y:S02]  /*442f0*/  STL.64 [R1+0x48], R12 ;  /* 0x0000480c01007387 */ /* 0x000fe40000100a00 */
[----:B------:R0:W-:Y:S01]  /*44300*/  STL.64 [R1+0x38], R10 ;  /* 0x0000380a01007387 */ /* 0x0001e20000100a00 */
[----:B------:R-:W-:Y:S01]  /*44310*/  IADD3 R4, P5, R4, R2, RZ ;  /* 0x0000000204047210 */ /* 0x000fe20007fbe0ff */
[----:B0-----:R-:W-:-:S02]  /*44320*/  IMAD R11, R0, 0xc1, RZ ;  /* 0x000000c1000b7824 */ /* 0x001fc400078e02ff */
[C---:B------:R-:W-:Y:S02]  /*44330*/  IMAD R10, R0.reuse, 0xc2, RZ ;  /* 0x000000c2000a7824 */ /* 0x040fe400078e02ff */
[----:B------:R-:W-:Y:S01]  /*44340*/  IMAD R6, R0, 0x186, RZ ;  /* 0x0000018600067824 */ /* 0x000fe200078e02ff */
[-C--:B------:R-:W-:Y:S02]  /*44350*/  LEA.HI.X.SX32 R15, R11, R3.reuse, 0x1, P4 ;  /* 0x000000030b0f7211 */ /* 0x080fe400020f0eff */
[----:B------:R-:W-:Y:S01]  /*44360*/  LEA.HI.X.SX32 R5, R10, R3, 0x1, P5 ;  /* 0x000000030a057211 */ /* 0x000fe200028f0eff */
[----:B------:R-:W-:Y:S02]  /*44370*/  IMAD R9, R0, 0x188, RZ ;  /* 0x0000018800097824 */ /* 0x000fe400078e02ff */
[----:B------:R-:W-:Y:S02]  /*44380*/  STL.64 [R1+0x30], R14 ;  /* 0x0000300e01007387 */ /* 0x000fe40000100a00 */
[----:B------:R0:W-:Y:S01]  /*44390*/  STL.64 [R1+0x28], R4 ;  /* 0x0000280401007387 */ /* 0x0001e20000100a00 */
[----:B------:R-:W-:-:S02]  /*443a0*/  IADD3 R6, P6, R6, R2, RZ ;  /* 0x0000000206067210 */ /* 0x000fc40007fde0ff */
[----:B------:R-:W-:Y:S01]  /*443b0*/  IADD3 R8, P3, R9, R2, RZ ;  /* 0x0000000209087210 */ /* 0x000fe20007f7e0ff */
[C---:B0-----:R-:W-:Y:S02]  /*443c0*/  IMAD R5, R0.reuse, 0xc3, RZ ;  /* 0x000000c300057824 */ /* 0x041fe400078e02ff */
[C---:B------:R-:W-:Y:S02]  /*443d0*/  IMAD R15, R0.reuse, 0xc4, RZ ;  /* 0x000000c4000f7824 */ /* 0x040fe400078e02ff */
[C---:B------:R-:W-:Y:S01]  /*443e0*/  IMAD R4, R0.reuse, 0x18e, RZ ;  /* 0x0000018e00047824 */ /* 0x040fe200078e02ff */
[-C--:B------:R-:W-:Y:S02]  /*443f0*/  LEA.HI.X.SX32 R7, R5, R3.reuse, 0x1, P6 ;  /* 0x0000000305077211 */ /* 0x080fe400030f0eff */
[----:B------:R-:W-:Y:S01]  /*44400*/  LEA.HI.X.SX32 R9, R15, R3, 0x1, P3 ;  /* 0x000000030f097211 */ /* 0x000fe200018f0eff */
[C---:B------:R-:W-:Y:S01]  /*44410*/  IMAD R12, R0.reuse, 0x18a, RZ ;  /* 0x0000018a000c7824 */ /* 0x040fe200078e02ff */
[----:B------:R-:W-:Y:S01]  /*44420*/  MOV R5, c[0x0][0x1c8] ;  /* 0x0000720000057a02 */ /* 0x000fe20000000f00 */
[----:B------:R0:W-:Y:S01]  /*44430*/  STL.64 [R1+0x20], R6 ;  /* 0x0000200601007387 */ /* 0x0001e20000100a00 */
[----:B------:R-:W-:-:S02]  /*44440*/  IMAD R10, R0, 0x18c, RZ ;  /* 0x0000018c000a7824 */ /* 0x000fc400078e02ff */
[----:B------:R1:W-:Y:S01]  /*44450*/  STL.64 [R1+0x18], R8 ;  /* 0x0000180801007387 */ /* 0x0003e20000100a00 */
[-C--:B------:R-:W-:Y:S02]  /*44460*/  IADD3 R12, P4, R12, R2.reuse, RZ ;  /* 0x000000020c0c7210 */ /* 0x080fe40007f9e0ff */
[-C--:B0-----:R-:W-:Y:S01]  /*44470*/  IADD3 R6, P6, R4, R2.reuse, RZ ;  /* 0x0000000204067210 */ /* 0x081fe20007fde0ff */
[C---:B------:R-:W-:Y:S02]  /*44480*/  IMAD R4, R0.reuse, 0x190, RZ ;  /* 0x0000019000047824 */ /* 0x040fe400078e02ff */
[C---:B-1----:R-:W-:Y:S02]  /*44490*/  IMAD R8, R0.reuse, 0xc5, RZ ;  /* 0x000000c500087824 */ /* 0x042fe400078e02ff */
[----:B------:R-:W-:Y:S02]  /*444a0*/  IMAD R9, R0, 0x192, RZ ;  /* 0x0000019200097824 */ /* 0x000fe400078e02ff */
[----:B------:R-:W-:Y:S01]  /*444b0*/  IMAD R0, R5, 0xc6, RZ ;  /* 0x000000c605007824 */ /* 0x000fe200078e02ff */
[----:B------:R-:W-:-:S02]  /*444c0*/  IADD3 R10, P5, R10, R2, RZ ;  /* 0x000000020a0a7210 */ /* 0x000fc40007fbe0ff */
[-C--:B------:R-:W-:Y:S01]  /*444d0*/  IADD3 R28, P3, R4, R2.reuse, RZ ;  /* 0x00000002041c7210 */ /* 0x080fe20007f7e0ff */
[----:B------:R-:W-:Y:S01]  /*444e0*/  IMAD.MOV.U32 R4, RZ, RZ, c[0x0][0x1c8] ;  /* 0x00007200ff047624 */ /* 0x000fe200078e00ff */
[-C--:B------:R-:W-:Y:S01]  /*444f0*/  LEA.HI.X.SX32 R13, R8, R3.reuse, 0x1, P4 ;  /* 0x00000003080d7211 */ /* 0x080fe200020f0eff */
[----:B------:R-:W-:Y:S02]  /*44500*/  IADD3 R22, P4, R9, R2, RZ ;  /* 0x0000000209167210 */ /* 0x000fe40007f9e0ff */
[----:B------:R-:W-:Y:S01]  /*44510*/  IMAD R9, R5, 0x194, RZ ;  /* 0x0000019405097824 */ /* 0x000fe200078e02ff */
[-C--:B------:R-:W-:Y:S01]  /*44520*/  LEA.HI.X.SX32 R11, R0, R3.reuse, 0x1, P5 ;  /* 0x00000003000b7211 */ /* 0x080fe200028f0eff */
[C---:B------:R-:W-:Y:S02]  /*44530*/  IMAD R5, R4.reuse, 0xc7, RZ ;  /* 0x000000c704057824 */ /* 0x040fe400078e02ff */
[C---:B------:R-:W-:Y:S02]  /*44540*/  IMAD R0, R4.reuse, 0x196, RZ ;  /* 0x0000019604007824 */ /* 0x040fe400078e02ff */
[----:B------:R-:W-:Y:S01]  /*44550*/  IMAD R4, R4, 0xc8, RZ ;  /* 0x000000c804047824 */ /* 0x000fe200078e02ff */
[----:B------:R-:W-:-:S02]  /*44560*/  LEA.HI.X.SX32 R7, R5, R3, 0x1, P6 ;  /* 0x0000000305077211 */ /* 0x000fc400030f0eff */
[----:B------:R-:W-:Y:S01]  /*44570*/  IADD3 R24, P6, R0, R2, RZ ;  /* 0x0000000200187210 */ /* 0x000fe20007fde0ff */
[----:B------:R-:W-:Y:S02]  /*44580*/  MOV R0, c[0x0][0x1c8] ;  /* 0x0000720000007a02 */ /* 0x000fe40000000f00 */
[----:B------:R-:W-:-:S03]  /*44590*/  LEA.HI.X.SX32 R29, R4, R3, 0x1, P3 ;  /* 0x00000003041d7211 */ /* 0x000fc600018f0eff */
[C---:B------:R-:W-:Y:S02]  /*445a0*/  IMAD R4, R0.reuse, 0x198, RZ ;  /* 0x0000019800047824 */ /* 0x040fe400078e02ff */
[----:B------:R-:W-:-:S05]  /*445b0*/  IMAD R0, R0, 0xc9, RZ ;  /* 0x000000c900007824 */ /* 0x000fca00078e02ff */
[----:B------:R-:W-:Y:S01]  /*445c0*/  LEA.HI.X.SX32 R23, R0, R3, 0x1, P4 ;  /* 0x0000000300177211 */ /* 0x000fe200020f0eff */
[----:B------:R-:W-:Y:S01]  /*445d0*/  MOV R0, c[0x0][0x1c8] ;  /* 0x0000720000007a02 */ /* 0x000fe20000000f00 */
[-C--:B------:R-:W-:Y:S02]  /*445e0*/  IADD3 R20, P3, R4, R2.reuse, RZ ;  /* 0x0000000204147210 */ /* 0x080fe40007f7e0ff */
[-C--:B------:R-:W-:Y:S02]  /*445f0*/  IADD3 R26, P5, R9, R2.reuse, RZ ;  /* 0x00000002091a7210 */ /* 0x080fe40007fbe0ff */
[C---:B------:R-:W-:Y:S02]  /*44600*/  IMAD R5, R0.reuse, 0x19a, RZ ;  /* 0x0000019a00057824 */ /* 0x040fe400078e02ff */
[----:B------:R-:W-:Y:S01]  /*44610*/  IMAD R4, R0, 0xca, RZ ;  /* 0x000000ca00047824 */ /* 0x000fe200078e02ff */
[----:B------:R-:W-:Y:S02]  /*44620*/  STL.64 [R1+0x10], R12 ;  /* 0x0000100c01007387 */ /* 0x000fe40000100a00 */
[----:B------:R-:W-:-:S02]  /*44630*/  IADD3 R14, P4, R5, R2, RZ ;  /* 0x00000002050e7210 */ /* 0x000fc40007f9e0ff */
[-C--:B------:R-:W-:Y:S01]  /*44640*/  LEA.HI.X.SX32 R27, R4, R3.reuse, 0x1, P5 ;  /* 0x00000003041b7211 */ /* 0x080fe200028f0eff */
[C---:B------:R-:W-:Y:S02]  /*44650*/  IMAD R5, R0.reuse, 0x19c, RZ ;  /* 0x0000019c00057824 */ /* 0x040fe400078e02ff */
[----:B------:R-:W-:Y:S01]  /*44660*/  IMAD R4, R0, 0xcb, RZ ;  /* 0x000000cb00047824 */ /* 0x000fe200078e02ff */
[----:B------:R-:W-:Y:S01]  /*44670*/  STL.64 [R1+0x8], R10 ;  /* 0x0000080a01007387 */ /* 0x000fe20000100a00 */
[----:B------:R0:W-:Y:S01]  /*44680*/  STL.64 [R1], R6 ;  /* 0x0000000601007387 */ /* 0x0001e20000100a00 */
[----:B------:R-:W-:Y:S02]  /*44690*/  IADD3 R18, P5, R5, R2, RZ ;  /* 0x0000000205127210 */ /* 0x000fe40007fbe0ff */
[----:B------:R-:W-:Y:S01]  /*446a0*/  LEA.HI.X.SX32 R25, R4, R3, 0x1, P6 ;  /* 0x0000000304197211 */ /* 0x000fe200030f0eff */
[C---:B------:R-:W-:Y:S02]  /*446b0*/  IMAD R5, R0.reuse, 0x19e, RZ ;  /* 0x0000019e00057824 */ /* 0x040fe400078e02ff */
[----:B------:R-:W-:-:S02]  /*446c0*/  IMAD R4, R0, 0xcc, RZ ;  /* 0x000000cc00047824 */ /* 0x000fc400078e02ff */
[----:B0-----:R-:W-:Y:S01]  /*446d0*/  IMAD R6, R0, 0xce, RZ ;  /* 0x000000ce00067824 */ /* 0x001fe200078e02ff */
[-C--:B------:R-:W-:Y:S02]  /*446e0*/  IADD3 R16, P6, R5, R2.reuse, RZ ;  /* 0x0000000205107210 */ /* 0x080fe40007fde0ff */
[-C--:B------:R-:W-:Y:S02]  /*446f0*/  LEA.HI.X.SX32 R21, R4, R3.reuse, 0x1, P3 ;  /* 0x0000000304157211 */ /* 0x080fe400018f0eff */
[-C--:B------:R-:W-:Y:S01]  /*44700*/  LEA.HI.X.SX32 R19, R6, R3.reuse, 0x1, P5 ;  /* 0x0000000306137211 */ /* 0x080fe200028f0eff */
[C---:B------:R-:W-:Y:S02]  /*44710*/  IMAD R6, R0.reuse, 0xcf, RZ ;  /* 0x000000cf00067824 */ /* 0x040fe400078e02ff */
[C---:B------:R-:W-:Y:S02]  /*44720*/  IMAD R5, R0.reuse, 0x1a0, RZ ;  /* 0x000001a000057824 */ /* 0x040fe400078e02ff */
[----:B------:R-:W-:Y:S01]  /*44730*/  IMAD R4, R0, 0xcd, RZ ;  /* 0x000000cd00047824 */ /* 0x000fe200078e02ff */
[----:B------:R-:W-:Y:S01]  /*44740*/  STL [R1+0xe60], R28 ;  /* 0x000e601c01007387 */ /* 0x000fe20000100800 */
[----:B------:R-:W-:Y:S01]  /*44750*/  STL [R1+0xe90], R28 ;  /* 0x000e901c01007387 */ /* 0x000fe20000100800 */
[----:B------:R-:W-:Y:S01]  /*44760*/  LEA.HI.X.SX32 R17, R6, R3, 0x1, P6 ;  /* 0x0000000306117211 */ /* 0x000fe200030f0eff */
[----:B------:R-:W-:Y:S01]  /*44770*/  IMAD R6, R0, 0xd0, RZ ;  /* 0x000000d000067824 */ /* 0x000fe200078e02ff */
[----:B------:R0:W-:Y:S01]  /*44780*/  STL [R1+0xeb8], R28 ;  /* 0x000eb81c01007387 */ /* 0x0001e20000100800 */
[----:B------:R-:W-:-:S02]  /*44790*/  IADD3 R10, P3, R5, R2, RZ ;  /* 0x00000002050a7210 */ /* 0x000fc40007f7e0ff */
[-C--:B------:R-:W-:Y:S01]  /*447a0*/  LEA.HI.X.SX32 R15, R4, R3.reuse, 0x1, P4 ;  /* 0x00000003040f7211 */ /* 0x080fe200020f0eff */
[----:B------:R-:W-:Y:S02]  /*447b0*/  STL [R1+0xe54], R29 ;  /* 0x000e541d01007387 */ /* 0x000fe40000100800 */
[----:B------:R-:W-:Y:S01]  /*447c0*/  IMAD R4, R0, 0x1a2, RZ ;  /* 0x000001a200047824 */ /* 0x000fe200078e02ff */
[----:B------:R-:W-:Y:S01]  /*447d0*/  STL [R1+0xe70], R22 ;  /* 0x000e701601007387 */ /* 0x000fe20000100800 */
[----:B------:R-:W-:Y:S02]  /*447e0*/  STL [R1+0xe50], R23 ;  /* 0x000e501701007387 */ /* 0x000fe40000100800 */
[----:B------:R-:W-:Y:S01]  /*447f0*/  STL [R1+0xf30], R23 ;  /* 0x000f301701007387 */ /* 0x000fe20000100800 */
[----:B------:R-:W-:Y:S01]  /*44800*/  LEA.HI.X.SX32 R11, R6, R3, 0x1, P3 ;  /* 0x00000003060b7211 */ /* 0x000fe200018f0eff */
[----:B------:R-:W-:Y:S01]  /*44810*/  STL [R1+0xf58], R23 ;  /* 0x000f581701007387 */ /* 0x000fe20000100800 */
[----:B------:R-:W-:-:S02]  /*44820*/  IMAD R6, R0, 0xd1, RZ ;  /* 0x000000d100067824 */ /* 0x000fc400078e02ff */
[----:B------:R-:W-:Y:S01]  /*44830*/  STL [R1+0xe4c], R27 ;  /* 0x000e4c1b01007387 */ /* 0x000fe20000100800 */
[-C--:B------:R-:W-:Y:S01]  /*44840*/  IADD3 R4, P4, R4, R2.reuse, RZ ;  /* 0x0000000204047210 */ /* 0x080fe20007f9e0ff */
[----:B------:R-:W-:Y:S01]  /*44850*/  STL.64 [R1+0xe58], R26 ;  /* 0x000e581a01007387 */ /* 0x000fe20000100a00 */
[----:B------:R-:W-:Y:S02]  /*44860*/  STL [R1+0xea0], R24 ;  /* 0x000ea01801007387 */ /* 0x000fe40000100800 */
[----:B------:R-:W-:Y:S02]  /*44870*/  IMAD R7, R0, 0x1a4, RZ ;  /* 0x000001a400077824 */ /* 0x000fe400078e02ff */
[----:B------:R-:W-:Y:S01]  /*44880*/  STL [R1+0xe48], R25 ;  /* 0x000e481901007387 */ /* 0x000fe20000100800 */
[----:B------:R-:W-:Y:S01]  /*44890*/  STL.64 [R1+0xe68], R20 ;  /* 0x000e681401007387 */ /* 0x000fe20000100a00 */
[----:B------:R-:W-:Y:S01]  /*448a0*/  LEA.HI.X.SX32 R5, R6, R3, 0x1, P4 ;  /* 0x0000000306057211 */ /* 0x000fe200020f0eff */
[----:B------:R-:W-:Y:S02]  /*448b0*/  STL.64 [R1+0xe78], R14 ;  /* 0x000e780e01007387 */ /* 0x000fe40000100a00 */
[----:B------:R-:W-:Y:S01]  /*448c0*/  STL.64 [R1+0xe80], R18 ;  /* 0x000e801201007387 */ /* 0x000fe20000100a00 */
[----:B------:R-:W-:Y:S01]  /*448d0*/  IADD3 R8, P5, R7, R2, RZ ;  /* 0x0000000207087210 */ /* 0x000fe20007fbe0ff */
[----:B------:R-:W-:Y:S01]  /*448e0*/  STL.64 [R1+0xe88], R16 ;  /* 0x000e881001007387 */ /* 0x000fe20000100a00 */
[----:B------:R-:W-:-:S02]  /*448f0*/  IMAD R7, R0, 0x1a6, RZ ;  /* 0x000001a600077824 */ /* 0x000fc400078e02ff */
[----:B------:R-:W-:Y:S02]  /*44900*/  STL.64 [R1+0xe98], R10 ;  /* 0x000e980a01007387 */ /* 0x000fe40000100a00 */
[----:B------:R1:W-:Y:S02]  /*44910*/  STL.64 [R1+0x170], R4 ;  /* 0x0001700401007387 */ /* 0x0003e40000100a00 */
[C---:B------:R-:W-:Y:S02]  /*44920*/  IMAD R6, R0.reuse, 0x1aa, RZ ;  /* 0x000001aa00067824 */ /* 0x040fe400078e02ff */
[C---:B0-----:R-:W-:Y:S01]  /*44930*/  IMAD R28, R0.reuse, 0x1ac, RZ ;  /* 0x000001ac001c7824 */ /* 0x041fe200078e02ff */
[----:B------:R-:W-:Y:S01]  /*44940*/  IADD3 R12, P6, R7, R2, RZ ;  /* 0x00000002070c7210 */ /* 0x000fe20007fde0ff */
[C---:B------:R-:W-:Y:S01]  /*44950*/  IMAD R7, R0.reuse, 0x1a8, RZ ;  /* 0x000001a800077824 */ /* 0x040fe200078e02ff */
[----:B-1----:R-:W-:Y:S01]  /*44960*/  MOV R4, c[0x0][0x1c8] ;  /* 0x0000720000047a02 */ /* 0x002fe20000000f00 */
[----:B------:R-:W-:-:S04]  /*44970*/  IMAD R5, R0, 0xd2, RZ ;  /* 0x000000d200057824 */ /* 0x000fc800078e02ff */
[----:B------:R-:W-:Y:S01]  /*44980*/  IMAD R0, R4, 0xd3, RZ ;  /* 0x000000d304007824 */ /* 0x000fe200078e02ff */
[-C--:B------:R-:W-:Y:S01]  /*44990*/  LEA.HI.X.SX32 R9, R5, R3.reuse, 0x1, P5 ;  /* 0x0000000305097211 */ /* 0x080fe200028f0eff */
[----:B------:R-:W-:Y:S01]  /*449a0*/  IMAD.MOV.U32 R5, RZ, RZ, c[0x0][0x1c8] ;  /* 0x00007200ff057624 */ /* 0x000fe200078e00ff */
[-C--:B------:R-:W-:Y:S02]  /*449b0*/  IADD3 R18, P3, R7, R2.reuse, RZ ;  /* 0x0000000207127210 */ /* 0x080fe40007f7e0ff */
[-C--:B------:R-:W-:Y:S01]  /*449c0*/  LEA.HI.X.SX32 R13, R0, R3.reuse, 0x1, P6 ;  /* 0x00000003000d7211 */ /* 0x080fe200030f0eff */
[C---:B------:R-:W-:Y:S01]  /*449d0*/  IMAD R0, R5.reuse, 0xd4, RZ ;  /* 0x000000d405007824 */ /* 0x040fe200078e02ff */
[-C--:B------:R-:W-:Y:S01]  /*449e0*/  IADD3 R16, P5, R28, R2.reuse, RZ ;  /* 0x000000021c107210 */ /* 0x080fe20007fbe0ff */
[----:B------:R-:W-:Y:S01]  /*449f0*/  IMAD R28, R5, 0xd5, RZ ;  /* 0x000000d5051c7824 */ /* 0x000fe200078e02ff */
[----:B------:R-:W-:Y:S02]  /*44a00*/  IADD3 R6, P4, R6, R2, RZ ;  /* 0x0000000206067210 */ /* 0x000fe40007f9e0ff */
[----:B------:R-:W-:Y:S01]  /*44a10*/  LEA.HI.X.SX32 R19, R0, R3, 0x1, P3 ;  /* 0x0000000300137211 */ /* 0x000fe200018f0eff */
[----:B------:R-:W-:-:S02]  /*44a20*/  MOV R0, c[0x0][0x1c8] ;  /* 0x0000720000007a02 */ /* 0x000fc40000000f00 */
[----:B------:R-:W-:Y:S01]  /*44a30*/  IMAD R4, R4, 0x1ae, RZ ;  /* 0x000001ae04047824 */ /* 0x000fe200078e02ff */
[-C--:B------:R-:W-:Y:S02]  /*44a40*/  LEA.HI.X.SX32 R7, R28, R3.reuse, 0x1, P4 ;  /* 0x000000031c077211 */ /* 0x080fe400020f0eff */
[C---:B------:R-:W-:Y:S02]  /*44a50*/  IMAD R22, R0.reuse, 0x1b2, RZ ;  /* 0x000001b200167824 */ /* 0x040fe400078e02ff */
[C---:B------:R-:W-:Y:S02]  /*44a60*/  IMAD R29, R0.reuse, 0xd6, RZ ;  /* 0x000000d6001d7824 */ /* 0x040fe400078e02ff */
[----:B------:R-:W-:Y:S01]  /*44a70*/  IMAD R28, R0, 0x1b4, RZ ;  /* 0x000001b4001c7824 */ /* 0x000fe200078e02ff */
[----:B------:R-:W-:Y:S01]  /*44a80*/  IADD3 R10, P6, R4, R2, RZ ;  /* 0x00000002040a7210 */ /* 0x000fe20007fde0ff */
[----:B------:R-:W-:Y:S01]  /*44a90*/  IMAD R4, R5, 0x1b0, RZ ;  /* 0x000001b005047824 */ /* 0x000fe200078e02ff */
[----:B------:R0:W-:Y:S01]  /*44aa0*/  STL.64 [R1+0xea8], R8 ;  /* 0x000ea80801007387 */ /* 0x0001e20000100a00 */
[----:B------:R1:W-:Y:S01]  /*44ab0*/  STL.64 [R1+0xeb0], R12 ;  /* 0x000eb00c01007387 */ /* 0x0003e20000100a00 */
[----:B------:R-:W-:-:S02]  /*44ac0*/  LEA.HI.X.SX32 R17, R29, R3, 0x1, P5 ;  /* 0x000000031d117211 */ /* 0x000fc400028f0eff */
[-C--:B------:R-:W-:Y:S02]  /*44ad0*/  IADD3 R4, P3, R4, R2.reuse, RZ ;  /* 0x0000000204047210 */ /* 0x080fe40007f7e0ff */
[-C--:B0-----:R-:W-:Y:S02]  /*44ae0*/  IADD3 R8, P4, R22, R2.reuse, RZ ;  /* 0x0000000216087210 */ /* 0x081fe40007f9e0ff */
[----:B-1----:R-:W-:Y:S01]  /*44af0*/  IADD3 R12, P5, R28, R2, RZ ;  /* 0x000000021c0c7210 */ /* 0x002fe20007fbe0ff */
[C---:B------:R-:W-:Y:S02]  /*44b00*/  IMAD R22, R0.reuse, 0xd7, RZ ;  /* 0x000000d700167824 */ /* 0x040fe400078e02ff */
[----:B------:R-:W-:Y:S01]  /*44b10*/  IMAD R28, R0, 0xd8, RZ ;  /* 0x000000d8001c7824 */ /* 0x000fe200078e02ff */
[----:B------:R-:W-:Y:S02]  /*44b20*/  STL.64 [R1+0x178], R18 ;  /* 0x0001781201007387 */ /* 0x000fe40000100a00 */
[----:B------:R-:W-:-:S02]  /*44b30*/  LEA.HI.X.SX32 R11, R22, R3, 0x1, P6 ;  /* 0x00000003160b7211 */ /* 0x000fc400030f0eff */
[----:B------:R-:W-:Y:S01]  /*44b40*/  LEA.HI.X.SX32 R5, R28, R3, 0x1, P3 ;  /* 0x000000031c057211 */ /* 0x000fe200018f0eff */
[----:B------:R-:W-:Y:S01]  /*44b50*/  STL.64 [R1+0xec0], R6 ;  /* 0x000ec00601007387 */ /* 0x000fe20000100a00 */
[----:B------:R-:W-:Y:S02]  /*44b60*/  STL.64 [R1+0x248], R16 ;  /* 0x0002481001007387 */ /* 0x000fe40000100a00 */
[----:B------:R-:W-:Y:S01]  /*44b70*/  STL.64 [R1+0x240], R10 ;  /* 0x0002400a01007387 */ /* 0x000fe20000100a00 */
[----:B------:R0:W-:Y:S01]  /*44b80*/  STL.64 [R1+0x238], R4 ;  /* 0x0002380401007387 */ /* 0x0001e20000100a00 */
[C---:B------:R-:W-:Y:S02]  /*44b90*/  IMAD R28, R0.reuse, 0x1b8, RZ ;  /* 0x000001b8001c7824 */ /* 0x040fe400078e02ff */
[C---:B------:R-:W-:Y:S02]  /*44ba0*/  IMAD R29, R0.reuse, 0x1b6, RZ ;  /* 0x000001b6001d7824 */ /* 0x040fe400078e02ff */
[----:B0-----:R-:W-:Y:S01]  /*44bb0*/  IMAD R5, R0, 0xd9, RZ ;  /* 0x000000d900057824 */ /* 0x001fe200078e02ff */
[----:B------:R-:W-:Y:S01]  /*44bc0*/  IADD3 R10, P3, R28, R2, RZ ;  /* 0x000000021c0a7210 */ /* 0x000fe20007f7e0ff */
[----:B------:R-:W-:-:S03]  /*44bd0*/  IMAD R28, R0, 0xdb, RZ ;  /* 0x000000db001c7824 */ /* 0x000fc600078e02ff */
[-C--:B------:R-:W-:Y:S01]  /*44be0*/  LEA.HI.X.SX32 R9, R5, R3.reuse, 0x1, P4 ;  /* 0x0000000305097211 */ /* 0x080fe200020f0eff */
[C---:B------:R-:W-:Y:S01]  /*44bf0*/  IMAD R5, R0.reuse, 0xda, RZ ;  /* 0x000000da00057824 */ /* 0x040fe200078e02ff */
[----:B------:R-:W-:Y:S01]  /*44c00*/  IADD3 R6, P6, R29, R2, RZ ;  /* 0x000000021d067210 */ /* 0x000fe20007fde0ff */
[C---:B------:R-:W-:Y:S02]  /*44c10*/  IMAD R4, R0.reuse, 0x1ba, RZ ;  /* 0x000001ba00047824 */ /* 0x040fe400078e02ff */
[----:B------:R-:W-:Y:S01]  /*44c20*/  IMAD R22, R0, 0x1be, RZ ;  /* 0x000001be00167824 */ /* 0x000fe200078e02ff */
[-C--:B------:R-:W-:Y:S02]  /*44c30*/  LEA.HI.X.SX32 R13, R5, R3.reuse, 0x1, P5 ;  /* 0x00000003050d7211 */ /* 0x080fe400028f0eff */
[----:B------:R-:W-:Y:S01]  /*44c40*/  LEA.HI.X.SX32 R7, R28, R3, 0x1, P6 ;  /* 0x000000031c077211 */ /* 0x000fe200030f0eff */
[C---:B------:R-:W-:Y:S01]  /*44c50*/  IMAD R29, R0.reuse, 0xdc, RZ ;  /* 0x000000dc001d7824 */ /* 0x040fe200078e02ff */
[----:B------:R0:W-:Y:S01]  /*44c60*/  STL.64 [R1+0x230], R8 ;  /* 0x0002300801007387 */ /* 0x0001e20000100a00 */
[----:B------:R-:W-:-:S02]  /*44c70*/  IMAD R28, R0, 0x1c0, RZ ;  /* 0x000001c0001c7824 */ /* 0x000fc400078e02ff */
[----:B------:R1:W-:Y:S02]  /*44c80*/  STL.64 [R1+0x228], R12 ;  /* 0x0002280c01007387 */ /* 0x0003e40000100a00 */
[----:B------:R2:W-:Y:S01]  /*44c90*/  STL.64 [R1+0x220], R6 ;  /* 0x0002200601007387 */ /* 0x0005e20000100a00 */
[----:B------:R-:W-:Y:S02]  /*44ca0*/  LEA.HI.X.SX32 R11, R29, R3, 0x1, P3 ;  /* 0x000000031d0b7211 */ /* 0x000fe400018f0eff */
[-C--:B0-----:R-:W-:Y:S01]  /*44cb0*/  IADD3 R8, P4, R4, R2.reuse, RZ ;  /* 0x0000000204087210 */ /* 0x081fe20007f9e0ff */
[----:B------:R-:W-:Y:S01]  /*44cc0*/  IMAD R4, R0, 0x1bc, RZ ;  /* 0x000001bc00047824 */ /* 0x000fe200078e02ff */
[-C--:B-1----:R-:W-:Y:S02]  /*44cd0*/  IADD3 R12, P3, R28, R2.reuse, RZ ;  /* 0x000000021c0c7210 */ /* 0x082fe40007f7e0ff */
[----:B--2---:R-:W-:Y:S01]  /*44ce0*/  IADD3 R6, P6, R22, R2, RZ ;  /* 0x0000000216067210 */ /* 0x004fe20007fde0ff */
[----:B------:R-:W-:-:S02]  /*44cf0*/  IMAD R22, R0, 0xdd, RZ ;  /* 0x000000dd00167824 */ /* 0x000fc400078e02ff */
[----:B------:R-:W-:Y:S01]  /*44d00*/  IMAD R28, R0, 0xde, RZ ;  /* 0x000000de001c7824 */ /* 0x000fe200078e02ff */
[----:B------:R-:W-:Y:S02]  /*44d10*/  IADD3 R4, P5, R4, R2, RZ ;  /* 0x0000000204047210 */ /* 0x000fe40007fbe0ff */
[-C--:B------:R-:W-:Y:S02]  /*44d20*/  LEA.HI.X.SX32 R9, R22, R3.reuse, 0x1, P4 ;  /* 0x0000000316097211 */ /* 0x080fe400020f0eff */
[----:B------:R-:W-:Y:S01]  /*44d30*/  LEA.HI.X.SX32 R5, R28, R3, 0x1, P5 ;  /* 0x000000031c057211 */ /* 0x000fe200028f0eff */
[----:B------:R-:W-:Y:S02]  /*44d40*/  STL.64 [R1+0x218], R10 ;  /* 0x0002180a01007387 */ /* 0x000fe40000100a00 */
[----:B------:R-:W-:Y:S02]  /*44d50*/  STL.64 [R1+0x210], R8 ;  /* 0x0002100801007387 */ /* 0x000fe40000100a00 */
[C---:B------:R-:W-:Y:S01]  /*44d60*/  IMAD R28, R0.reuse, 0x1c4, RZ ;  /* 0x000001c4001c7824 */ /* 0x040fe200078e02ff */
[----:B------:R0:W-:Y:S01]  /*44d70*/  STL.64 [R1+0x208], R4 ;  /* 0x0002080401007387 */ /* 0x0001e20000100a00 */
[----:B------:R-:W-:-:S02]  /*44d80*/  IMAD R29, R0, 0x1c2, RZ ;  /* 0x000001c2001d7824 */ /* 0x000fc400078e02ff */
        /* <DEDUP_REMOVED lines=31> */
[-C--:B------:R-:W-:Y:S02]  /*44f80*/  IADD3 R6, P3, R28, R2.reuse, RZ ;  /* 0x000000021c067210 */ /* 0x080fe40007f7e0ff */
[----:B------:R-:W-:Y:S01]  /*44f90*/  IADD3 R10, P6, R29, R2, RZ ;  /* 0x000000021d0a7210 */ /* 0x000fe20007fde0ff */
[C---:B------:R-:W-:Y:S01]  /*44fa0*/  IMAD R28, R0.reuse, 0xe7, RZ ;  /* 0x000000e7001c7824 */ /* 0x040fe200078e02ff */
[-C--:B------:R-:W-:Y:S01]  /*44fb0*/  LEA.HI.X.SX32 R9, R5, R3.reuse, 0x1, P4 ;  /* 0x0000000305097211 */ /* 0x080fe200020f0eff */
[C---:B------:R-:W-:Y:S02]  /*44fc0*/  IMAD R5, R0.reuse, 0xe6, RZ ;  /* 0x000000e600057824 */ /* 0x040fe400078e02ff */
[C---:B------:R-:W-:Y:S02]  /*44fd0*/  IMAD R29, R0.reuse, 0xe8, RZ ;  /* 0x000000e8001d7824 */ /* 0x040fe400078e02ff */
[----:B------:R-:W-:Y:S01]  /*44fe0*/  IMAD R4, R0, 0x1d2, RZ ;  /* 0x000001d200047824 */ /* 0x000fe200078e02ff */
[----:B------:R-:W-:-:S02]  /*44ff0*/  LEA.HI.X.SX32 R11, R28, R3, 0x1, P6 ;  /* 0x000000031c0b7211 */ /* 0x000fc400030f0eff */
[-C--:B------:R-:W-:Y:S01]  /*45000*/  LEA.HI.X.SX32 R13, R5, R3.reuse, 0x1, P5 ;  /* 0x00000003050d7211 */ /* 0x080fe200028f0eff */
[C---:B------:R-:W-:Y:S01]  /*45010*/  IMAD R22, R0.reuse, 0x1d6, RZ ;  /* 0x000001d600167824 */ /* 0x040fe200078e02ff */
[----:B------:R-:W-:Y:S01]  /*45020*/  LEA.HI.X.SX32 R7, R29, R3, 0x1, P3 ;  /* 0x000000031d077211 */ /* 0x000fe200018f0eff */
[----:B------:R0:W-:Y:S01]  /*45030*/  STL.64 [R1+0x1d0], R8 ;  /* 0x0001d00801007387 */ /* 0x0001e20000100a00 */
[----:B------:R-:W-:Y:S02]  /*45040*/  IMAD R28, R0, 0x1d8, RZ ;  /* 0x000001d8001c7824 */ /* 0x000fe400078e02ff */
[----:B------:R1:W-:Y:S02]  /*45050*/  STL.64 [R1+0x1c8], R12 ;  /* 0x0001c80c01007387 */ /* 0x0003e40000100a00 */
[----:B------:R-:W-:Y:S01]  /*45060*/  STL.64 [R1+0x1c0], R10 ;  /* 0x0001c00a01007387 */ /* 0x000fe20000100a00 */
[----:B------:R2:W-:Y:S01]  /*45070*/  STL.64 [R1+0x1b8], R6 ;  /* 0x0001b80601007387 */ /* 0x0005e20000100a00 */
[-C--:B0-----:R-:W-:Y:S01]  /*45080*/  IADD3 R8, P4, R4, R2.reuse, RZ ;  /* 0x0000000204087210 */ /* 0x081fe20007f9e0ff */
[----:B------:R-:W-:Y:S01]  /*45090*/  IMAD R4, R0, 0x1d4, RZ ;  /* 0x000001d400047824 */ /* 0x000fe200078e02ff */
[-C--:B-1----:R-:W-:Y:S01]  /*450a0*/  IADD3 R12, P6, R22, R2.reuse, RZ ;  /* 0x00000002160c7210 */ /* 0x082fe20007fde0ff */
[----:B------:R-:W-:Y:S01]  /*450b0*/  IMAD R22, R0, 0xe9, RZ ;  /* 0x000000e900167824 */ /* 0x000fe200078e02ff */
[-C--:B--2---:R-:W-:Y:S01]  /*450c0*/  IADD3 R6, P3, R28, R2.reuse, RZ ;  /* 0x000000021c067210 */ /* 0x084fe20007f7e0ff */
[----:B------:R-:W-:Y:S01]  /*450d0*/  IMAD R28, R0, 0xea, RZ ;  /* 0x000000ea001c7824 */ /* 0x000fe200078e02ff */
[----:B------:R-:W-:-:S02]  /*450e0*/  IADD3 R4, P5, R4, R2, RZ ;  /* 0x0000000204047210 */ /* 0x000fc40007fbe0ff */
[-C--:B------:R-:W-:Y:S02]  /*450f0*/  LEA.HI.X.SX32 R9, R22, R3.reuse, 0x1, P4 ;  /* 0x0000000316097211 */ /* 0x080fe400020f0eff */
[----:B------:R-:W-:Y:S01]  /*45100*/  LEA.HI.X.SX32 R5, R28, R3, 0x1, P5 ;  /* 0x000000031c057211 */ /* 0x000fe200028f0eff */
[C---:B------:R-:W-:Y:S02]  /*45110*/  IMAD R28, R0.reuse, 0x1dc, RZ ;  /* 0x000001dc001c7824 */ /* 0x040fe400078e02ff */
[----:B------:R-:W-:Y:S02]  /*45120*/  STL.64 [R1+0x1b0], R8 ;  /* 0x0001b00801007387 */ /* 0x000fe40000100a00 */
[----:B------:R0:W-:Y:S02]  /*45130*/  STL.64 [R1+0x250], R4 ;  /* 0x0002500401007387 */ /* 0x0001e40000100a00 */
[C---:B------:R-:W-:Y:S02]  /*45140*/  IMAD R29, R0.reuse, 0x1da, RZ ;  /* 0x000001da001d7824 */ /* 0x040fe400078e02ff */
[----:B------:R-:W-:-:S03]  /*45150*/  IMAD R22, R0, 0xec, RZ ;  /* 0x000000ec00167824 */ /* 0x000fc600078e02ff */
[-C--:B------:R-:W-:Y:S01]  /*45160*/  IADD3 R10, P4, R29, R2.reuse, RZ ;  /* 0x000000021d0a7210 */ /* 0x080fe20007f9e0ff */
[----:B0-----:R-:W-:Y:S01]  /*45170*/  IMAD R5, R0, 0xeb, RZ ;  /* 0x000000eb00057824 */ /* 0x001fe200078e02ff */
[----:B------:R-:W-:Y:S01]  /*45180*/  IADD3 R8, P5, R28, R2, RZ ;  /* 0x000000021c087210 */ /* 0x000fe20007fbe0ff */
[----:B------:R-:W-:Y:S01]  /*45190*/  IMAD R28, R0, 0xed, RZ ;  /* 0x000000ed001c7824 */ /* 0x000fe200078e02ff */
[-C--:B------:R-:W-:Y:S02]  /*451a0*/  LEA.HI.X.SX32 R7, R22, R3.reuse, 0x1, P3 ;  /* 0x0000000316077211 */ /* 0x080fe400018f0eff */
[-C--:B------:R-:W-:Y:S01]  /*451b0*/  LEA.HI.X.SX32 R13, R5, R3.reuse, 0x1, P6 ;  /* 0x00000003050d7211 */ /* 0x080fe200030f0eff */
[----:B------:R-:W-:Y:S01]  /*451c0*/  IMAD R29, R0, 0x1e0, RZ ;  /* 0x000001e0001d7824 */ /* 0x000fe200078e02ff */
[----:B------:R-:W-:Y:S01]  /*451d0*/  LEA.HI.X.SX32 R11, R28, R3, 0x1, P4 ;  /* 0x000000031c0b7211 */ /* 0x000fe200020f0eff */
[C---:B------:R-:W-:Y:S02]  /*451e0*/  IMAD R22, R0.reuse, 0x1e2, RZ ;  /* 0x000001e200167824 */ /* 0x040fe400078e02ff */
[----:B------:R-:W-:Y:S01]  /*451f0*/  STL.64 [R1+0x270], R12 ;  /* 0x0002700c01007387 */ /* 0x000fe20000100a00 */
[----:B------:R0:W-:Y:S02]  /*45200*/  STL.64 [R1+0x268], R6 ;  /* 0x0002680601007387 */ /* 0x0001e40000100a00 */
[----:B------:R-:W-:-:S02]  /*45210*/  IMAD R4, R0, 0x1de, RZ ;  /* 0x000001de00047824 */ /* 0x000fc400078e02ff */
[----:B------:R1:W-:Y:S02]  /*45220*/  STL.64 [R1+0x260], R10 ;  /* 0x0002600a01007387 */ /* 0x0003e40000100a00 */
[----:B------:R-:W-:Y:S01]  /*45230*/  IMAD R28, R0, 0xee, RZ ;  /* 0x000000ee001c7824 */ /* 0x000fe200078e02ff */
[-C--:B0-----:R-:W-:Y:S01]  /*45240*/  IADD3 R6, P3, R29, R2.reuse, RZ ;  /* 0x000000021d067210 */ /* 0x081fe20007f7e0ff */
[----:B------:R-:W-:Y:S01]  /*45250*/  MOV R29, c[0x0][0x1c8] ;  /* 0x00007200001d7a02 */ /* 0x000fe20000000f00 */
[-C--:B-1----:R-:W-:Y:S02]  /*45260*/  IADD3 R10, P4, R22, R2.reuse, RZ ;  /* 0x00000002160a7210 */ /* 0x082fe40007f9e0ff */
[----:B------:R-:W-:Y:S02]  /*45270*/  IADD3 R4, P6, R4, R2, RZ ;  /* 0x0000000204047210 */ /* 0x000fe40007fde0ff */
[----:B------:R-:W-:Y:S01]  /*45280*/  IMAD R22, R29, 0xef, RZ ;  /* 0x000000ef1d167824 */ /* 0x000fe200078e02ff */
[----:B------:R-:W-:Y:S01]  /*45290*/  LEA.HI.X.SX32 R9, R28, R3, 0x1, P5 ;  /* 0x000000031c097211 */ /* 0x000fe200028f0eff */
[----:B------:R-:W-:-:S02]  /*452a0*/  IMAD R23, R0, 0x1e4, RZ ;  /* 0x000001e400177824 */ /* 0x000fc400078e02ff */
[C---:B------:R-:W-:Y:S02]  /*452b0*/  IMAD R0, R29.reuse, 0x1e6, RZ ;  /* 0x000001e61d007824 */ /* 0x040fe400078e02ff */
[----:B------:R-:W-:Y:S01]  /*452c0*/  IMAD R29, R29, 0xf0, RZ ;  /* 0x000000f01d1d7824 */ /* 0x000fe200078e02ff */
[-C--:B------:R-:W-:Y:S02]  /*452d0*/  LEA.HI.X.SX32 R5, R22, R3.reuse, 0x1, P6 ;  /* 0x0000000316057211 */ /* 0x080fe400030f0eff */
[----:B------:R-:W-:Y:S01]  /*452e0*/  MOV R28, c[0x0][0x1c8] ;  /* 0x00007200001c7a02 */ /* 0x000fe20000000f00 */
[----:B------:R-:W-:Y:S02]  /*452f0*/  STL.64 [R1+0x278], R8 ;  /* 0x0002780801007387 */ /* 0x000fe40000100a00 */
[----:B------:R0:W-:Y:S01]  /*45300*/  STL.64 [R1+0x298], R4 ;  /* 0x0002980401007387 */ /* 0x0001e20000100a00 */
[----:B------:R-:W-:Y:S01]  /*45310*/  LEA.HI.X.SX32 R7, R29, R3, 0x1, P3 ;  /* 0x000000031d077211 */ /* 0x000fe200018f0eff */
[----:B------:R-:W-:-:S04]  /*45320*/  IMAD R29, R28, 0xf1, RZ ;  /* 0x000000f11c1d7824 */ /* 0x000fc800078e02ff */
[----:B------:R1:W-:Y:S01]  /*45330*/  STL.64 [R1+0x290], R6 ;  /* 0x0002900601007387 */ /* 0x0003e20000100a00 */
[----:B------:R-:W2:Y:S01]  /*45340*/  LDL.LU R20, [R1+0x374] ;  /* 0x0003740001147983 */ /* 0x000ea20000300800 */
[----:B0-----:R-:W-:Y:S01]  /*45350*/  IADD3 R4, P6, R0, R2, RZ ;  /* 0x0000000200047210 */ /* 0x001fe20007fde0ff */
[C---:B------:R-:W-:Y:S02]  /*45360*/  IMAD R0, R28.reuse, 0x1e8, RZ ;  /* 0x000001e81c007824 */ /* 0x040fe400078e02ff */
[----:B------:R-:W-:-:S03]  /*45370*/  IMAD R28, R28, 0x1ea, RZ ;  /* 0x000001ea1c1c7824 */ /* 0x000fc600078e02ff */
[-C--:B-1----:R-:W-:Y:S01]  /*45380*/  IADD3 R6, P3, R0, R2.reuse, RZ ;  /* 0x0000000200067210 */ /* 0x082fe20007f7e0ff */
[----:B------:R-:W-:Y:S01]  /*45390*/  IMAD.MOV.U32 R0, RZ, RZ, c[0x0][0x1c8] ;  /* 0x00007200ff007624 */ /* 0x000fe200078e00ff */
[-C--:B------:R-:W-:Y:S02]  /*453a0*/  LEA.HI.X.SX32 R11, R29, R3.reuse, 0x1, P4 ;  /* 0x000000031d0b7211 */ /* 0x080fe400020f0eff */
[-C--:B------:R-:W-:Y:S01]  /*453b0*/  IADD3 R8, P5, R23, R2.reuse, RZ ;  /* 0x0000000217087210 */ /* 0x080fe20007fbe0ff */
[----:B------:R-:W-:Y:S02]  /*453c0*/  IADD3 R12, P4, R28, R2, RZ ;  /* 0x000000021c0c7210 */ /* 0x000fe40007f9e0ff */
[C---:B------:R-:W-:Y:S02]  /*453d0*/  IMAD R22, R0.reuse, 0xf2, RZ ;  /* 0x000000f200167824 */ /* 0x040fe400078e02ff */
[C---:B------:R-:W-:Y:S02]  /*453e0*/  IMAD R28, R0.reuse, 0xf3, RZ ;  /* 0x000000f3001c7824 */ /* 0x040fe400078e02ff */
[----:B------:R-:W-:Y:S01]  /*453f0*/  IMAD R29, R0, 0x1ec, RZ ;  /* 0x000001ec001d7824 */ /* 0x000fe200078e02ff */
[----:B------:R-:W-:-:S02]  /*45400*/  LEA.HI.X.SX32 R9, R22, R3, 0x1, P5 ;  /* 0x0000000316097211 */ /* 0x000fc400028f0eff */
[----:B------:R-:W-:Y:S01]  /*45410*/  LEA.HI.X.SX32 R5, R28, R3, 0x1, P6 ;  /* 0x000000031c057211 */ /* 0x000fe200030f0eff */
[----:B------:R0:W-:Y:S02]  /*45420*/  STL.64 [R1+0x288], R10 ;  /* 0x0002880a01007387 */ /* 0x0001e40000100a00 */
[----:B------:R1:W-:Y:S02]  /*45430*/  STL.64 [R1+0x2a0], R8 ;  /* 0x0002a00801007387 */ /* 0x0003e40000100a00 */
[----:B------:R-:W3:Y:S01]  /*45440*/  LDL.LU.64 R24, [R1+0x168] ;  /* 0x0001680001187983 */ /* 0x000ee20000300a00 */
[----:B------:R4:W-:Y:S01]  /*45450*/  STL.64 [R1+0x2b8], R4 ;  /* 0x0002b80401007387 */ /* 0x0009e20000100a00 */
[----:B0-----:R-:W-:-:S03]  /*45460*/  IADD3 R10, P5, R29, R2, RZ ;  /* 0x000000021d0a7210 */ /* 0x001fc60007fbe0ff */
[----:B------:R-:W5:Y:S01]  /*45470*/  LDL.LU R29, [R1+0x36c] ;  /* 0x00036c00011d7983 */ /* 0x000f620000300800 */
[----:B------:R-:W2:Y:S02]  /*45480*/  LDL.LU.64 R26, [R1+0x160] ;  /* 0x00016000011a7983 */ /* 0x000ea40000300a00 */
[----:B------:R-:W2:Y:S02]  /*45490*/  LDL.LU R28, [R1+0x35c] ;  /* 0x00035c00011c7983 */ /* 0x000ea40000300800 */
[----:B------:R-:W2:Y:S02]  /*454a0*/  LDL.LU.64 R22, [R1+0x158] ;  /* 0x0001580001167983 */ /* 0x000ea40000300a00 */
[----:B------:R-:W-:-:S05]  /*454b0*/  IMAD R0, R0, 0x1ee, RZ ;  /* 0x000001ee00007824 */ /* 0x000fca00078e02ff */
[----:B-1----:R-:W-:Y:S01]  /*454c0*/  IADD3 R8, P6, R0, R2, RZ ;  /* 0x0000000200087210 */ /* 0x002fe20007fde0ff */
[----:B------:R-:W-:-:S05]  /*454d0*/  MOV R0, c[0x0][0x1c8] ;  /* 0x0000720000007a02 */ /* 0x000fca0000000f00 */
[C---:B----4-:R-:W-:Y:S02]  /*454e0*/  IMAD R5, R0.reuse, 0xf4, RZ ;  /* 0x000000f400057824 */ /* 0x050fe400078e02ff */
[----:B------:R-:W-:-:S03]  /*454f0*/  IMAD R4, R0, 0x1f0, RZ ;  /* 0x000001f000047824 */ /* 0x000fc600078e02ff */
[-C--:B------:R-:W-:Y:S01]  /*45500*/  LEA.HI.X.SX32 R7, R5, R3.reuse, 0x1, P3 ;  /* 0x0000000305077211 */ /* 0x080fe200018f0eff */
[C---:B------:R-:W-:Y:S02]  /*45510*/  IMAD R5, R0.reuse, 0xf5, RZ ;  /* 0x000000f500057824 */ /* 0x040fe400078e02ff */
[C---:B------:R-:W-:Y:S02]  /*45520*/  IMAD R21, R0.reuse, 0xf6, RZ ;  /* 0x000000f600157824 */ /* 0x040fe400078e02ff */
[C---:B------:R-:W-:Y:S02]  /*45530*/  IMAD R19, R0.reuse, 0x1f4, RZ ;  /* 0x000001f400137824 */ /* 0x040fe400078e02ff */
[----:B------:R-:W-:Y:S01]  /*45540*/  IMAD R15, R0, 0xf7, RZ ;  /* 0x000000f7000f7824 */ /* 0x000fe200078e02ff */
[-C--:B------:R-:W-:Y:S01]  /*45550*/  LEA.HI.X.SX32 R13, R5, R3.reuse, 0x1, P4 ;  /* 0x00000003050d7211 */ /* 0x080fe200020f0eff */
[----:B------:R0:W-:Y:S01]  /*45560*/  STL.64 [R1+0x2b0], R6 ;  /* 0x0002b00601007387 */ /* 0x0001e20000100a00 */
[----:B------:R-:W-:-:S02]  /*45570*/  LEA.HI.X.SX32 R11, R21, R3, 0x1, P5 ;  /* 0x00000003150b7211 */ /* 0x000fc400028f0eff */
[----:B------:R-:W-:Y:S01]  /*45580*/  LEA.HI.X.SX32 R9, R15, R3, 0x1, P6 ;  /* 0x000000030f097211 */ /* 0x000fe200030f0eff */
[----:B------:R1:W-:Y:S01]  /*45590*/  STL.64 [R1+0x2a8], R12 ;  /* 0x0002a80c01007387 */ /* 0x0003e20000100a00 */
[C---:B------:R-:W-:Y:S02]  /*455a0*/  IMAD R21, R0.reuse, 0x1f6, RZ ;  /* 0x000001f600157824 */ /* 0x040fe400078e02ff */
[----:B------:R-:W-:Y:S01]  /*455b0*/  IMAD R15, R0, 0xf8, RZ ;  /* 0x000000f8000f7824 */ /* 0x000fe200078e02ff */
[-C--:B0-----:R-:W-:Y:S01]  /*455c0*/  IADD3 R6, P3, R4, R2.reuse, RZ ;  /* 0x0000000204067210 */ /* 0x081fe20007f7e0ff */
[C---:B------:R-:W-:Y:S01]  /*455d0*/  IMAD R4, R0.reuse, 0x1f2, RZ ;  /* 0x000001f200047824 */ /* 0x040fe200078e02ff */
[-C--:B-1----:R-:W-:Y:S01]  /*455e0*/  IADD3 R12, P5, R19, R2.reuse, RZ ;  /* 0x00000002130c7210 */ /* 0x082fe20007fbe0ff */
[C---:B------:R-:W-:Y:S02]  /*455f0*/  IMAD R19, R0.reuse, 0x1f8, RZ ;  /* 0x000001f800137824 */ /* 0x040fe400078e02ff */
[----:B------:R-:W-:Y:S01]  /*45600*/  IMAD R0, R0, 0xf9, RZ ;  /* 0x000000f900007824 */ /* 0x000fe200078e02ff */
[----:B------:R-:W-:-:S02]  /*45610*/  IADD3 R4, P4, R4, R2, RZ ;  /* 0x0000000204047210 */ /* 0x000fc40007f9e0ff */
[-C--:B------:R-:W-:Y:S01]  /*45620*/  LEA.HI.X.SX32 R7, R15, R3.reuse, 0x1, P3 ;  /* 0x000000030f077211 */ /* 0x080fe200018f0eff */
[----:B------:R0:W-:Y:S01]  /*45630*/  STL.64 [R1+0x280], R10 ;  /* 0x0002800a01007387 */ /* 0x0001e20000100a00 */
[----:B------:R-:W-:Y:S02]  /*45640*/  MOV R15, c[0x0][0x1c8] ;  /* 0x00007200000f7a02 */ /* 0x000fe40000000f00 */
[----:B------:R-:W-:Y:S01]  /*45650*/  LEA.HI.X.SX32 R5, R0, R3, 0x1, P4 ;  /* 0x0000000300057211 */ /* 0x000fe200020f0eff */
[----:B------:R1:W-:Y:S01]  /*45660*/  STL.64 [R1+0x258], R8 ;  /* 0x0002580801007387 */ /* 0x0003e20000100a00 */
[----:B------:R-:W-:Y:S03]  /*45670*/  STL.64 [R1+0x1a8], R6 ;  /* 0x0001a80601007387 */ /* 0x000fe60000100a00 */
[----:B------:R4:W-:Y:S01]  /*45680*/  STL.64 [R1+0x1a0], R4 ;  /* 0x0001a00401007387 */ /* 0x0009e20000100a00 */
[-C--:B0-----:R-:W-:Y:S01]  /*45690*/  IADD3 R10, P6, R21, R2.reuse, RZ ;  /* 0x00000002150a7210 */ /* 0x081fe20007fde0ff */
[----:B------:R-:W-:Y:S01]  /*456a0*/  MOV R21, c[0x0][0x1c8] ;  /* 0x0000720000157a02 */ /* 0x000fe20000000f00 */
[----:B-1----:R-:W-:Y:S01]  /*456b0*/  IADD3 R8, P3, R19, R2, RZ ;  /* 0x0000000213087210 */ /* 0x002fe20007f7e0ff */
[----:B------:R-:W-:-:S02]  /*456c0*/  IMAD R19, R15, 0x1fa, RZ ;  /* 0x000001fa0f137824 */ /* 0x000fc400078e02ff */
[C---:B----4-:R-:W-:Y:S02]  /*456d0*/  IMAD R5, R15.reuse, 0xfa, RZ ;  /* 0x000000fa0f057824 */ /* 0x050fe400078e02ff */
[C---:B------:R-:W-:Y:S02]  /*456e0*/  IMAD R4, R15.reuse, 0x1fc, RZ ;  /* 0x000001fc0f047824 */ /* 0x040fe400078e02ff */
[----:B------:R-:W-:Y:S02]  /*456f0*/  IMAD R15, R15, 0xfb, RZ ;  /* 0x000000fb0f0f7824 */ /* 0x000fe400078e02ff */
[----:B------:R-:W-:Y:S01]  /*45700*/  IMAD R0, R21, 0x1fe, RZ ;  /* 0x000001fe15007824 */ /* 0x000fe200078e02ff */
[-C--:B------:R-:W-:Y:S02]  /*45710*/  IADD3 R6, P4, R19, R2.reuse, RZ ;  /* 0x0000000213067210 */ /* 0x080fe40007f9e0ff */
[-C--:B------:R-:W-:Y:S01]  /*45720*/  LEA.HI.X.SX32 R13, R5, R3.reuse, 0x1, P5 ;  /* 0x00000003050d7211 */ /* 0x080fe200028f0eff */
[-C--:B------:R-:W-:Y:S01]  /*45730*/  IADD3 R4, P5, R4, R2.reuse, RZ ;  /* 0x0000000204047210 */ /* 0x080fe20007fbe0ff */
[----:B------:R-:W-:Y:S01]  /*45740*/  LEA.HI.X.SX32 R11, R15, R3, 0x1, P6 ;  /* 0x000000030f0b7211 */ /* 0x000fe200030f0eff */
[----:B------:R-:W-:-:S02]  /*45750*/  IADD3 R2, P6, R0, R2, RZ ;  /* 0x0000000200027210 */ /* 0x000fc40007fde0ff */
[C---:B------:R-:W-:Y:S02]  /*45760*/  IMAD R15, R21.reuse, 0xfc, RZ ;  /* 0x000000fc150f7824 */ /* 0x040fe400078e02ff */
[C---:B------:R-:W-:Y:S02]  /*45770*/  IMAD R5, R21.reuse, 0xfd, RZ ;  /* 0x000000fd15057824 */ /* 0x040fe400078e02ff */
[C---:B------:R-:W-:Y:S02]  /*45780*/  IMAD R0, R21.reuse, 0xff, RZ ;  /* 0x000000ff15007824 */ /* 0x040fe400078e02ff */
[----:B------:R-:W-:Y:S01]  /*45790*/  IMAD R21, R21, 0xfe, RZ ;  /* 0x000000fe15157824 */ /* 0x000fe200078e02ff */
[-C--:B------:R-:W-:Y:S02]  /*457a0*/  LEA.HI.X.SX32 R9, R15, R3.reuse, 0x1, P3 ;  /* 0x000000030f097211 */ /* 0x080fe400018f0eff */
[-C--:B------:R-:W-:Y:S02]  /*457b0*/  LEA.HI.X.SX32 R7, R5, R3.reuse, 0x1, P4 ;  /* 0x0000000305077211 */ /* 0x080fe400020f0eff */
[-C--:B------:R-:W-:Y:S01]  /*457c0*/  LEA.HI.X.SX32 R5, R21, R3.reuse, 0x1, P5 ;  /* 0x0000000315057211 */ /* 0x080fe200028f0eff */
[----:B------:R-:W-:Y:S01]  /*457d0*/  STL.64 [R1+0x198], R12 ;  /* 0x0001980c01007387 */ /* 0x000fe20000100a00 */
[----:B------:R-:W-:Y:S01]  /*457e0*/  LEA.HI.X.SX32 R3, R0, R3, 0x1, P6 ;  /* 0x0000000300037211 */ /* 0x000fe200030f0eff */
[----:B------:R-:W-:Y:S02]  /*457f0*/  STL.64 [R1+0x190], R10 ;  /* 0x0001900a01007387 */ /* 0x000fe40000100a00 */
[----:B------:R-:W-:Y:S01]  /*45800*/  STL.64 [R1+0x188], R8 ;  /* 0x0001880801007387 */ /* 0x000fe20000100a00 */
[----:B------:R-:W-:Y:S01]  /*45810*/  STL.64 [R1+0xd90], R4 ;  /* 0x000d900401007387 */ /* 0x000fe20000100a00 */
[----:B------:R-:W-:Y:S02]  /*45820*/  STL.64 [R1+0x180], R6 ;  /* 0x0001800601007387 */ /* 0x000fe40000100a00 */
[----:B------:R-:W-:Y:S02]  /*45830*/  STL.64 [R1+0xd98], R2 ;  /* 0x000d980201007387 */ /* 0x000fe40000100a00 */
[----:B------:R-:W-:Y:S01]  /*45840*/  STL.64 [R1+0xf38], R2 ;  /* 0x000f380201007387 */ /* 0x000fe20000100a00 */
[----:B-----5:R-:W-:Y:S01]  /*45850*/  PRMT R0, R29, 0x7632, R0 ;  /* 0x000076321d007816 */ /* 0x020fe20000000000 */
[----:B---3--:R0:W-:Y:S01]  /*45860*/  STG.E.U16 [R24.64], R29 ;  /* 0x0000001d18007986 */ /* 0x0081e2000c101504 */
[----:B--2---:R-:W-:-:S03]  /*45870*/  PRMT R14, R28, 0x7632, R14 ;  /* 0x000076321c0e7816 */ /* 0x004fc6000000000e */
[----:B------:R1:W-:Y:S01]  /*45880*/  STG.E.U16 [R26.64], R0 ;  /* 0x000000001a007986 */ /* 0x0003e2000c101504 */
[----:B------:R2:W-:Y:S03]  /*45890*/  STG.E.U16 [R22.64], R28 ;  /* 0x0000001c16007986 */ /* 0x0005e6000c101504 */
[----:B0-----:R-:W3:Y:S04]  /*458a0*/  LDL.LU.64 R24, [R1+0x150] ;  /* 0x0001500001187983 */ /* 0x001ee80000300a00 */
[----:B-1----:R-:W4:Y:S01]  /*458b0*/  LDL.LU.64 R26, [R1+0x148] ;  /* 0x00014800011a7983 */ /* 0x002f220000300a00 */
[----:B--2---:R-:W2:Y:S02]  /*458c0*/  LDL.LU R28, [R1+0x34c] ;  /* 0x00034c00011c7983 */ /* 0x004ea40000300800 */
[----:B------:R-:W5:Y:S02]  /*458d0*/  LDL.LU R23, [R1+0x300] ;  /* 0x0003000001177983 */ /* 0x000f640000300800 */
[----:B-----5:R0:W-:Y:S04]  /*458e0*/  STL [R1+0xf78], R23 ;  /* 0x000f781701007387 */ /* 0x0201e80000100800 */
[----:B0-----:R-:W5:Y:S04]  /*458f0*/  LDL.LU R23, [R1+0x310] ;  /* 0x0003100001177983 */ /* 0x001f680000300800 */
[----:B-----5:R0:W-:Y:S04]  /*45900*/  STL [R1+0xf90], R23 ;  /* 0x000f901701007387 */ /* 0x0201e80000100800 */
[----:B0-----:R-:W5:Y:S04]  /*45910*/  LDL.LU R23, [R1+0x320] ;  /* 0x0003200001177983 */ /* 0x001f680000300800 */
[----:B-----5:R0:W-:Y:S04]  /*45920*/  STL [R1+0xfb0], R23 ;  /* 0x000fb01701007387 */ /* 0x0201e80000100800 */
[----:B0-----:R-:W5:Y:S01]  /*45930*/  LDL.LU R23, [R1+0x330] ;  /* 0x0003300001177983 */ /* 0x001f620000300800 */
[----:B------:R-:W2:Y:S03]  /*45940*/  LDL.LU.64 R2, [R1+0xf0] ;  /* 0x0000f00001027983 */ /* 0x000ea60000300a00 */
[----:B--2---:R0:W-:Y:S04]  /*45950*/  STL [R1+0xf40], R3 ;  /* 0x000f400301007387 */ /* 0x0041e80000100800 */
[----:B0-----:R-:W2:Y:S04]  /*45960*/  LDL.LU R3, [R1+0x334] ;  /* 0x0003340001037983 */ /* 0x001ea80000300800 */
[----:B--2---:R0:W-:Y:S04]  /*45970*/  STL.64 [R1+0xf50], R2 ;  /* 0x000f500201007387 */ /* 0x0041e80000100a00 */
[----:B0-----:R-:W2:Y:S04]  /*45980*/  LDL.LU.64 R2, [R1+0x100] ;  /* 0x0001000001027983 */ /* 0x001ea80000300a00 */
[----:B--2---:R0:W-:Y:S04]  /*45990*/  STL.64 [R1+0xf60], R2 ;  /* 0x000f600201007387 */ /* 0x0041e80000100a00 */
[----:B0-----:R-:W2:Y:S04]  /*459a0*/  LDL.LU.64 R2, [R1+0x108] ;  /* 0x0001080001027983 */ /* 0x001ea80000300a00 */
[----:B--2---:R-:W-:Y:S01]  /*459b0*/  STL [R1+0xf68], R3 ;  /* 0x000f680301007387 */ /* 0x004fe20000100800 */
[----:B------:R0:W-:Y:S03]  /*459c0*/  STL.64 [R1+0xf88], R2 ;  /* 0x000f880201007387 */ /* 0x0001e60000100a00 */
[----:B0-----:R-:W2:Y:S04]  /*459d0*/  LDL.LU.64 R2, [R1+0x120] ;  /* 0x0001200001027983 */ /* 0x001ea80000300a00 */
[----:B--2---:R0:W-:Y:S04]  /*459e0*/  STL.64 [R1+0xf98], R2 ;  /* 0x000f980201007387 */ /* 0x0041e80000100a00 */
[----:B0-----:R-:W2:Y:S04]  /*459f0*/  LDL.LU.64 R2, [R1+0x128] ;  /* 0x0001280001027983 */ /* 0x001ea80000300a00 */
[----:B--2---:R-:W-:Y:S01]  /*45a00*/  STL [R1+0xfa0], R3 ;  /* 0x000fa00301007387 */ /* 0x004fe20000100800 */
[----:B------:R0:W-:Y:S03]  /*45a10*/  STL.64 [R1+0xfc0], R2 ;  /* 0x000fc00201007387 */ /* 0x0001e60000100a00 */
[----:B0-----:R-:W2:Y:S01]  /*45a20*/  LDL.LU.64 R2, [R1+0x140] ;  /* 0x0001400001027983 */ /* 0x001ea20000300a00 */
[----:B------:R-:W2:Y:S03]  /*45a30*/  LDL.LU.64 R4, [R1+0xe8] ;  /* 0x0000e80001047983 */ /* 0x000ea60000300a00 */
[----:B--2---:R0:W-:Y:S04]  /*45a40*/  STL.64 [R1+0xf48], R4 ;  /* 0x000f480401007387 */ /* 0x0041e80000100a00 */
[----:B0-----:R-:W2:Y:S04]  /*45a50*/  LDL.LU.64 R4, [R1+0xf8] ;  /* 0x0000f80001047983 */ /* 0x001ea80000300a00 */
[----:B--2---:R0:W-:Y:S04]  /*45a60*/  STL.64 [R1+0xf70], R4 ;  /* 0x000f700401007387 */ /* 0x0041e80000100a00 */
[----:B0-----:R-:W2:Y:S04]  /*45a70*/  LDL.LU.64 R4, [R1+0x110] ;  /* 0x0001100001047983 */ /* 0x001ea80000300a00 */
[----:B--2---:R0:W-:Y:S04]  /*45a80*/  STL.64 [R1+0xf80], R4 ;  /* 0x000f800401007387 */ /* 0x0041e80000100a00 */
[----:B0-----:R-:W2:Y:S04]  /*45a90*/  LDL.LU.64 R4, [R1+0x118] ;  /* 0x0001180001047983 */ /* 0x001ea80000300a00 */
[----:B--2---:R0:W-:Y:S04]  /*45aa0*/  STL.64 [R1+0xfa8], R4 ;  /* 0x000fa80401007387 */ /* 0x0041e80000100a00 */
[----:B0-----:R-:W2:Y:S01]  /*45ab0*/  LDL.LU.64 R4, [R1+0x130] ;  /* 0x0001300001047983 */ /* 0x001ea20000300a00 */
[----:B------:R-:W-:-:S02]  /*45ac0*/  FSETP.NEU.AND P3, PT, R20, RZ, PT ;  /* 0x000000ff1400720b */ /* 0x000fc40003f6d000 */
[----:B------:R-:W-:Y:S01]  /*45ad0*/  PRMT R0, R28, 0x7632, R0 ;  /* 0x000076321c007816 */ /* 0x000fe20000000000 */
[----:B---3--:R-:W-:Y:S01]  /*45ae0*/  STG.E.U16 [R24.64], R14 ;  /* 0x0000000e18007986 */ /* 0x008fe2000c101504 */
[----:B----4-:R-:W-:Y:S03]  /*45af0*/  STG.E.U16 [R26.64], R28 ;  /* 0x0000001c1a007986 */ /* 0x010fe6000c101504 */
[----:B--2---:R0:W-:Y:S04]  /*45b00*/  STL.64 [R1+0xfb8], R4 ;  /* 0x000fb80401007387 */ /* 0x0041e80000100a00 */
[----:B0-----:R-:W5:Y:S01]  /*45b10*/  LDL.LU.64 R4, [R1+0x138] ;  /* 0x0001380001047983 */ /* 0x001f620000300a00 */
[----:B------:R-:W2:Y:S02]  /*45b20*/  LDL.LU R8, [R1+0x324] ;  /* 0x0003240001087983 */ /* 0x000ea40000300800 */
[----:B------:R-:W3:Y:S02]  /*45b30*/  LDL.LU.64 R6, [R1+0xe0] ;  /* 0x0000e00001067983 */ /* 0x000ee40000300a00 */
[----:B------:R-:W4:Y:S01]  /*45b40*/  LDL.LU.64 R12, [R1+0xd8] ;  /* 0x0000d800010c7983 */ /* 0x000f220000300a00 */
[----:B------:R-:W4:Y:S01]  /*45b50*/  LDL.LU R9, [R1+0x314] ;  /* 0x0003140001097983 */ /* 0x000f220000300800 */
[----:B------:R-:W2:Y:S02]  /*45b60*/  LDL.LU.64 R10, [R1+0xd0] ;  /* 0x0000d000010a7983 */ /* 0x000ea40000300a00 */
[----:B------:R-:W2:Y:S02]  /*45b70*/  LDL.LU.64 R16, [R1+0xc8] ;  /* 0x0000c80001107983 */ /* 0x000ea40000300a00 */
[----:B------:R-:W2:Y:S01]  /*45b80*/  LDL.LU R20, [R1+0x304] ;  /* 0x0003040001147983 */ /* 0x000ea20000300800 */
[----:B------:R-:W2:Y:S01]  /*45b90*/  LDL.LU.64 R18, [R1+0xc0] ;  /* 0x0000c00001127983 */ /* 0x000ea20000300a00 */
[----:B------:R-:W2:Y:S02]  /*45ba0*/  LDL.LU R21, [R1+0x338] ;  /* 0x0003380001157983 */ /* 0x000ea40000300800 */
[----:B------:R-:W2:Y:S02]  /*45bb0*/  LDL.LU R22, [R1+0x328] ;  /* 0x0003280001167983 */ /* 0x000ea40000300800 */
[----:B------:R-:W2:Y:S01]  /*45bc0*/  LDL.LU.64 R14, [R1+0xb8] ;  /* 0x0000b800010e7983 */ /* 0x000ea20000300a00 */
[----:B------:R-:W2:Y:S01]  /*45bd0*/  LDL.LU.64 R24, [R1+0xb0] ;  /* 0x0000b00001187983 */ /* 0x000ea20000300a00 */
[----:B------:R-:W2:Y:S02]  /*45be0*/  LDL.LU.64 R26, [R1+0xa8] ;  /* 0x0000a800011a7983 */ /* 0x000ea40000300a00 */
[----:B------:R-:W2:Y:S01]  /*45bf0*/  LDL.LU.64 R28, [R1+0xa0] ;  /* 0x0000a000011c7983 */ /* 0x000ea20000300a00 */
[----:B------:R0:W-:Y:S04]  /*45c00*/  STG.E.U16 [R2.64], R0 ;  /* 0x0000000002007986 */ /* 0x0001e8000c101504 */
[----:B0-----:R-:W2:Y:S04]  /*45c10*/  LDL.LU.64 R2, [R1+0xfc0] ;  /* 0x000fc00001027983 */ /* 0x001ea80000300a00 */
[----:B-----5:R0:W-:Y:S04]  /*45c20*/  STG.E.U16 [R4.64], R23 ;  /* 0x0000001704007986 */ /* 0x0201e8000c101504 */
[----:B0-----:R-:W5:Y:S01]  /*45c30*/  LDL.LU.64 R4, [R1+0xfb8] ;  /* 0x000fb80001047983 */ /* 0x001f620000300a00 */
[----:B--2---:R-:W-:-:S03]  /*45c40*/  PRMT R3, R23, 0x7632, R3 ;  /* 0x0000763217037816 */ /* 0x004fc60000000003 */
[----:B------:R-:W2:Y:S04]  /*45c50*/  LDL.LU R23, [R1+0xfb0] ;  /* 0x000fb00001177983 */ /* 0x000ea80000300800 */
[----:B-----5:R0:W-:Y:S04]  /*45c60*/  STG.E.U16 [R4.64], R3 ;  /* 0x0000000304007986 */ /* 0x0201e8000c101504 */
[----:B0-----:R-:W5:Y:S01]  /*45c70*/  LDL.LU.64 R4, [R1+0xfa8] ;  /* 0x000fa80001047983 */ /* 0x001f620000300a00 */
[----:B------:R-:W3:Y:S01]  /*45c80*/  LDL.LU R3, [R1+0xfa0] ;  /* 0x000fa00001037983 */ /* 0x000ee20000300800 */
[----:B--2---:R-:W-:-:S02]  /*45c90*/  PRMT R0, R23, 0x7632, R0 ;  /* 0x0000763217007816 */ /* 0x004fc40000000000 */
[----:B---3--:R0:W-:Y:S04]  /*45ca0*/  STG.E.U16 [R2.64], R23 ;  /* 0x0000001702007986 */ /* 0x0081e8000c101504 */
[----:B0-----:R-:W2:Y:S01]  /*45cb0*/  LDL.LU.64 R2, [R1+0xf98] ;  /* 0x000f980001027983 */ /* 0x001ea20000300a00 */
[----:B------:R-:W5:Y:S03]  /*45cc0*/  LDL.LU R23, [R1+0xf90] ;  /* 0x000f900001177983 */ /* 0x000f660000300800 */
[----:B--2---:R0:W-:Y:S01]  /*45cd0*/  STG.E.U16 [R2.64], R0 ;  /* 0x0000000002007986 */ /* 0x0041e2000c101504 */
[----:B-----5:R1:W-:Y:S03]  /*45ce0*/  STG.E.U16 [R4.64], R23 ;  /* 0x0000001704007986 */ /* 0x0203e6000c101504 */
[----:B0-----:R-:W2:Y:S01]  /*45cf0*/  LDL.LU.64 R2, [R1+0xf88] ;  /* 0x000f880001027983 */ /* 0x001ea20000300a00 */
[----:B-1----:R-:W3:Y:S01]  /*45d00*/  LDL.LU.64 R4, [R1+0xf80] ;  /* 0x000f800001047983 */ /* 0x002ee20000300a00 */
[----:B--2---:R-:W-:-:S02]  /*45d10*/  PRMT R3, R23, 0x7632, R3 ;  /* 0x0000763217037816 */ /* 0x004fc40000000003 */
[----:B------:R-:W2:Y:S04]  /*45d20*/  LDL.LU R23, [R1+0xf78] ;  /* 0x000f780001177983 */ /* 0x000ea80000300800 */
[----:B---3--:R0:W-:Y:S04]  /*45d30*/  STG.E.U16 [R4.64], R3 ;  /* 0x0000000304007986 */ /* 0x0081e8000c101504 */
[----:B0-----:R-:W3:Y:S01]  /*45d40*/  LDL.LU.64 R4, [R1+0xf70] ;  /* 0x000f700001047983 */ /* 0x001ee20000300a00 */
[----:B------:R-:W2:Y:S03]  /*45d50*/  LDL.LU R3, [R1+0xf68] ;  /* 0x000f680001037983 */ /* 0x000ea60000300800 */
[----:B--2---:R0:W-:Y:S04]  /*45d60*/  STG.E.U16 [R2.64], R23 ;  /* 0x0000001702007986 */ /* 0x0041e8000c101504 */
[----:B0-----:R-:W2:Y:S01]  /*45d70*/  LDL.LU.64 R2, [R1+0xf60] ;  /* 0x000f600001027983 */ /* 0x001ea20000300a00 */
[----:B------:R-:W-:-:S02]  /*45d80*/  PRMT R0, R23, 0x7632, R0 ;  /* 0x0000763217007816 */ /* 0x000fc40000000000 */
[----:B------:R-:W5:Y:S03]  /*45d90*/  LDL.LU R23, [R1+0xf58] ;  /* 0x000f580001177983 */ /* 0x000f660000300800 */
[----:B--2---:R0:W-:Y:S04]  /*45da0*/  STG.E.U16 [R2.64], R0 ;  /* 0x0000000002007986 */ /* 0x0041e8000c101504 */
[----:B0-----:R-:W3:Y:S04]  /*45db0*/  LDL.LU.64 R2, [R1+0xf50] ;  /* 0x000f500001027983 */ /* 0x001ee80000300a00 */
[----:B---3--:R0:W-:Y:S01]  /*45dc0*/  STG.E.U16 [R4.64], R3 ;  /* 0x0000000304007986 */ /* 0x0081e2000c101504 */
[----:B-----5:R-:W-:-:S03]  /*45dd0*/  PRMT R23, R3, 0x7632, R23 ;  /* 0x0000763203177816 */ /* 0x020fc60000000017 */
[----:B0-----:R-:W2:Y:S01]  /*45de0*/  LDL.LU.64 R4, [R1+0xf48] ;  /* 0x000f480001047983 */ /* 0x001ea20000300a00 */
[----:B------:R-:W3:Y:S01]  /*45df0*/  LDL.LU R3, [R1+0xf40] ;  /* 0x000f400001037983 */ /* 0x000ee20000300800 */
[----:B------:R-:W-:Y:S02]  /*45e00*/  PRMT R0, R8, 0x7632, R0 ;  /* 0x0000763208007816 */ /* 0x000fe40000000000 */
[----:B---3--:R0:W-:Y:S04]  /*45e10*/  STG.E.U16 [R2.64], R23 ;  /* 0x0000001702007986 */ /* 0x0081e8000c101504 */
[----:B0-----:R-:W3:Y:S01]  /*45e20*/  LDL.LU.64 R2, [R1+0xf38] ;  /* 0x000f380001027983 */ /* 0x001ee20000300a00 */
[----:B--2---:R-:W-:Y:S02]  /*45e30*/  STG.E.U16 [R4.64], R8 ;  /* 0x0000000804007986 */ /* 0x004fe4000c101504 */
[----:B------:R0:W-:Y:S02]  /*45e40*/  STG.E.U16 [R6.64], R0 ;  /* 0x0000000006007986 */ /* 0x0001e4000c101504 */
[----:B----4-:R-:W-:Y:S01]  /*45e50*/  STG.E.U16 [R12.64], R9 ;  /* 0x000000090c007986 */ /* 0x010fe2000c101504 */
[----:B------:R-:W2:Y:S01]  /*45e60*/  LDL.LU R23, [R1+0xf30] ;  /* 0x000f300001177983 */ /* 0x000ea20000300800 */
[----:B0-----:R-:W-:-:S02]  /*45e70*/  PRMT R0, R20, 0x7632, R0 ;  /* 0x0000763214007816 */ /* 0x001fc40000000000 */
[----:B---3--:R-:W-:Y:S02]  /*45e80*/  PRMT R3, R9, 0x7632, R3 ;  /* 0x0000763209037816 */ /* 0x008fe40000000003 */
[----:B------:R-:W-:-:S03]  /*45e90*/  PRMT R2, R21, 0x7632, R2 ;  /* 0x0000763215027816 */ /* 0x000fc60000000002 */
[----:B------:R-:W-:Y:S01]  /*45ea0*/  STG.E.U16 [R10.64], R3 ;  /* 0x000000030a007986 */ /* 0x000fe2000c101504 */
[----:B------:R-:W-:Y:S02]  /*45eb0*/  STG.E.U16 [R16.64], R20 ;  /* 0x0000001410007986 */ /* 0x000fe4000c101504 */
[----:B------:R-:W-:Y:S02]  /*45ec0*/  STG.E.U16 [R18.64], R0 ;  /* 0x0000000012007986 */ /* 0x000fe4000c101504 */
[----:B------:R0:W-:Y:S01]  /*45ed0*/  STG.E.U16 [R14.64], R21 ;  /* 0x000000150e007986 */ /* 0x0001e2000c101504 */
[----:B------:R-:W-:Y:S01]  /*45ee0*/  STG.E.U16 [R24.64], R2 ;  /* 0x0000000218007986 */ /* 0x000fe2000c101504 */
[----:B------:R1:W-:Y:S03]  /*45ef0*/  STG.E.U16 [R26.64], R22 ;  /* 0x000000161a007986 */ /* 0x0003e6000c101504 */
[----:B0-----:R-:W3:Y:S01]  /*45f00*/  LDL.LU.64 R20, [R1+0x98] ;  /* 0x0000980001147983 */ /* 0x001ee20000300a00 */
[----:B-1----:R-:W2:Y:S02]  /*45f10*/  LDL.LU R27, [R1+0x318] ;  /* 0x00031800011b7983 */ /* 0x002ea40000300800 */
[----:B------:R-:W4:Y:S02]  /*45f20*/  LDL.LU R25, [R1+0x308] ;  /* 0x0003080001197983 */ /* 0x000f240000300800 */
[----:B------:R-:W5:Y:S02]  /*45f30*/  LDL.LU R4, [R1+0x32c] ;  /* 0x00032c0001047983 */ /* 0x000f640000300800 */
[----:B-----5:R0:W-:Y:S04]  /*45f40*/  STL [R1+0xf08], R4 ;  /* 0x000f080401007387 */ /* 0x0201e80000100800 */
[----:B0-----:R-:W5:Y:S01]  /*45f50*/  LDL.LU R4, [R1+0x33c] ;  /* 0x00033c0001047983 */ /* 0x001f620000300800 */
[----:B------:R-:W2:Y:S03]  /*45f60*/  LDL.LU.64 R6, [R1+0x48] ;  /* 0x0000480001067983 */ /* 0x000ea60000300a00 */
[----:B--2---:R0:W-:Y:S04]  /*45f70*/  STL [R1+0xed8], R6 ;  /* 0x000ed80601007387 */ /* 0x0041e80000100800 */
[----:B0-----:R-:W2:Y:S01]  /*45f80*/  LDL.LU R6, [R1+0x31c] ;  /* 0x00031c0001067983 */ /* 0x001ea20000300800 */
[----:B------:R-:W-:Y:S03]  /*45f90*/  STL [R1+0xec8], R7 ;  /* 0x000ec80701007387 */ /* 0x000fe60000100800 */
[----:B--2---:R0:W-:Y:S04]  /*45fa0*/  STL.64 [R1+0xee8], R6 ;  /* 0x000ee80601007387 */ /* 0x0041e80000100a00 */
[----:B0-----:R-:W2:Y:S04]  /*45fb0*/  LDL.LU.64 R6, [R1+0x60] ;  /* 0x0000600001067983 */ /* 0x001ea80000300a00 */
[----:B--2---:R0:W-:Y:S04]  /*45fc0*/  STL.64 [R1+0xef0], R6 ;  /* 0x000ef00601007387 */ /* 0x0041e80000100a00 */
[----:B0-----:R-:W2:Y:S04]  /*45fd0*/  LDL.LU.64 R6, [R1+0x68] ;  /* 0x0000680001067983 */ /* 0x001ea80000300a00 */
[----:B--2---:R-:W-:Y:S01]  /*45fe0*/  STL [R1+0xef8], R7 ;  /* 0x000ef80701007387 */ /* 0x004fe20000100800 */
[----:B------:R0:W-:Y:S03]  /*45ff0*/  STL.64 [R1+0xf18], R6 ;  /* 0x000f180601007387 */ /* 0x0001e60000100a00 */
[----:B0-----:R-:W2:Y:S01]  /*46000*/  LDL.LU.64 R6, [R1+0x80] ;  /* 0x0000800001067983 */ /* 0x001ea20000300a00 */
[----:B------:R-:W-:-:S03]  /*46010*/  PRMT R0, R22, 0x7632, R0 ;  /* 0x0000763216007816 */ /* 0x000fc60000000000 */
[----:B--2---:R0:W-:Y:S04]  /*46020*/  STL.64 [R1+0xf20], R6 ;  /* 0x000f200601007387 */ /* 0x0041e80000100a00 */
[----:B0-----:R-:W2:Y:S04]  /*46030*/  LDL.LU.64 R6, [R1+0x88] ;  /* 0x0000880001067983 */ /* 0x001ea80000300a00 */
[----:B------:R-:W-:Y:S04]  /*46040*/  STG.E.U16 [R28.64], R0 ;  /* 0x000000001c007986 */ /* 0x000fe8000c101504 */
[----:B--2---:R0:W-:Y:S04]  /*46050*/  STL.64 [R1+0xf28], R6 ;  /* 0x000f280601007387 */ /* 0x0041e80000100a00 */
[----:B0-----:R-:W2:Y:S01]  /*46060*/  LDL.LU.64 R6, [R1+0x90] ;  /* 0x0000900001067983 */ /* 0x001ea20000300a00 */
[----:B------:R-:W2:Y:S02]  /*46070*/  LDL.LU R28, [R1+0x30c] ;  /* 0x00030c00011c7983 */ /* 0x000ea40000300800 */
[----:B------:R-:W2:Y:S02]  /*46080*/  LDL.LU.64 R12, [R1+0x40] ;  /* 0x00004000010c7983 */ /* 0x000ea40000300a00 */
[----:B--2---:R0:W-:Y:S04]  /*46090*/  STL.64 [R1+0xed0], R12 ;  /* 0x000ed00c01007387 */ /* 0x0041e80000100a00 */
[----:B0-----:R-:W2:Y:S04]  /*460a0*/  LDL.LU.64 R12, [R1+0x50] ;  /* 0x00005000010c7983 */ /* 0x001ea80000300a00 */
[----:B--2---:R0:W-:Y:S04]  /*460b0*/  STL.64 [R1+0xee0], R12 ;  /* 0x000ee00c01007387 */ /* 0x0041e80000100a00 */
[----:B0-----:R-:W2:Y:S04]  /*460c0*/  LDL.LU.64 R12, [R1+0x58] ;  /* 0x00005800010c7983 */ /* 0x001ea80000300a00 */
[----:B--2---:R0:W-:Y:S04]  /*460d0*/  STL.64 [R1+0xf00], R12 ;  /* 0x000f000c01007387 */ /* 0x0041e80000100a00 */
[----:B0-----:R-:W2:Y:S01]  /*460e0*/  LDL.LU.64 R12, [R1+0x70] ;  /* 0x00007000010c7983 */ /* 0x001ea20000300a00 */
[----:B------:R-:W-:Y:S01]  /*460f0*/  PRMT R23, R27, 0x7632, R23 ;  /* 0x000076321b177816 */ /* 0x000fe20000000017 */
[----:B---3--:R-:W-:Y:S04]  /*46100*/  STG.E.U16 [R20.64], R27 ;  /* 0x0000001b14007986 */ /* 0x008fe8000c101504 */
[----:B------:R-:W-:Y:S04]  /*46110*/  STG.E.U16 [R6.64], R23 ;  /* 0x0000001706007986 */ /* 0x000fe8000c101504 */
[----:B--2---:R0:W-:Y:S04]  /*46120*/  STL.64 [R1+0xf10], R12 ;  /* 0x000f100c01007387 */ /* 0x0041e80000100a00 */
[----:B0-----:R-:W5:Y:S01]  /*46130*/  LDL.LU.64 R12, [R1+0x78] ;  /* 0x00007800010c7983 */ /* 0x001f620000300a00 */
[----:B------:R-:W2:Y:S02]  /*46140*/  LDL.LU.64 R8, [R1+0x38] ;  /* 0x0000380001087983 */ /* 0x000ea40000300a00 */
[----:B------:R-:W2:Y:S02]  /*46150*/  LDL.LU R24, [R1+0x2f0] ;  /* 0x0002f00001187983 */ /* 0x000ea40000300800 */
[----:B------:R-:W3:Y:S01]  /*46160*/  LDL.LU.64 R10, [R1+0x30] ;  /* 0x00003000010a7983 */ /* 0x000ee20000300a00 */
[----:B------:R-:W2:Y:S01]  /*46170*/  LDL.LU.64 R16, [R1+0x28] ;  /* 0x0000280001107983 */ /* 0x000ea20000300a00 */
[----:B------:R-:W2:Y:S02]  /*46180*/  LDL.LU R5, [R1+0x2e0] ;  /* 0x0002e00001057983 */ /* 0x000ea40000300800 */
[----:B------:R-:W2:Y:S02]  /*46190*/  LDL.LU.64 R18, [R1+0x20] ;  /* 0x0000200001127983 */ /* 0x000ea40000300a00 */
[----:B------:R-:W2:Y:S01]  /*461a0*/  LDL.LU R22, [R1+0x2d0] ;  /* 0x0002d00001167983 */ /* 0x000ea20000300800 */
[----:B------:R-:W2:Y:S01]  /*461b0*/  LDL.LU R29, [R1+0x2c0] ;  /* 0x0002c000011d7983 */ /* 0x000ea20000300800 */
[----:B------:R-:W2:Y:S02]  /*461c0*/  LDL.LU.64 R14, [R1+0x18] ;  /* 0x00001800010e7983 */ /* 0x000ea40000300a00 */
[----:B------:R-:W2:Y:S02]  /*461d0*/  LDL.LU.64 R20, [R1+0x10] ;  /* 0x0000100001147983 */ /* 0x000ea40000300a00 */
[----:B------:R-:W2:Y:S01]  /*461e0*/  LDL.LU.64 R26, [R1+0x8] ;  /* 0x00000800011a7983 */ /* 0x000ea20000300a00 */
[----:B------:R-:W2:Y:S01]  /*461f0*/  LDL.LU.64 R2, [R1] ;  /* 0x0000000001027983 */ /* 0x000ea20000300a00 */
[----:B------:R-:W2:Y:S02]  /*46200*/  LDL.LU.64 R6, [R1+0xf28] ;  /* 0x000f280001067983 */ /* 0x000ea40000300a00 */
[----:B------:R-:W3:Y:S01]  /*46210*/  LDL.LU R23, [R1+0x2f4] ;  /* 0x0002f40001177983 */ /* 0x000ee20000300800 */
[----:B----4-:R-:W-:Y:S01]  /*46220*/  PRMT R0, R25, 0x7632, R0 ;  /* 0x0000763219007816 */ /* 0x010fe20000000000 */
[----:B--2---:R0:W-:Y:S04]  /*46230*/  STG.E.U16 [R6.64], R25 ;  /* 0x0000001906007986 */ /* 0x0041e8000c101504 */
[----:B0-----:R-:W2:Y:S04]  /*46240*/  LDL.LU.64 R6, [R1+0xf20] ;  /* 0x000f200001067983 */ /* 0x001ea80000300a00 */
[----:B--2---:R0:W-:Y:S01]  /*46250*/  STG.E.U16 [R6.64], R0 ;  /* 0x0000000006007986 */ /* 0x0041e2000c101504 */
[----:B-----5:R1:W-:Y:S03]  /*46260*/  STG.E.U16 [R12.64], R4 ;  /* 0x000000040c007986 */ /* 0x0203e6000c101504 */
[----:B0-----:R-:W2:Y:S01]  /*46270*/  LDL.LU.64 R6, [R1+0xf18] ;  /* 0x000f180001067983 */ /* 0x001ea20000300a00 */
[----:B------:R-:W4:Y:S02]  /*46280*/  LDL.LU R25, [R1+0x2e4] ;  /* 0x0002e40001197983 */ /* 0x000f240000300800 */
[----:B-1----:R-:W5:Y:S01]  /*46290*/  LDL.LU.64 R12, [R1+0xf10] ;  /* 0x000f1000010c7983 */ /* 0x002f620000300a00 */
[----:B--2---:R-:W-:-:S02]  /*462a0*/  PRMT R7, R4, 0x7632, R7 ;  /* 0x0000763204077816 */ /* 0x004fc40000000007 */
[----:B------:R-:W2:Y:S04]  /*462b0*/  LDL.LU R4, [R1+0xf08] ;  /* 0x000f080001047983 */ /* 0x000ea80000300800 */
[----:B-----5:R0:W-:Y:S04]  /*462c0*/  STG.E.U16 [R12.64], R7 ;  /* 0x000000070c007986 */ /* 0x0201e8000c101504 */
[----:B0-----:R-:W5:Y:S01]  /*462d0*/  LDL.LU.64 R12, [R1+0xf00] ;  /* 0x000f0000010c7983 */ /* 0x001f620000300a00 */
[----:B------:R-:W2:Y:S03]  /*462e0*/  LDL.LU R7, [R1+0xef8] ;  /* 0x000ef80001077983 */ /* 0x000ea60000300800 */
[----:B--2---:R0:W-:Y:S04]  /*462f0*/  STG.E.U16 [R6.64], R4 ;  /* 0x0000000406007986 */ /* 0x0041e8000c101504 */
[----:B0-----:R-:W2:Y:S01]  /*46300*/  LDL.LU.64 R6, [R1+0xef0] ;  /* 0x000ef00001067983 */ /* 0x001ea20000300a00 */
[----:B------:R-:W-:-:S05]  /*46310*/  PRMT R0, R4, 0x7632, R0 ;  /* 0x0000763204007816 */ /* 0x000fca0000000000 */
[----:B--2---:R0:W-:Y:S04]  /*46320*/  STG.E.U16 [R6.64], R0 ;  /* 0x0000000006007986 */ /* 0x0041e8000c101504 */
[----:B0-----:R-:W5:Y:S01]  /*46330*/  LDL.LU.64 R6, [R1+0xee8] ;  /* 0x000ee80001067983 */ /* 0x001f620000300a00 */
[----:B------:R-:W2:Y:S03]  /*46340*/  LDL.LU R4, [R1+0x2d4] ;  /* 0x0002d40001047983 */ /* 0x000ea60000300800 */
[----:B-----5:R0:W-:Y:S04]  /*46350*/  STG.E.U16 [R12.64], R6 ;  /* 0x000000060c007986 */ /* 0x0201e8000c101504 */
[----:B0-----:R-:W5:Y:S01]  /*46360*/  LDL.LU.64 R12, [R1+0xee0] ;  /* 0x000ee000010c7983 */ /* 0x001f620000300a00 */
[----:B------:R-:W-:-:S02]  /*46370*/  PRMT R7, R6, 0x7632, R7 ;  /* 0x0000763206077816 */ /* 0x000fc40000000007 */
[----:B------:R-:W2:Y:S03]  /*46380*/  LDL.LU R6, [R1+0xed8] ;  /* 0x000ed80001067983 */ /* 0x000ea60000300800 */
[----:B-----5:R0:W-:Y:S04]  /*46390*/  STG.E.U16 [R12.64], R7 ;  /* 0x000000070c007986 */ /* 0x0201e8000c101504 */
[----:B0-----:R-:W5:Y:S01]  /*463a0*/  LDL.LU.64 R12, [R1+0xed0] ;  /* 0x000ed000010c7983 */ /* 0x001f620000300a00 */
[----:B------:R-:W2:Y:S01]  /*463b0*/  LDL.LU R7, [R1+0xec8] ;  /* 0x000ec80001077983 */ /* 0x000ea20000300800 */
[----:B------:R-:W-:Y:S02]  /*463c0*/  PRMT R0, R28, 0x7632, R0 ;  /* 0x000076321c007816 */ /* 0x000fe40000000000 */
[----:B--2---:R0:W-:Y:S04]  /*463d0*/  STG.E.U16 [R6.64], R28 ;  /* 0x0000001c06007986 */ /* 0x0041e8000c101504 */
[----:B0-----:R-:W2:Y:S01]  /*463e0*/  LDL.LU.64 R6, [R1+0xec0] ;  /* 0x000ec00001067983 */ /* 0x001ea20000300a00 */
[----:B------:R-:W2:Y:S02]  /*463f0*/  LDL.LU R28, [R1+0xeb8] ;  /* 0x000eb800011c7983 */ /* 0x000ea40000300800 */
[----:B-----5:R0:W-:Y:S02]  /*46400*/  STG.E.U16 [R12.64], R0 ;  /* 0x000000000c007986 */ /* 0x0201e4000c101504 */
[----:B------:R1:W-:Y:S01]  /*46410*/  STG.E.U16 [R8.64], R24 ;  /* 0x0000001808007986 */ /* 0x0003e2000c101504 */
[----:B0-----:R-:W5:Y:S01]  /*46420*/  LDL.LU.64 R12, [R1+0xeb0] ;  /* 0x000eb000010c7983 */ /* 0x001f620000300a00 */
[----:B-1----:R-:W4:Y:S01]  /*46430*/  LDL.LU.64 R8, [R1+0xea8] ;  /* 0x000ea80001087983 */ /* 0x002f220000300a00 */
[----:B--2---:R-:W-:-:S02]  /*46440*/  PRMT R28, R24, 0x7632, R28 ;  /* 0x00007632181c7816 */ /* 0x004fc4000000001c */
[----:B------:R-:W2:Y:S04]  /*46450*/  LDL.LU R24, [R1+0xea0] ;  /* 0x000ea00001187983 */ /* 0x000ea80000300800 */
[----:B---3--:R0:W-:Y:S04]  /*46460*/  STG.E.U16 [R10.64], R28 ;  /* 0x0000001c0a007986 */ /* 0x0081e8000c101504 */
[----:B0-----:R-:W3:Y:S01]  /*46470*/  LDL.LU.64 R10, [R1+0xe98] ;  /* 0x000e9800010a7983 */ /* 0x001ee20000300a00 */
[----:B------:R-:W2:Y:S01]  /*46480*/  LDL.LU R28, [R1+0xe90] ;  /* 0x000e9000011c7983 */ /* 0x000ea20000300800 */
[----:B------:R-:W-:Y:S01]  /*46490*/  PRMT R0, R5, 0x7632, R0 ;  /* 0x0000763205007816 */ /* 0x000fe20000000000 */
[----:B------:R0:W-:Y:S04]  /*464a0*/  STG.E.U16 [R16.64], R5 ;  /* 0x0000000510007986 */ /* 0x0001e8000c101504 */
[----:B------:R1:W-:Y:S01]  /*464b0*/  STG.E.U16 [R18.64], R0 ;  /* 0x0000000012007986 */ /* 0x0003e2000c101504 */
[----:B------:R4:W-:Y:S03]  /*464c0*/  STG.E.U16 [R14.64], R22 ;  /* 0x000000160e007986 */ /* 0x0009e6000c101504 */
[----:B0-----:R-:W3:Y:S04]  /*464d0*/  LDL.LU.64 R16, [R1+0xe88] ;  /* 0x000e880001107983 */ /* 0x001ee80000300a00 */
[----:B-1----:R-:W3:Y:S01]  /*464e0*/  LDL.LU.64 R18, [R1+0xe80] ;  /* 0x000e800001127983 */ /* 0x002ee20000300a00 */
[----:B------:R-:W3:Y:S02]  /*464f0*/  LDL.LU R5, [R1+0x2d8] ;  /* 0x0002d80001057983 */ /* 0x000ee40000300800 */
[----:B----4-:R-:W4:Y:S01]  /*46500*/  LDL.LU.64 R14, [R1+0xe78] ;  /* 0x000e7800010e7983 */ /* 0x010f220000300a00 */
[----:B------:R-:W-:-:S02]  /*46510*/  PRMT R0, R29, 0x7632, R0 ;  /* 0x000076321d007816 */ /* 0x000fc40000000000 */
[----:B--2---:R-:W-:Y:S02]  /*46520*/  PRMT R28, R22, 0x7632, R28 ;  /* 0x00007632161c7816 */ /* 0x004fe4000000001c */
[----:B------:R-:W2:Y:S04]  /*46530*/  LDL.LU R22, [R1+0xe70] ;  /* 0x000e700001167983 */ /* 0x000ea80000300800 */
[----:B------:R0:W-:Y:S01]  /*46540*/  STG.E.U16 [R20.64], R28 ;  /* 0x0000001c14007986 */ /* 0x0001e2000c101504 */
[----:B------:R1:W-:Y:S03]  /*46550*/  STG.E.U16 [R26.64], R29 ;  /* 0x0000001d1a007986 */ /* 0x0003e6000c101504 */
[----:B0-----:R-:W2:Y:S01]  /*46560*/  LDL.LU.64 R20, [R1+0xe68] ;  /* 0x000e680001147983 */ /* 0x001ea20000300a00 */
[----:B------:R-:W2:Y:S02]  /*46570*/  LDL.LU R28, [R1+0xe60] ;  /* 0x000e6000011c7983 */ /* 0x000ea40000300800 */
[----:B-1----:R-:W2:Y:S02]  /*46580*/  LDL.LU.64 R26, [R1+0xe58] ;  /* 0x000e5800011a7983 */ /* 0x002ea40000300a00 */
[----:B------:R-:W3:Y:S01]  /*46590*/  LDL.LU R29, [R1+0xe54] ;  /* 0x000e5400011d7983 */ /* 0x000ee20000300800 */
[----:B------:R0:W-:Y:S04]  /*465a0*/  STG.E.U16 [R2.64], R0 ;  /* 0x0000000002007986 */ /* 0x0001e8000c101504 */
[----:B0-----:R-:W4:Y:S01]  /*465b0*/  LDL.LU.64 R2, [R1+0x178] ;  /* 0x0001780001027983 */ /* 0x001f220000300a00 */
[----:B--2---:R-:W-:-:S03]  /*465c0*/  PRMT R27, R23, 0x7632, R27 ;  /* 0x00007632171b7816 */ /* 0x004fc6000000001b */
[----:B---3--:R0:W-:Y:S04]  /*465d0*/  STG.E.U16 [R28.64], R23 ;  /* 0x000000171c007986 */ /* 0x0081e8000c101504 */
[----:B0-----:R-:W2:Y:S01]  /*465e0*/  LDL.LU R23, [R1+0xe50] ;  /* 0x000e500001177983 */ /* 0x001ea20000300800 */
[----:B------:R-:W3:Y:S02]  /*465f0*/  LDL.LU R29, [R1+0x2f8] ;  /* 0x0002f800011d7983 */ /* 0x000ee40000300800 */
[----:B------:R-:W3:Y:S01]  /*46600*/  LDL.LU R28, [R1+0x2e8] ;  /* 0x0002e800011c7983 */ /* 0x000ee20000300800 */
[----:B--2---:R0:W-:Y:S04]  /*46610*/  STG.E.U16 [R22.64], R27 ;  /* 0x0000001b16007986 */ /* 0x0041e8000c101504 */
[----:B0-----:R-:W2:Y:S01]  /*46620*/  LDL.LU R27, [R1+0xe4c] ;  /* 0x000e4c00011b7983 */ /* 0x001ea20000300800 */
[----:B------:R-:W-:Y:S01]  /*46630*/  PRMT R0, R25, 0x7632, R0 ;  /* 0x0000763219007816 */ /* 0x000fe20000000000 */
[----:B------:R-:W3:Y:S02]  /*46640*/  LDL.LU R23, [R1+0x2c4] ;  /* 0x0002c40001177983 */ /* 0x000ee40000300800 */
[----:B--2---:R0:W-:Y:S04]  /*46650*/  STG.E.U16 [R26.64], R25 ;  /* 0x000000191a007986 */ /* 0x0041e8000c101504 */
[----:B0-----:R-:W2:Y:S01]  /*46660*/  LDL.LU R25, [R1+0xe48] ;  /* 0x000e480001197983 */ /* 0x001ea20000300800 */
[----:B------:R-:W3:Y:S01]  /*46670*/  LDL.LU R27, [R1+0x2c8] ;  /* 0x0002c800011b7983 */ /* 0x000ee20000300800 */
[----:B------:R-:W-:-:S02]  /*46680*/  PRMT R22, R4, 0x7632, R22 ;  /* 0x0000763204167816 */ /* 0x000fc40000000016 */
[----:B--2---:R0:W-:Y:S04]  /*46690*/  STG.E.U16 [R24.64], R0 ;  /* 0x0000000018007986 */ /* 0x0041e8000c101504 */
[----:B0-----:R-:W2:Y:S01]  /*466a0*/  LDL.LU.64 R24, [R1+0x170] ;  /* 0x0001700001187983 */ /* 0x001ea20000300a00 */
[----:B------:R0:W-:Y:S01]  /*466b0*/  STG.E.U16 [R20.64], R4 ;  /* 0x0000000414007986 */ /* 0x0001e2000c101504 */
[----:B---3--:R-:W-:Y:S02]  /*466c0*/  PRMT R0, R23, 0x7632, R0 ;  /* 0x0000763217007816 */ /* 0x008fe40000000000 */
[----:B0-----:R-:W0:Y:S01]  /*466d0*/  S2R R4, SR_TID.X ;  /* 0x0000000000047919 */ /* 0x001e220000002100 */
[----:B----4-:R-:W-:Y:S02]  /*466e0*/  STG.E.U16 [R14.64], R22 ;  /* 0x000000160e007986 */ /* 0x010fe4000c101504 */
[----:B------:R-:W-:Y:S02]  /*466f0*/  STG.E.U16 [R18.64], R23 ;  /* 0x0000001712007986 */ /* 0x000fe4000c101504 */
[----:B------:R1:W-:Y:S01]  /*46700*/  STG.E.U16 [R16.64], R0 ;  /* 0x0000000010007986 */ /* 0x0003e2000c101504 */
[----:B------:R3:W-:Y:S01]  /*46710*/  STG.E.U16 [R10.64], R29 ;  /* 0x0000001d0a007986 */ /* 0x0007e2000c101504 */
[----:B-1----:R-:W-:-:S03]  /*46720*/  PRMT R0, R29, 0x7632, R0 ;  /* 0x000076321d007816 */ /* 0x002fc60000000000 */
[----:B---3--:R-:W1:Y:S01]  /*46730*/  S2R R29, SR_TID.X ;  /* 0x00000000001d7919 */ /* 0x008e620000002100 */
[C---:B0-----:R-:W-:Y:S01]  /*46740*/  LOP3.LUT R23, R4.reuse, 0xff, RZ, 0xc0, !PT ;  /* 0x000000ff04177812 */ /* 0x041fe200078ec0ff */
[----:B------:R-:W-:-:S05]  /*46750*/  IMAD.SHL.U32 R4, R4, 0x800, RZ ;  /* 0x0000080004047824 */ /* 0x000fca00078e00ff */
[----:B------:R-:W-:-:S04]  /*46760*/  LOP3.LUT R4, R4, 0x3000, RZ, 0xc0, !PT ;  /* 0x0000300004047812 */ /* 0x000fc800078ec0ff */
[----:B------:R-:W-:-:S05]  /*46770*/  LEA R4, R23, R4, 0x4 ;  /* 0x0000000417047211 */ /* 0x000fca00078e20ff */
[----:B------:R1:W0:Y:S02]  /*46780*/  LDS.128 R16, [R4] ;  /* 0x0000000004107984 */ /* 0x0002240000000c00 */
[C---:B-1----:R-:W-:Y:S01]  /*46790*/  LOP3.LUT R4, R29.reuse, 0xff, RZ, 0xc0, !PT ;  /* 0x000000ff1d047812 */ /* 0x042fe200078ec0ff */
[----:B------:R-:W-:-:S04]  /*467a0*/  SHF.L.U32 R29, R29, 0xb, RZ ;  /* 0x0000000b1d1d7819 */ /* 0x000fc800000006ff */
[----:B------:R-:W-:-:S04]  /*467b0*/  LOP3.LUT R29, R29, 0x3000, RZ, 0xc0, !PT ;  /* 0x000030001d1d7812 */ /* 0x000fc800078ec0ff */
[----:B------:R-:W-:Y:S02]  /*467c0*/  LEA R29, R4, R29, 0x4 ;  /* 0x0000001d041d7211 */ /* 0x000fe400078e20ff */
[----:B------:R-:W1:Y:S02]  /*467d0*/  S2R R4, SR_TID.X ;  /* 0x0000000000047919 */ /* 0x000e640000002100 */
[----:B------:R-:W-:Y:S02]  /*467e0*/  LOP3.LUT R29, R29, 0x20, RZ, 0x3c, !PT ;  /* 0x000000201d1d7812 */ /* 0x000fe400078e3cff */
[C---:B-1----:R-:W-:Y:S01]  /*467f0*/  LOP3.LUT R23, R4.reuse, 0xff, RZ, 0xc0, !PT ;  /* 0x000000ff04177812 */ /* 0x042fe200078ec0ff */
[----:B------:R-:W-:-:S05]  /*46800*/  IMAD.SHL.U32 R4, R4, 0x800, RZ ;  /* 0x0000080004047824 */ /* 0x000fca00078e00ff */
[----:B------:R-:W-:-:S04]  /*46810*/  LOP3.LUT R4, R4, 0x3000, RZ, 0xc0, !PT ;  /* 0x0000300004047812 */ /* 0x000fc800078ec0ff */
[----:B------:R-:W-:-:S04]  /*46820*/  LEA R4, R23, R4, 0x4 ;  /* 0x0000000417047211 */ /* 0x000fc800078e20ff */
[----:B------:R-:W-:Y:S01]  /*46830*/  LOP3.LUT R4, R4, 0x40, RZ, 0x3c, !PT ;  /* 0x0000004004047812 */ /* 0x000fe200078e3cff */
[----:B0-----:R-:W-:Y:S01]  /*46840*/  STL.64 [R1+0xe18], R16 ;  /* 0x000e181001007387 */ /* 0x001fe20000100a00 */
[----:B------:R-:W-:Y:S03]  /*46850*/  STL.64 [R1+0xde8], R18 ;  /* 0x000de81201007387 */ /* 0x000fe60000100a00 */
[----:B--2---:R0:W-:Y:S01]  /*46860*/  STG.E.U16 [R24.64], R0 ;  /* 0x0000000018007986 */ /* 0x0041e2000c101504 */
[----:B------:R-:W-:Y:S02]  /*46870*/  STG.E.U16 [R8.64], R28 ;  /* 0x0000001c08007986 */ /* 0x000fe4000c101504 */
[----:B------:R-:W1:Y:S01]  /*46880*/  LDS.128 R8, [R29] ;  /* 0x000000001d087984 */ /* 0x000e620000000c00 */
[----:B0-----:R-:W-:-:S05]  /*46890*/  PRMT R0, R28, 0x7632, R0 ;  /* 0x000076321c007816 */ /* 0x001fca0000000000 */
[----:B-----5:R-:W-:Y:S02]  /*468a0*/  STG.E.U16 [R12.64], R0 ;  /* 0x000000000c007986 */ /* 0x020fe4000c101504 */
[----:B------:R-:W0:Y:S02]  /*468b0*/  LDS.128 R12, [R4] ;  /* 0x00000000040c7984 */ /* 0x000e240000000c00 */
[----:B-1----:R-:W-:Y:S02]  /*468c0*/  STL.64 [R1+0xe08], R8 ;  /* 0x000e080801007387 */ /* 0x002fe40000100a00 */
[----:B------:R-:W-:Y:S02]  /*468d0*/  STL.64 [R1+0xde0], R10 ;  /* 0x000de00a01007387 */ /* 0x000fe40000100a00 */
[----:B------:R-:W2:Y:S01]  /*468e0*/  LDL.LU R24, [R1+0x2fc] ;  /* 0x0002fc0001187983 */ /* 0x000ea20000300800 */
[----:B0-----:R-:W-:Y:S01]  /*468f0*/  STL.64 [R1+0xe00], R12 ;  /* 0x000e000c01007387 */ /* 0x001fe20000100a00 */
[----:B------:R0:W-:Y:S02]  /*46900*/  STL.64 [R1+0xdd8], R14 ;  /* 0x000dd80e01007387 */ /* 0x0001e40000100a00 */
[----:B------:R-:W3:Y:S02]  /*46910*/  LDL.LU.64 R18, [R1+0x248] ;  /* 0x0002480001127983 */ /* 0x000ee40000300a00 */
[----:B------:R-:W4:Y:S01]  /*46920*/  LDL.LU.64 R28, [R1+0x240] ;  /* 0x00024000011c7983 */ /* 0x000f220000300a00 */
[----:B0-----:R-:W5:Y:S01]  /*46930*/  LDL.LU.64 R14, [R1+0x230] ;  /* 0x00023000010e7983 */ /* 0x001f620000300a00 */
[----:B------:R-:W-:-:S03]  /*46940*/  PRMT R0, R5, 0x7632, R0 ;  /* 0x0000763205007816 */ /* 0x000fc60000000000 */
[----:B------:R-:W-:Y:S04]  /*46950*/  STG.E.U16 [R2.64], R5 ;  /* 0x0000000502007986 */ /* 0x000fe8000c101504 */
[----:B------:R-:W-:Y:S04]  /*46960*/  STG.E.U16 [R6.64], R0 ;  /* 0x0000000006007986 */ /* 0x000fe8000c101504 */
[----:B-----5:R0:W-:Y:S04]  /*46970*/  STL.64 [R1+0xe40], R14 ;  /* 0x000e400e01007387 */ /* 0x0201e80000100a00 */
[----:B0-----:R-:W2:Y:S01]  /*46980*/  LDL.LU.64 R14, [R1+0x238] ;  /* 0x00023800010e7983 */ /* 0x001ea20000300a00 */
[----:B------:R-:W5:Y:S02]  /*46990*/  LDL.LU.64 R10, [R1+0x228] ;  /* 0x00022800010a7983 */ /* 0x000f640000300a00 */
[----:B------:R-:W2:Y:S02]  /*469a0*/  LDL.LU R25, [R1+0x2ec] ;  /* 0x0002ec0001197983 */ /* 0x000ea40000300800 */
[----:B------:R-:W2:Y:S02]  /*469b0*/  LDL.LU R7, [R1+0x2cc] ;  /* 0x0002cc0001077983 */ /* 0x000ea40000300800 */
[----:B--2---:R0:W-:Y:S04]  /*469c0*/  STL [R1+0xe28], R7 ;  /* 0x000e280701007387 */ /* 0x0041e80000100800 */
[----:B0-----:R-:W2:Y:S01]  /*469d0*/  LDL.LU R7, [R1+0x2dc] ;  /* 0x0002dc0001077983 */ /* 0x001ea20000300800 */
[----:B------:R-:W2:Y:S03]  /*469e0*/  LDL.LU.64 R16, [R1+0x208] ;  /* 0x0002080001107983 */ /* 0x000ea60000300a00 */
[----:B--2---:R0:W-:Y:S04]  /*469f0*/  STL.64 [R1+0xe20], R16 ;  /* 0x000e201001007387 */ /* 0x0041e80000100a00 */
[----:B0-----:R-:W2:Y:S04]  /*46a00*/  LDL.LU.64 R16, [R1+0x210] ;  /* 0x0002100001107983 */ /* 0x001ea80000300a00 */
[----:B------:R-:W0:Y:S04]  /*46a10*/  S2R R5, SR_TID.X ;  /* 0x0000000000057919 */ /* 0x000e280000002100 */
[----:B--2---:R1:W-:Y:S04]  /*46a20*/  STL.64 [R1+0xe30], R16 ;  /* 0x000e301001007387 */ /* 0x0043e80000100a00 */
[----:B-1----:R-:W2:Y:S01]  /*46a30*/  LDL.LU.64 R16, [R1+0x218] ;  /* 0x0002180001107983 */ /* 0x002ea20000300a00 */
[C---:B0-----:R-:W-:Y:S01]  /*46a40*/  LOP3.LUT R2, R5.reuse, 0xff, RZ, 0xc0, !PT ;  /* 0x000000ff05027812 */ /* 0x041fe200078ec0ff */
[----:B------:R-:W-:-:S04]  /*46a50*/  SHF.L.U32 R5, R5, 0xb, RZ ;  /* 0x0000000b05057819 */ /* 0x000fc800000006ff */
[----:B------:R-:W-:-:S04]  /*46a60*/  LOP3.LUT R5, R5, 0x3000, RZ, 0xc0, !PT ;  /* 0x0000300005057812 */ /* 0x000fc800078ec0ff */
[----:B------:R-:W-:-:S04]  /*46a70*/  LEA R5, R2, R5, 0x4 ;  /* 0x0000000502057211 */ /* 0x000fc800078e20ff */
[----:B------:R-:W-:-:S05]  /*46a80*/  LOP3.LUT R5, R5, 0x60, RZ, 0x3c, !PT ;  /* 0x0000006005057812 */ /* 0x000fca00078e3cff */
[----:B------:R-:W0:Y:S04]  /*46a90*/  LDS.128 R20, [R5] ;  /* 0x0000000005147984 */ /* 0x000e280000000c00 */
[----:B--2---:R1:W-:Y:S04]  /*46aa0*/  STL.64 [R1+0xe38], R16 ;  /* 0x000e381001007387 */ /* 0x0043e80000100a00 */
[----:B-1----:R-:W2:Y:S01]  /*46ab0*/  LDL.LU.64 R16, [R1+0x220] ;  /* 0x0002200001107983 */ /* 0x002ea20000300a00 */
[----:B------:R-:W2:Y:S02]  /*46ac0*/  LDL.LU.64 R2, [R1+0x200] ;  /* 0x0002000001027983 */ /* 0x000ea40000300a00 */
[----:B------:R-:W2:Y:S02]  /*46ad0*/  LDL.LU.64 R8, [R1+0x1f0] ;  /* 0x0001f00001087983 */ /* 0x000ea40000300a00 */
[----:B--2---:R1:W-:Y:S04]  /*46ae0*/  STL.64 [R1+0xe10], R8 ;  /* 0x000e100801007387 */ /* 0x0043e80000100a00 */
[----:B-1----:R-:W2:Y:S01]  /*46af0*/  LDL.LU.64 R8, [R1+0x1f8] ;  /* 0x0001f80001087983 */ /* 0x002ea20000300a00 */
[----:B------:R-:W2:Y:S02]  /*46b00*/  LDL.LU.64 R12, [R1+0x1e8] ;  /* 0x0001e800010c7983 */ /* 0x000ea40000300a00 */
[----:B0-----:R0:W-:Y:S02]  /*46b10*/  STL.64 [R1+0xdf0], R20 ;  /* 0x000df01401007387 */ /* 0x0011e40000100a00 */
[----:B0-----:R-:W2:Y:S01]  /*46b20*/  LDL.LU.64 R20, [R1+0x1d8] ;  /* 0x0001d80001147983 */ /* 0x001ea20000300a00 */
[----:B------:R-:W-:-:S03]  /*46b30*/  PRMT R6, R27, 0x7632, R6 ;  /* 0x000076321b067816 */ /* 0x000fc60000000006 */
[----:B---3--:R-:W-:Y:S04]  /*46b40*/  STG.E.U16 [R18.64], R27 ;  /* 0x0000001b12007986 */ /* 0x008fe8000c101504 */
[----:B----4-:R-:W-:Y:S01]  /*46b50*/  STG.E.U16 [R28.64], R6 ;  /* 0x000000061c007986 */ /* 0x010fe2000c101504 */
[----:B------:R-:W-:Y:S03]  /*46b60*/  STG.E.U16 [R14.64], R24 ;  /* 0x000000180e007986 */ /* 0x000fe6000c101504 */
[----:B--2---:R0:W-:Y:S04]  /*46b70*/  STL.64 [R1+0xdf8], R20 ;  /* 0x000df81401007387 */ /* 0x0041e80000100a00 */
[----:B0-----:R-:W2:Y:S01]  /*46b80*/  LDL.LU.64 R20, [R1+0x1e0] ;  /* 0x0001e00001147983 */ /* 0x001ea20000300a00 */
[----:B------:R-:W3:Y:S02]  /*46b90*/  LDL.LU.64 R4, [R1+0x1d0] ;  /* 0x0001d00001047983 */ /* 0x000ee40000300a00 */
[----:B------:R0:W-:Y:S02]  /*46ba0*/  STL.64 [R1+0xdc0], R22 ;  /* 0x000dc01601007387 */ /* 0x0001e40000100a00 */
[----:B------:R-:W4:Y:S01]  /*46bb0*/  LDL.LU.64 R18, [R1+0x1c8] ;  /* 0x0001c80001127983 */ /* 0x000f220000300a00 */
[----:B0-----:R-:W2:Y:S01]  /*46bc0*/  LDL.LU.64 R22, [R1+0x1c0] ;  /* 0x0001c00001167983 */ /* 0x001ea20000300a00 */
[----:B------:R-:W2:Y:S02]  /*46bd0*/  LDL.LU.64 R26, [R1+0x1b8] ;  /* 0x0001b800011a7983 */ /* 0x000ea40000300a00 */
[----:B------:R-:W2:Y:S02]  /*46be0*/  LDL.LU.64 R28, [R1+0x1b0] ;  /* 0x0001b000011c7983 */ /* 0x000ea40000300a00 */
[----:B------:R-:W2:Y:S01]  /*46bf0*/  LDL.LU.64 R14, [R1+0xe40] ;  /* 0x000e4000010e7983 */ /* 0x000ea20000300a00 */
[----:B------:R-:W-:-:S02]  /*46c00*/  PRMT R0, R24, 0x7632, R0 ;  /* 0x0000763218007816 */ /* 0x000fc40000000000 */
[----:B------:R-:W-:-:S03]  /*46c10*/  PRMT R6, R25, 0x7632, R6 ;  /* 0x0000763219067816 */ /* 0x000fc60000000006 */
[----:B--2---:R0:W-:Y:S01]  /*46c20*/  STG.E.U16 [R14.64], R0 ;  /* 0x000000000e007986 */ /* 0x0041e2000c101504 */
[----:B-----5:R1:W-:Y:S02]  /*46c30*/  STG.E.U16 [R10.64], R25 ;  /* 0x000000190a007986 */ /* 0x0203e4000c101504 */
[----:B------:R2:W-:Y:S01]  /*46c40*/  STG.E.U16 [R16.64], R6 ;  /* 0x0000000610007986 */ /* 0x0005e2000c101504 */
[----:B0-----:R-:W5:Y:S01]  /*46c50*/  LDL.LU.64 R14, [R1+0x250] ;  /* 0x00025000010e7983 */ /* 0x001f620000300a00 */
[----:B-1----:R-:W3:Y:S02]  /*46c60*/  LDL.LU.64 R10, [R1+0x270] ;  /* 0x00027000010a7983 */ /* 0x002ee40000300a00 */
[----:B------:R-:W3:Y:S02]  /*46c70*/  LDL.LU.64 R24, [R1+0x268] ;  /* 0x0002680001187983 */ /* 0x000ee40000300a00 */
[----:B--2---:R-:W2:Y:S01]  /*46c80*/  LDL.LU.64 R16, [R1+0xe38] ;  /* 0x000e380001107983 */ /* 0x004ea20000300a00 */
[----:B------:R-:W-:Y:S01]  /*46c90*/  PRMT R0, R7, 0x7632, R0 ;  /* 0x0000763207007816 */ /* 0x000fe20000000000 */
[----:B--2---:R0:W-:Y:S04]  /*46ca0*/  STG.E.U16 [R16.64], R7 ;  /* 0x0000000710007986 */ /* 0x0041e8000c101504 */
[----:B0-----:R-:W2:Y:S01]  /*46cb0*/  LDL.LU.64 R16, [R1+0xe30] ;  /* 0x000e300001107983 */ /* 0x001ea20000300a00 */
[----:B------:R-:W3:Y:S03]  /*46cc0*/  LDL.LU R7, [R1+0xe28] ;  /* 0x000e280001077983 */ /* 0x000ee60000300800 */
[----:B--2---:R0:W-:Y:S04]  /*46cd0*/  STG.E.U16 [R16.64], R0 ;  /* 0x0000000010007986 */ /* 0x0041e8000c101504 */
[----:B0-----:R-:W2:Y:S01]  /*46ce0*/  LDL.LU.64 R16, [R1+0xe20] ;  /* 0x000e200001107983 */ /* 0x001ea20000300a00 */
[----:B---3--:R-:W-:-:S03]  /*46cf0*/  PRMT R6, R7, 0x7632, R6 ;  /* 0x0000763207067816 */ /* 0x008fc60000000006 */
[----:B--2---:R0:W-:Y:S04]  /*46d00*/  STG.E.U16 [R16.64], R7 ;  /* 0x0000000710007986 */ /* 0x0041e8000c101504 */
[----:B0-----:R-:W2:Y:S01]  /*46d10*/  LDL.LU.64 R16, [R1+0xe18] ;  /* 0x000e180001107983 */ /* 0x001ea20000300a00 */
[----:B------:R0:W-:Y:S03]  /*46d20*/  STG.E.U16 [R2.64], R6 ;  /* 0x0000000602007986 */ /* 0x0001e6000c101504 */
[----:B0-----:R-:W3:Y:S04]  /*46d30*/  LDL.LU.64 R2, [R1+0x260] ;  /* 0x0002600001027983 */ /* 0x001ee80000300a00 */
[----:B--2---:R0:W-:Y:S04]  /*46d40*/  STG.E.U16 [R8.64], R16 ;  /* 0x0000001008007986 */ /* 0x0041e8000c101504 */
[----:B0-----:R-:W2:Y:S01]  /*46d50*/  LDL.LU.64 R8, [R1+0xe10] ;  /* 0x000e100001087983 */ /* 0x001ea20000300a00 */
[----:B------:R-:W-:-:S05]  /*46d60*/  PRMT R0, R16, 0x7632, R0 ;  /* 0x0000763210007816 */ /* 0x000fca0000000000 */
[----:B--2---:R0:W-:Y:S04]  /*46d70*/  STG.E.U16 [R8.64], R0 ;  /* 0x0000000008007986 */ /* 0x0041e8000c101504 */
[----:B0-----:R-:W2:Y:S02]  /*46d80*/  LDL.LU.64 R8, [R1+0xe08] ;  /* 0x000e080001087983 */ /* 0x001ea40000300a00 */
[----:B--2---:R-:W-:Y:S02]  /*46d90*/  PRMT R6, R8, 0x7632, R6 ;  /* 0x0000763208067816 */ /* 0x004fe40000000006 */
[----:B------:R0:W-:Y:S04]  /*46da0*/  STG.E.U16 [R12.64], R8 ;  /* 0x000000080c007986 */ /* 0x0001e8000c101504 */
[----:B------:R1:W-:Y:S04]  /*46db0*/  STG.E.U16 [R20.64], R6 ;  /* 0x0000000614007986 */ /* 0x0003e8000c101504 */
[----:B0-----:R-:W2:Y:S04]  /*46dc0*/  LDL.LU.64 R12, [R1+0xe00] ;  /* 0x000e0000010c7983 */ /* 0x001ea80000300a00 */
[----:B-1----:R-:W2:Y:S04]  /*46dd0*/  LDL.LU.64 R20, [R1+0xdf8] ;  /* 0x000df80001147983 */ /* 0x002ea80000300a00 */
[----:B--2---:R0:W-:Y:S04]  /*46de0*/  STG.E.U16 [R20.64], R12 ;  /* 0x0000000c14007986 */ /* 0x0041e8000c101504 */
[----:B0-----:R-:W2:Y:S01]  /*46df0*/  LDL.LU.64 R20, [R1+0xdf0] ;  /* 0x000df00001147983 */ /* 0x001ea20000300a00 */
[----:B------:R-:W-:-:S05]  /*46e00*/  PRMT R0, R12, 0x7632, R0 ;  /* 0x000076320c007816 */ /* 0x000fca0000000000 */
[----:B------:R0:W-:Y:S02]  /*46e10*/  STG.E.U16 [R4.64], R0 ;  /* 0x0000000004007986 */ /* 0x0001e4000c101504 */
[----:B0-----:R-:W-:Y:S02]  /*46e20*/  PRMT R0, R17, 0x7632, R0 ;  /* 0x0000763211007816 */ /* 0x001fe40000000000 */
[----:B------:R-:W3:Y:S01]  /*46e30*/  LDL.LU.64 R4, [R1+0x278] ;  /* 0x0002780001047983 */ /* 0x000ee20000300a00 */
[----:B--2---:R-:W-:-:S03]  /*46e40*/  PRMT R6, R20, 0x7632, R6 ;  /* 0x0000763214067816 */ /* 0x004fc60000000006 */
[----:B----4-:R0:W-:Y:S04]  /*46e50*/  STG.E.U16 [R18.64], R20 ;  /* 0x0000001412007986 */ /* 0x0101e8000c101504 */
[----:B------:R-:W-:Y:S01]  /*46e60*/  STG.E.U16 [R22.64], R6 ;  /* 0x0000000616007986 */ /* 0x000fe2000c101504 */
[----:B------:R1:W-:Y:S02]  /*46e70*/  STG.E.U16 [R26.64], R17 ;  /* 0x000000111a007986 */ /* 0x0003e4000c101504 */
[----:B------:R2:W-:Y:S02]  /*46e80*/  STG.E.U16 [R28.64], R0 ;  /* 0x000000001c007986 */ /* 0x0005e4000c101504 */
[----:B-----5:R-:W-:Y:S01]  /*46e90*/  STG.E.U16 [R14.64], R9 ;  /* 0x000000090e007986 */ /* 0x020fe2000c101504 */
[----:B0-----:R-:W4:Y:S04]  /*46ea0*/  LDL.LU.64 R18, [R1+0xde8] ;  /* 0x000de80001127983 */ /* 0x001f280000300a00 */
[----:B-1----:R-:W5:Y:S01]  /*46eb0*/  LDL.LU.64 R26, [R1+0x298] ;  /* 0x00029800011a7983 */ /* 0x002f620000300a00 */
[----:B--2---:R-:W-:Y:S01]  /*46ec0*/  PRMT R0, R9, 0x7632, R0 ;  /* 0x0000763209007816 */ /* 0x004fe20000000000 */
[----:B------:R-:W4:Y:S04]  /*46ed0*/  LDL.LU.64 R28, [R1+0x290] ;  /* 0x00029000011c7983 */ /* 0x000f280000300a00 */
[----:B------:R0:W-:Y:S04]  /*46ee0*/  STG.E.U16 [R10.64], R0 ;  /* 0x000000000a007986 */ /* 0x0001e8000c101504 */
[----:B0-----:R-:W2:Y:S01]  /*46ef0*/  LDL.LU.64 R10, [R1+0x288] ;  /* 0x00028800010a7983 */ /* 0x001ea20000300a00 */
[----:B------:R-:W2:Y:S02]  /*46f00*/  LDL.LU.64 R14, [R1+0x2a0] ;  /* 0x0002a000010e7983 */ /* 0x000ea40000300a00 */
[----:B------:R-:W2:Y:S02]  /*46f10*/  LDL.LU.64 R22, [R1+0x2a8] ;  /* 0x0002a80001167983 */ /* 0x000ea40000300a00 */
[----:B--2---:R0:W-:Y:S04]  /*46f20*/  STL.64 [R1+0xdc8], R22 ;  /* 0x000dc81601007387 */ /* 0x0041e80000100a00 */
[----:B0-----:R-:W2:Y:S01]  /*46f30*/  LDL.LU.64 R22, [R1+0x2b0] ;  /* 0x0002b00001167983 */ /* 0x001ea20000300a00 */
[----:B------:R-:W-:Y:S01]  /*46f40*/  PRMT R6, R13, 0x7632, R6 ;  /* 0x000076320d067816 */ /* 0x000fe20000000006 */
[----:B------:R-:W-:Y:S02]  /*46f50*/  STG.E.U16 [R24.64], R13 ;  /* 0x0000000d18007986 */ /* 0x000fe4000c101504 */
[----:B--2---:R0:W-:Y:S04]  /*46f60*/  STL.64 [R1+0xdd0], R22 ;  /* 0x000dd01601007387 */ /* 0x0041e80000100a00 */
[----:B0-----:R-:W2:Y:S01]  /*46f70*/  LDL.LU.64 R22, [R1+0x2b8] ;  /* 0x0002b80001167983 */ /* 0x001ea20000300a00 */
[----:B------:R0:W-:Y:S03]  /*46f80*/  STL [R1+0xda0], R12 ;  /* 0x000da00c01007387 */ /* 0x0001e60000100800 */
[----:B0-----:R-:W2:Y:S04]  /*46f90*/  LDL.LU.64 R12, [R1+0x1a0] ;  /* 0x0001a000010c7983 */ /* 0x001ea80000300a00 */
[----:B--2---:R0:W-:Y:S04]  /*46fa0*/  STL.64 [R1+0xda8], R12 ;  /* 0x000da80c01007387 */ /* 0x0041e80000100a00 */
[----:B0-----:R-:W2:Y:S04]  /*46fb0*/  LDL.LU.64 R12, [R1+0x1a8] ;  /* 0x0001a800010c7983 */ /* 0x001ea80000300a00 */
[----:B--2---:R0:W-:Y:S04]  /*46fc0*/  STL.64 [R1+0xdb0], R12 ;  /* 0x000db00c01007387 */ /* 0x0041e80000100a00 */
[----:B0-----:R-:W2:Y:S04]  /*46fd0*/  LDL.LU.64 R12, [R1+0x258] ;  /* 0x00025800010c7983 */ /* 0x001ea80000300a00 */
[----:B---3--:R0:W-:Y:S01]  /*46fe0*/  STG.E.U16 [R2.64], R6 ;  /* 0x0000000602007986 */ /* 0x0081e2000c101504 */
[----:B------:R-:W-:Y:S01]  /*46ff0*/  STG.E.U16 [R4.64], R21 ;  /* 0x0000001504007986 */ /* 0x000fe2000c101504 */
[----:B------:R-:W-:-:S05]  /*47000*/  PRMT R0, R21, 0x7632, R0 ;  /* 0x0000763215007816 */ /* 0x000fca0000000000 */
[----:B-----5:R-:W-:Y:S01]  /*47010*/  STG.E.U16 [R26.64], R0 ;  /* 0x000000001a007986 */ /* 0x020fe2000c101504 */
[----:B----4-:R-:W-:Y:S01]  /*47020*/  STG.E.U16 [R28.64], R18 ;  /* 0x000000121c007986 */ /* 0x010fe2000c101504 */
[----:B0-----:R-:W-:-:S05]  /*47030*/  PRMT R6, R18, 0x7632, R6 ;  /* 0x0000763212067816 */ /* 0x001fca0000000006 */
[----:B------:R-:W-:Y:S04]  /*47040*/  STG.E.U16 [R10.64], R6 ;  /* 0x000000060a007986 */ /* 0x000fe8000c101504 */
[----:B--2---:R0:W-:Y:S04]  /*47050*/  STL.64 [R1+0xdb8], R12 ;  /* 0x000db80c01007387 */ /* 0x0041e80000100a00 */
[----:B0-----:R-:W2:Y:S01]  /*47060*/  LDL.LU.64 R12, [R1+0x280] ;  /* 0x00028000010c7983 */ /* 0x001ea20000300a00 */
[----:B------:R-:W3:Y:S02]  /*47070*/  LDL.LU.64 R2, [R1+0x198] ;  /* 0x0001980001027983 */ /* 0x000ee40000300a00 */
[----:B------:R-:W4:Y:S02]  /*47080*/  LDL.LU.64 R4, [R1+0x190] ;  /* 0x0001900001047983 */ /* 0x000f240000300a00 */
[----:B------:R-:W5:Y:S01]  /*47090*/  LDL.LU.64 R20, [R1+0x180] ;  /* 0x0001800001147983 */ /* 0x000f620000300a00 */
[----:B------:R-:W2:Y:S01]  /*470a0*/  LDL.LU R8, [R1+0x43c] ;  /* 0x00043c0001087983 */ /* 0x000ea20000300800 */
[----:B------:R-:W2:Y:S02]  /*470b0*/  LDL.LU R7, [R1+0x438] ;  /* 0x0004380001077983 */ /* 0x000ea40000300800 */
[----:B------:R-:W2:Y:S02]  /*470c0*/  LDL.LU R24, [R1+0x434] ;  /* 0x0004340001187983 */ /* 0x000ea40000300800 */
[----:B------:R-:W2:Y:S01]  /*470d0*/  LDL.LU R16, [R1+0x430] ;  /* 0x0004300001107983 */ /* 0x000ea20000300800 */
[----:B------:R-:W2:Y:S01]  /*470e0*/  LDL.LU R25, [R1+0x450] ;  /* 0x0004500001197983 */ /* 0x000ea20000300800 */
[----:B------:R-:W2:Y:S02]  /*470f0*/  LDL.LU R26, [R1+0x454] ;  /* 0x00045400011a7983 */ /* 0x000ea40000300800 */
[----:B------:R-:W2:Y:S02]  /*47100*/  LDL.LU R28, [R1+0x458] ;  /* 0x00045800011c7983 */ /* 0x000ea40000300800 */
[----:B------:R-:W2:Y:S01]  /*47110*/  LDL.LU R29, [R1+0x45c] ;  /* 0x00045c00011d7983 */ /* 0x000ea20000300800 */
[----:B------:R-:W2:Y:S02]  /*47120*/  LDL.LU.64 R10, [R1+0xde0] ;  /* 0x000de000010a7983 */ /* 0x000ea40000300a00 */
[----:B--2---:R-:W-:-:S02]  /*47130*/  PRMT R0, R10, 0x7632, R0 ;  /* 0x000076320a007816 */ /* 0x004fc40000000000 */
[----:B------:R0:W-:Y:S04]  /*47140*/  STG.E.U16 [R14.64], R10 ;  /* 0x0000000a0e007986 */ /* 0x0001e8000c101504 */
[----:B------:R1:W-:Y:S04]  /*47150*/  STG.E.U16 [R22.64], R0 ;  /* 0x0000000016007986 */ /* 0x0003e8000c101504 */
[----:B0-----:R-:W2:Y:S04]  /*47160*/  LDL.LU.64 R14, [R1+0xdd8] ;  /* 0x000dd800010e7983 */ /* 0x001ea80000300a00 */
[----:B-1----:R-:W2:Y:S04]  /*47170*/  LDL.LU.64 R22, [R1+0xdd0] ;  /* 0x000dd00001167983 */ /* 0x002ea80000300a00 */
[----:B--2---:R0:W-:Y:S04]  /*47180*/  STG.E.U16 [R22.64], R14 ;  /* 0x0000000e16007986 */ /* 0x0041e8000c101504 */
[----:B0-----:R-:W2:Y:S01]  /*47190*/  LDL.LU.64 R22, [R1+0xdc8] ;  /* 0x000dc80001167983 */ /* 0x001ea20000300a00 */
[----:B------:R-:W-:-:S05]  /*471a0*/  PRMT R6, R14, 0x7632, R6 ;  /* 0x000076320e067816 */ /* 0x000fca0000000006 */
[----:B--2---:R0:W-:Y:S04]  /*471b0*/  STG.E.U16 [R22.64], R6 ;  /* 0x0000000616007986 */ /* 0x0041e8000c101504 */
[----:B0-----:R-:W2:Y:S01]  /*471c0*/  LDL.LU.64 R22, [R1+0xdc0] ;  /* 0x000dc00001167983 */ /* 0x001ea20000300a00 */
[----:B------:R-:W3:Y:S03]  /*471d0*/  LDL.LU R27, [R1+0x470] ;  /* 0x00047000011b7983 */ /* 0x000ee60000300800 */
[----:B--2---:R0:W-:Y:S04]  /*471e0*/  STG.E.U16 [R12.64], R22 ;  /* 0x000000160c007986 */ /* 0x0041e8000c101504 */
[----:B0-----:R-:W2:Y:S01]  /*471f0*/  LDL.LU.64 R12, [R1+0xdb8] ;  /* 0x000db800010c7983 */ /* 0x001ea20000300a00 */
[----:B------:R-:W-:-:S05]  /*47200*/  PRMT R0, R22, 0x7632, R0 ;  /* 0x0000763216007816 */ /* 0x000fca0000000000 */
[----:B--2---:R0:W-:Y:S04]  /*47210*/  STG.E.U16 [R12.64], R0 ;  /* 0x000000000c007986 */ /* 0x0041e8000c101504 */
[----:B0-----:R-:W2:Y:S01]  /*47220*/  LDL.LU.64 R12, [R1+0xdb0] ;  /* 0x000db000010c7983 */ /* 0x001ea20000300a00 */
[----:B------:R-:W-:-:S03]  /*47230*/  PRMT R6, R19, 0x7632, R6 ;  /* 0x0000763213067816 */ /* 0x000fc60000000006 */
[----:B--2---:R0:W-:Y:S04]  /*47240*/  STG.E.U16 [R12.64], R19 ;  /* 0x000000130c007986 */ /* 0x0041e8000c101504 */
[----:B0-----:R-:W2:Y:S01]  /*47250*/  LDL.LU.64 R12, [R1+0xda8] ;  /* 0x000da800010c7983 */ /* 0x001ea20000300a00 */
[----:B------:R-:W3:Y:S01]  /*47260*/  LDL.LU.64 R18, [R1+0x188] ;  /* 0x0001880001127983 */ /* 0x000ee20000300a00 */
[----:B------:R-:W-:Y:S02]  /*47270*/  PRMT R10, R11, 0x7632, R10 ;  /* 0x000076320b0a7816 */ /* 0x000fe4000000000a */
[----:B--2---:R0:W-:Y:S01]  /*47280*/  STG.E.U16 [R12.64], R6 ;  /* 0x000000060c007986 */ /* 0x0041e2000c101504 */
[----:B---3--:R1:W-:Y:S02]  /*47290*/  STG.E.U16 [R2.64], R11 ;  /* 0x0000000b02007986 */ /* 0x0083e4000c101504 */
[----:B----4-:R2:W-:Y:S01]  /*472a0*/  STG.E.U16 [R4.64], R10 ;  /* 0x0000000a04007986 */ /* 0x0105e2000c101504 */
[----:B0-----:R-:W3:Y:S01]  /*472b0*/  LDL.LU R12, [R1+0xda0] ;  /* 0x000da000010c7983 */ /* 0x001ee20000300800 */
[----:B-1----:R-:W4:Y:S02]  /*472c0*/  LDL.LU.64 R2, [R1+0xd98] ;  /* 0x000d980001027983 */ /* 0x002f240000300a00 */
[----:B--2---:R-:W2:Y:S01]  /*472d0*/  LDL.LU.64 R4, [R1+0xd90] ;  /* 0x000d900001047983 */ /* 0x004ea20000300a00 */
[----:B------:R-:W-:-:S02]  /*472e0*/  FSEL R0, R24, -INF , P0 ;  /* 0xff80000018007808 */ /* 0x000fc40000000000 */
[----:B------:R-:W0:Y:S01]  /*472f0*/  S2R R24, SR_TID.X ;  /* 0x0000000000187919 */ /* 0x000e220000002100 */
[----:B------:R-:W-:-:S03]  /*47300*/  PRMT R14, R23, 0x7632, R14 ;  /* 0x00007632170e7816 */ /* 0x000fc6000000000e */
[----:B------:R-:W-:Y:S01]  /*47310*/  STG.E.U16 [R18.64], R15 ;  /* 0x0000000f12007986 */ /* 0x000fe2000c101504 */
[----:B------:R-:W-:Y:S02]  /*47320*/  FSEL R8, R8, -INF , P2 ;  /* 0xff80000008087808 */ /* 0x000fe40001000000 */
[----:B------:R-:W-:Y:S02]  /*47330*/  FSEL R7, R7, -INF , P1 ;  /* 0xff80000007077808 */ /* 0x000fe40000800000 */
[----:B------:R-:W-:Y:S01]  /*47340*/  FSEL R9, R16, -INF , P3 ;  /* 0xff80000010097808 */ /* 0x000fe20001800000 */
[----:B------:R-:W-:Y:S02]  /*47350*/  FFMA R6, R8, 0.69314718246459960938, R25 ;  /* 0x3f31721808067823 */ /* 0x000fe40000000019 */
[----:B------:R-:W-:Y:S02]  /*47360*/  FFMA R7, R7, 0.69314718246459960938, R26 ;  /* 0x3f31721807077823 */ /* 0x000fe4000000001a */
[----:B------:R-:W-:-:S02]  /*47370*/  FFMA R8, R0, 0.69314718246459960938, R28 ;  /* 0x3f31721800087823 */ /* 0x000fc4000000001c */
[----:B------:R-:W-:Y:S02]  /*47380*/  FFMA R9, R9, 0.69314718246459960938, R29 ;  /* 0x3f31721809097823 */ /* 0x000fe4000000001d */
[----:B------:R-:W1:Y:S01]  /*47390*/  S2R R29, SR_TID.X ;  /* 0x00000000001d7919 */ /* 0x000e620000002100 */
[----:B0-----:R-:W-:-:S05]  /*473a0*/  IMAD.SHL.U32 R13, R24, 0x2, RZ ;  /* 0x00000002180d7824 */ /* 0x001fca00078e00ff */
[----:B------:R-:W-:Y:S01]  /*473b0*/  LOP3.LUT R10, R13, 0x1f8, RZ, 0xc0, !PT ;  /* 0x000001f80d0a7812 */ /* 0x000fe200078ec0ff */
[----:B------:R-:W0:Y:S01]  /*473c0*/  S2R R28, SR_CTAID.Y ;  /* 0x00000000001c7919 */ /* 0x000e220000002600 */
[----:B-1----:R-:W-:-:S03]  /*473d0*/  LOP3.LUT R26, R29, 0xff, RZ, 0xc0, !PT ;  /* 0x000000ff1d1a7812 */ /* 0x002fc600078ec0ff */
[----:B------:R-:W1:Y:S01]  /*473e0*/  S2R R29, SR_CTAID.X ;  /* 0x00000000001d7919 */ /* 0x000e620000002500 */
[----:B0-----:R-:W-:Y:S01]  /*473f0*/  IMAD R0, R28, c[0x0][0x1cc], RZ ;  /* 0x000073001c007a24 */ /* 0x001fe200078e02ff */
[----:B-1----:R-:W-:-:S05]  /*47400*/  LEA R29, R29, R26, 0x8 ;  /* 0x0000001a1d1d7211 */ /* 0x002fca00078e40ff */
[----:B------:R-:W-:Y:S01]  /*47410*/  IMAD.HI R11, R29, 0x4, RZ ;  /* 0x000000041d0b7827 */ /* 0x000fe200078e02ff */
[----:B---3--:R-:W-:-:S05]  /*47420*/  PRMT R12, R15, 0x7632, R12 ;  /* 0x000076320f0c7816 */ /* 0x008fca000000000c */
[----:B-----5:R-:W-:Y:S01]  /*47430*/  STG.E.U16 [R20.64], R12 ;  /* 0x0000000c14007986 */ /* 0x020fe2000c101504 */
[----:B--2---:R0:W-:Y:S02]  /*47440*/  STG.E.U16 [R4.64], R23 ;  /* 0x0000001704007986 */ /* 0x0041e4000c101504 */
[----:B----4-:R1:W-:Y:S02]  /*47450*/  STG.E.U16 [R2.64], R14 ;  /* 0x0000000e02007986 */ /* 0x0103e4000c101504 */
[----:B------:R-:W-:Y:S06]  /*47460*/  BAR.SYNC.DEFER_BLOCKING 0x0 ;  /* 0x0000000000007b1d */ /* 0x000fec0000010000 */
[----:B------:R-:W-:Y:S04]  /*47470*/  STS.64 [R10], R6 ;  /* 0x000000060a007388 */ /* 0x000fe80000000a00 */
[----:B------:R-:W-:Y:S01]  /*47480*/  STS.64 [R10+0x200], R8 ;  /* 0x000200080a007388 */ /* 0x000fe20000000a00 */
[----:B------:R-:W-:Y:S06]  /*47490*/  BAR.SYNC.DEFER_BLOCKING 0x0 ;  /* 0x0000000000007b1d */ /* 0x000fec0000010000 */
[----:B------:R-:W2:Y:S01]  /*474a0*/  LDS R13, [R27] ;  /* 0x000000001b0d7984 */ /* 0x000ea20000000800 */
[----:B0-----:R-:W-:-:S02]  /*474b0*/  SHF.L.U32 R5, R29, 0x2, RZ ;  /* 0x000000021d057819 */ /* 0x001fc400000006ff */
[C---:B------:R-:W-:Y:S01]  /*474c0*/  SHF.L.U32 R4, R0.reuse, 0x2, RZ ;  /* 0x0000000200047819 */ /* 0x040fe200000006ff */
[----:B------:R-:W-:-:S03]  /*474d0*/  IMAD.HI R0, R0, 0x4, RZ ;  /* 0x0000000400007827 */ /* 0x000fc600078e02ff */
[----:B-1----:R-:W-:-:S04]  /*474e0*/  IADD3 R2, P0, P1, R5, c[0x0][0x180], R4 ;  /* 0x0000600005027a10 */ /* 0x002fc8000791e004 */
[----:B------:R-:W-:-:S05]  /*474f0*/  IADD3.X R3, R11, c[0x0][0x184], R0, P0, P1 ;  /* 0x000061000b037a10 */ /* 0x000fca00007e2400 */
[----:B--2---:R-:W-:Y:S01]  /*47500*/  STG.E [R2.64], R13 ;  /* 0x0000000d02007986 */ /* 0x004fe2000c101904 */
[----:B------:R-:W-:Y:S05]  /*47510*/  EXIT ;  /* 0x000000000000794d */ /* 0x000fea0003800000 */
.L_x_3:
[----:B------:R-:W-:-:S00]  /*47520*/  BRA `(.L_x_3) ;  /* 0xfffffff000007947 */ /* 0x000fc0000383ffff */
[----:B------:R-:W-:-:S00]  /*47530*/  NOP ;  /* 0x0000000000007918 */ /* 0x000fc00000000000 */
        /* <DEDUP_REMOVED lines=12> */
.L_x_4:


//--------------------- .nv.global.init           --------------------------
	.section	.nv.global.init,"aw",@progbits
.nv.global.init:
	.type		_$_str,@object
	.size		_$_str,(.L_0 - _$_str)
_$_str:
        /*0000*/ 	.byte	0x5f, 0x5f, 0x43, 0x55, 0x44, 0x41, 0x5f, 0x46, 0x54, 0x5a, 0x00
.L_0:


//--------------------- .nv.shared.attn_fwd       --------------------------
	.section	.nv.shared.attn_fwd,"aw",@nobits
	.sectionflags	@""
	.align	16
